//
// Generated by NVIDIA NVVM Compiler
//
// Compiler Build ID: CL-36424714
// Cuda compilation tools, release 13.0, V13.0.88
// Based on NVVM 20.0.0
//

.version 9.0
.target sm_100
.address_size 64

	// .globl	_Z19apply_step_functionPfS_i
// _ZZ12custom_snrm2PfiS_E5cache has been demoted

.visible .entry _Z19apply_step_functionPfS_i(
	.param .u64 .ptr .align 1 _Z19apply_step_functionPfS_i_param_0,
	.param .u64 .ptr .align 1 _Z19apply_step_functionPfS_i_param_1,
	.param .u32 _Z19apply_step_functionPfS_i_param_2
)
{
	.reg .pred 	%p<6>;
	.reg .b32 	%r<41>;
	.reg .b32 	%f<65>;
	.reg .b64 	%rd<13>;

	ld.param.u64 	%rd5, [_Z19apply_step_functionPfS_i_param_0];
	ld.param.u64 	%rd6, [_Z19apply_step_functionPfS_i_param_1];
	ld.param.u32 	%r15, [_Z19apply_step_functionPfS_i_param_2];
	cvta.to.global.u64 	%rd1, %rd6;
	cvta.to.global.u64 	%rd2, %rd5;
	mov.u32 	%r16, %ctaid.x;
	mov.u32 	%r17, %ntid.x;
	mov.u32 	%r18, %tid.x;
	mad.lo.s32 	%r19, %r16, %r17, %r18;
	mov.u32 	%r20, %nctaid.x;
	mul.lo.s32 	%r21, %r17, %r20;
	mul.lo.s32 	%r22, %r15, %r19;
	div.s32 	%r1, %r22, %r21;
	add.s32 	%r23, %r22, %r15;
	div.s32 	%r2, %r23, %r21;
	setp.ge.s32 	%p1, %r1, %r2;
	@%p1 bra 	$L__BB0_7;
	sub.s32 	%r24, %r2, %r1;
	and.b32  	%r3, %r24, 3;
	setp.eq.s32 	%p2, %r3, 0;
	mov.u32 	%r38, %r1;
	@%p2 bra 	$L__BB0_4;
	neg.s32 	%r36, %r3;
	mov.u32 	%r38, %r1;
$L__BB0_3:
	.pragma "nounroll";
	mul.wide.s32 	%rd7, %r38, 4;
	add.s64 	%rd8, %rd1, %rd7;
	add.s64 	%rd9, %rd2, %rd7;
	ld.global.f32 	%f1, [%rd9];
	fma.rn.f32 	%f2, %f1, 0fBBBB989D, 0f3F000000;
	cvt.sat.f32.f32 	%f3, %f2;
	mov.f32 	%f4, 0f4B400001;
	mov.f32 	%f5, 0f437C0000;
	fma.rm.f32 	%f6, %f3, %f5, %f4;
	add.f32 	%f7, %f6, 0fCB40007F;
	neg.f32 	%f8, %f7;
	fma.rn.f32 	%f9, %f1, 0fBFB8AA3B, %f8;
	fma.rn.f32 	%f10, %f1, 0fB2A57060, %f9;
	mov.b32 	%r25, %f6;
	shl.b32 	%r26, %r25, 23;
	mov.b32 	%f11, %r26;
	ex2.approx.ftz.f32 	%f12, %f10;
	fma.rn.f32 	%f13, %f12, %f11, 0f3F800000;
	rcp.rn.f32 	%f14, %f13;
	st.global.f32 	[%rd8], %f14;
	add.s32 	%r38, %r38, 1;
	add.s32 	%r36, %r36, 1;
	setp.ne.s32 	%p3, %r36, 0;
	@%p3 bra 	$L__BB0_3;
$L__BB0_4:
	sub.s32 	%r27, %r1, %r2;
	setp.gt.u32 	%p4, %r27, -4;
	@%p4 bra 	$L__BB0_7;
	sub.s32 	%r39, %r38, %r2;
	add.s64 	%rd3, %rd2, 8;
	add.s64 	%rd4, %rd1, 8;
$L__BB0_6:
	mul.wide.s32 	%rd10, %r38, 4;
	add.s64 	%rd11, %rd3, %rd10;
	add.s64 	%rd12, %rd4, %rd10;
	ld.global.f32 	%f15, [%rd11+-8];
	fma.rn.f32 	%f16, %f15, 0fBBBB989D, 0f3F000000;
	cvt.sat.f32.f32 	%f17, %f16;
	mov.f32 	%f18, 0f4B400001;
	mov.f32 	%f19, 0f437C0000;
	fma.rm.f32 	%f20, %f17, %f19, %f18;
	add.f32 	%f21, %f20, 0fCB40007F;
	neg.f32 	%f22, %f21;
	fma.rn.f32 	%f23, %f15, 0fBFB8AA3B, %f22;
	fma.rn.f32 	%f24, %f15, 0fB2A57060, %f23;
	mov.b32 	%r28, %f20;
	shl.b32 	%r29, %r28, 23;
	mov.b32 	%f25, %r29;
	ex2.approx.ftz.f32 	%f26, %f24;
	fma.rn.f32 	%f27, %f26, %f25, 0f3F800000;
	rcp.rn.f32 	%f28, %f27;
	st.global.f32 	[%rd12+-8], %f28;
	ld.global.f32 	%f29, [%rd11+-4];
	fma.rn.f32 	%f30, %f29, 0fBBBB989D, 0f3F000000;
	cvt.sat.f32.f32 	%f31, %f30;
	fma.rm.f32 	%f32, %f31, %f19, %f18;
	add.f32 	%f33, %f32, 0fCB40007F;
	neg.f32 	%f34, %f33;
	fma.rn.f32 	%f35, %f29, 0fBFB8AA3B, %f34;
	fma.rn.f32 	%f36, %f29, 0fB2A57060, %f35;
	mov.b32 	%r30, %f32;
	shl.b32 	%r31, %r30, 23;
	mov.b32 	%f37, %r31;
	ex2.approx.ftz.f32 	%f38, %f36;
	fma.rn.f32 	%f39, %f38, %f37, 0f3F800000;
	rcp.rn.f32 	%f40, %f39;
	st.global.f32 	[%rd12+-4], %f40;
	ld.global.f32 	%f41, [%rd11];
	fma.rn.f32 	%f42, %f41, 0fBBBB989D, 0f3F000000;
	cvt.sat.f32.f32 	%f43, %f42;
	fma.rm.f32 	%f44, %f43, %f19, %f18;
	add.f32 	%f45, %f44, 0fCB40007F;
	neg.f32 	%f46, %f45;
	fma.rn.f32 	%f47, %f41, 0fBFB8AA3B, %f46;
	fma.rn.f32 	%f48, %f41, 0fB2A57060, %f47;
	mov.b32 	%r32, %f44;
	shl.b32 	%r33, %r32, 23;
	mov.b32 	%f49, %r33;
	ex2.approx.ftz.f32 	%f50, %f48;
	fma.rn.f32 	%f51, %f50, %f49, 0f3F800000;
	rcp.rn.f32 	%f52, %f51;
	st.global.f32 	[%rd12], %f52;
	ld.global.f32 	%f53, [%rd11+4];
	fma.rn.f32 	%f54, %f53, 0fBBBB989D, 0f3F000000;
	cvt.sat.f32.f32 	%f55, %f54;
	fma.rm.f32 	%f56, %f55, %f19, %f18;
	add.f32 	%f57, %f56, 0fCB40007F;
	neg.f32 	%f58, %f57;
	fma.rn.f32 	%f59, %f53, 0fBFB8AA3B, %f58;
	fma.rn.f32 	%f60, %f53, 0fB2A57060, %f59;
	mov.b32 	%r34, %f56;
	shl.b32 	%r35, %r34, 23;
	mov.b32 	%f61, %r35;
	ex2.approx.ftz.f32 	%f62, %f60;
	fma.rn.f32 	%f63, %f62, %f61, 0f3F800000;
	rcp.rn.f32 	%f64, %f63;
	st.global.f32 	[%rd12+4], %f64;
	add.s32 	%r38, %r38, 4;
	add.s32 	%r39, %r39, 4;
	setp.ne.s32 	%p5, %r39, 0;
	@%p5 bra 	$L__BB0_6;
$L__BB0_7:
	ret;

}
	// .globl	_Z12custom_snrm2PfiS_
.visible .entry _Z12custom_snrm2PfiS_(
	.param .u64 .ptr .align 1 _Z12custom_snrm2PfiS__param_0,
	.param .u32 _Z12custom_snrm2PfiS__param_1,
	.param .u64 .ptr .align 1 _Z12custom_snrm2PfiS__param_2
)
{
	.reg .pred 	%p<7>;
	.reg .b32 	%r<19>;
	.reg .b32 	%f<15>;
	.reg .b64 	%rd<7>;
	// demoted variable
	.shared .align 4 .b8 _ZZ12custom_snrm2PfiS_E5cache[1024];
	ld.param.u64 	%rd2, [_Z12custom_snrm2PfiS__param_0];
	ld.param.u32 	%r10, [_Z12custom_snrm2PfiS__param_1];
	ld.param.u64 	%rd3, [_Z12custom_snrm2PfiS__param_2];
	mov.u32 	%r1, %tid.x;
	mov.u32 	%r11, %ctaid.x;
	mov.u32 	%r18, %ntid.x;
	mad.lo.s32 	%r17, %r11, %r18, %r1;
	setp.ge.s32 	%p1, %r17, %r10;
	mov.f32 	%f14, 0f00000000;
	@%p1 bra 	$L__BB1_3;
	mov.u32 	%r12, %nctaid.x;
	mul.lo.s32 	%r4, %r18, %r12;
	cvta.to.global.u64 	%rd1, %rd2;
	mov.f32 	%f14, 0f00000000;
$L__BB1_2:
	mul.wide.s32 	%rd4, %r17, 4;
	add.s64 	%rd5, %rd1, %rd4;
	ld.global.f32 	%f6, [%rd5];
	fma.rn.f32 	%f14, %f6, %f6, %f14;
	add.s32 	%r17, %r17, %r4;
	setp.lt.s32 	%p2, %r17, %r10;
	@%p2 bra 	$L__BB1_2;
$L__BB1_3:
	shl.b32 	%r13, %r1, 2;
	mov.u32 	%r14, _ZZ12custom_snrm2PfiS_E5cache;
	add.s32 	%r7, %r14, %r13;
	st.shared.f32 	[%r7], %f14;
	bar.sync 	0;
	setp.lt.u32 	%p3, %r18, 2;
	@%p3 bra 	$L__BB1_7;
$L__BB1_4:
	shr.u32 	%r9, %r18, 1;
	setp.ge.u32 	%p4, %r1, %r9;
	@%p4 bra 	$L__BB1_6;
	shl.b32 	%r15, %r9, 2;
	add.s32 	%r16, %r7, %r15;
	ld.shared.f32 	%f7, [%r16];
	ld.shared.f32 	%f8, [%r7];
	add.f32 	%f9, %f7, %f8;
	st.shared.f32 	[%r7], %f9;
$L__BB1_6:
	bar.sync 	0;
	setp.gt.u32 	%p5, %r18, 3;
	mov.u32 	%r18, %r9;
	@%p5 bra 	$L__BB1_4;
$L__BB1_7:
	setp.ne.s32 	%p6, %r1, 0;
	@%p6 bra 	$L__BB1_9;
	ld.shared.f32 	%f10, [_ZZ12custom_snrm2PfiS_E5cache];
	sqrt.rn.f32 	%f11, %f10;
	cvta.to.global.u64 	%rd6, %rd3;
	atom.global.add.f32 	%f12, [%rd6], %f11;
$L__BB1_9:
	ret;

}
	// .globl	_Z9makeErrorPfS_ji
.visible .entry _Z9makeErrorPfS_ji(
	.param .u64 .ptr .align 1 _Z9makeErrorPfS_ji_param_0,
	.param .u64 .ptr .align 1 _Z9makeErrorPfS_ji_param_1,
	.param .u32 _Z9makeErrorPfS_ji_param_2,
	.param .u32 _Z9makeErrorPfS_ji_param_3
)
{
	.reg .pred 	%p<11>;
	.reg .b32 	%r<39>;
	.reg .b32 	%f<16>;
	.reg .b64 	%rd<11>;

	ld.param.u64 	%rd3, [_Z9makeErrorPfS_ji_param_0];
	ld.param.u64 	%rd4, [_Z9makeErrorPfS_ji_param_1];
	ld.param.u32 	%r18, [_Z9makeErrorPfS_ji_param_2];
	ld.param.u32 	%r19, [_Z9makeErrorPfS_ji_param_3];
	cvta.to.global.u64 	%rd1, %rd3;
	cvta.to.global.u64 	%rd2, %rd4;
	mov.u32 	%r20, %ctaid.x;
	mov.u32 	%r21, %ntid.x;
	mov.u32 	%r22, %tid.x;
	mad.lo.s32 	%r23, %r20, %r21, %r22;
	mov.u32 	%r24, %nctaid.x;
	mul.lo.s32 	%r25, %r21, %r24;
	mul.lo.s32 	%r26, %r19, %r23;
	div.s32 	%r1, %r26, %r25;
	add.s32 	%r27, %r26, %r19;
	div.s32 	%r2, %r27, %r25;
	setp.ge.s32 	%p1, %r1, %r2;
	@%p1 bra 	$L__BB2_7;
	sub.s32 	%r28, %r2, %r1;
	and.b32  	%r3, %r28, 3;
	setp.eq.s32 	%p2, %r3, 0;
	mov.u32 	%r36, %r1;
	@%p2 bra 	$L__BB2_4;
	sub.s32 	%r34, %r1, %r18;
	neg.s32 	%r33, %r3;
	mov.u32 	%r36, %r1;
$L__BB2_3:
	.pragma "nounroll";
	mul.wide.s32 	%rd5, %r36, 4;
	add.s64 	%rd6, %rd1, %rd5;
	add.s64 	%rd7, %rd2, %rd5;
	setp.eq.s32 	%p3, %r34, 0;
	selp.f32 	%f1, 0f3F800000, 0f00000000, %p3;
	ld.global.f32 	%f2, [%rd7];
	sub.f32 	%f3, %f1, %f2;
	st.global.f32 	[%rd6], %f3;
	add.s32 	%r36, %r36, 1;
	add.s32 	%r34, %r34, 1;
	add.s32 	%r33, %r33, 1;
	setp.ne.s32 	%p4, %r33, 0;
	@%p4 bra 	$L__BB2_3;
$L__BB2_4:
	sub.s32 	%r29, %r1, %r2;
	setp.gt.u32 	%p5, %r29, -4;
	@%p5 bra 	$L__BB2_7;
	sub.s32 	%r37, %r36, %r18;
$L__BB2_6:
	setp.eq.s32 	%p6, %r37, 0;
	selp.f32 	%f4, 0f3F800000, 0f00000000, %p6;
	mul.wide.s32 	%rd8, %r36, 4;
	add.s64 	%rd9, %rd2, %rd8;
	ld.global.f32 	%f5, [%rd9];
	sub.f32 	%f6, %f4, %f5;
	add.s64 	%rd10, %rd1, %rd8;
	st.global.f32 	[%rd10], %f6;
	add.s32 	%r30, %r36, 1;
	setp.eq.s32 	%p7, %r18, %r30;
	selp.f32 	%f7, 0f3F800000, 0f00000000, %p7;
	ld.global.f32 	%f8, [%rd9+4];
	sub.f32 	%f9, %f7, %f8;
	st.global.f32 	[%rd10+4], %f9;
	add.s32 	%r31, %r36, 2;
	setp.eq.s32 	%p8, %r18, %r31;
	selp.f32 	%f10, 0f3F800000, 0f00000000, %p8;
	ld.global.f32 	%f11, [%rd9+8];
	sub.f32 	%f12, %f10, %f11;
	st.global.f32 	[%rd10+8], %f12;
	add.s32 	%r32, %r36, 3;
	setp.eq.s32 	%p9, %r18, %r32;
	selp.f32 	%f13, 0f3F800000, 0f00000000, %p9;
	ld.global.f32 	%f14, [%rd9+12];
	sub.f32 	%f15, %f13, %f14;
	st.global.f32 	[%rd10+12], %f15;
	add.s32 	%r36, %r36, 4;
	add.s32 	%r37, %r37, 4;
	setp.ne.s32 	%p10, %r36, %r2;
	@%p10 bra 	$L__BB2_6;
$L__BB2_7:
	ret;

}
	// .globl	_Z10apply_gradPfS_i
.visible .entry _Z10apply_gradPfS_i(
	.param .u64 .ptr .align 1 _Z10apply_gradPfS_i_param_0,
	.param .u64 .ptr .align 1 _Z10apply_gradPfS_i_param_1,
	.param .u32 _Z10apply_gradPfS_i_param_2
)
{
	.reg .pred 	%p<6>;
	.reg .b32 	%r<31>;
	.reg .b32 	%f<16>;
	.reg .b64 	%rd<13>;

	ld.param.u64 	%rd5, [_Z10apply_gradPfS_i_param_0];
	ld.param.u64 	%rd6, [_Z10apply_gradPfS_i_param_1];
	ld.param.u32 	%r15, [_Z10apply_gradPfS_i_param_2];
	cvta.to.global.u64 	%rd1, %rd5;
	cvta.to.global.u64 	%rd2, %rd6;
	mov.u32 	%r16, %ctaid.x;
	mov.u32 	%r17, %ntid.x;
	mov.u32 	%r18, %tid.x;
	mad.lo.s32 	%r19, %r16, %r17, %r18;
	mov.u32 	%r20, %nctaid.x;
	mul.lo.s32 	%r21, %r17, %r20;
	mul.lo.s32 	%r22, %r15, %r19;
	div.s32 	%r1, %r22, %r21;
	add.s32 	%r23, %r22, %r15;
	div.s32 	%r2, %r23, %r21;
	setp.ge.s32 	%p1, %r1, %r2;
	@%p1 bra 	$L__BB3_7;
	sub.s32 	%r24, %r2, %r1;
	and.b32  	%r3, %r24, 3;
	setp.eq.s32 	%p2, %r3, 0;
	mov.u32 	%r28, %r1;
	@%p2 bra 	$L__BB3_4;
	neg.s32 	%r26, %r3;
	mov.u32 	%r28, %r1;
$L__BB3_3:
	.pragma "nounroll";
	mul.wide.s32 	%rd7, %r28, 4;
	add.s64 	%rd8, %rd1, %rd7;
	add.s64 	%rd9, %rd2, %rd7;
	ld.global.f32 	%f1, [%rd9];
	ld.global.f32 	%f2, [%rd8];
	fma.rn.f32 	%f3, %f1, 0f3DCCCCCD, %f2;
	st.global.f32 	[%rd8], %f3;
	add.s32 	%r28, %r28, 1;
	add.s32 	%r26, %r26, 1;
	setp.ne.s32 	%p3, %r26, 0;
	@%p3 bra 	$L__BB3_3;
$L__BB3_4:
	sub.s32 	%r25, %r1, %r2;
	setp.gt.u32 	%p4, %r25, -4;
	@%p4 bra 	$L__BB3_7;
	sub.s32 	%r29, %r28, %r2;
	add.s64 	%rd3, %rd2, 8;
	add.s64 	%rd4, %rd1, 8;
$L__BB3_6:
	mul.wide.s32 	%rd10, %r28, 4;
	add.s64 	%rd11, %rd3, %rd10;
	add.s64 	%rd12, %rd4, %rd10;
	ld.global.f32 	%f4, [%rd11+-8];
	ld.global.f32 	%f5, [%rd12+-8];
	fma.rn.f32 	%f6, %f4, 0f3DCCCCCD, %f5;
	st.global.f32 	[%rd12+-8], %f6;
	ld.global.f32 	%f7, [%rd11+-4];
	ld.global.f32 	%f8, [%rd12+-4];
	fma.rn.f32 	%f9, %f7, 0f3DCCCCCD, %f8;
	st.global.f32 	[%rd12+-4], %f9;
	ld.global.f32 	%f10, [%rd11];
	ld.global.f32 	%f11, [%rd12];
	fma.rn.f32 	%f12, %f10, 0f3DCCCCCD, %f11;
	st.global.f32 	[%rd12], %f12;
	ld.global.f32 	%f13, [%rd11+4];
	ld.global.f32 	%f14, [%rd12+4];
	fma.rn.f32 	%f15, %f13, 0f3DCCCCCD, %f14;
	st.global.f32 	[%rd12+4], %f15;
	add.s32 	%r28, %r28, 4;
	add.s32 	%r29, %r29, 4;
	setp.ne.s32 	%p5, %r29, 0;
	@%p5 bra 	$L__BB3_6;
$L__BB3_7:
	ret;

}
	// .globl	_Z12fp_preact_c1PA28_fPA24_A24_fPA5_A5_f
.visible .entry _Z12fp_preact_c1PA28_fPA24_A24_fPA5_A5_f(
	.param .u64 .ptr .align 1 _Z12fp_preact_c1PA28_fPA24_A24_fPA5_A5_f_param_0,
	.param .u64 .ptr .align 1 _Z12fp_preact_c1PA28_fPA24_A24_fPA5_A5_f_param_1,
	.param .u64 .ptr .align 1 _Z12fp_preact_c1PA28_fPA24_A24_fPA5_A5_f_param_2
)
{
	.reg .pred 	%p<6>;
	.reg .b32 	%r<152>;
	.reg .b32 	%f<13>;
	.reg .b64 	%rd<55>;

	ld.param.u64 	%rd4, [_Z12fp_preact_c1PA28_fPA24_A24_fPA5_A5_f_param_0];
	ld.param.u64 	%rd5, [_Z12fp_preact_c1PA28_fPA24_A24_fPA5_A5_f_param_1];
	ld.param.u64 	%rd6, [_Z12fp_preact_c1PA28_fPA24_A24_fPA5_A5_f_param_2];
	cvta.to.global.u64 	%rd1, %rd5;
	cvta.to.global.u64 	%rd2, %rd4;
	cvta.to.global.u64 	%rd3, %rd6;
	mov.u32 	%r7, %ctaid.x;
	mov.u32 	%r8, %ntid.x;
	mov.u32 	%r9, %tid.x;
	mad.lo.s32 	%r10, %r7, %r8, %r9;
	mov.u32 	%r11, %nctaid.x;
	mul.lo.s32 	%r12, %r8, %r11;
	mul.lo.s32 	%r13, %r10, 86400;
	div.s32 	%r151, %r13, %r12;
	add.s32 	%r14, %r13, 86400;
	div.s32 	%r2, %r14, %r12;
	setp.le.s32 	%p1, %r2, %r151;
	@%p1 bra 	$L__BB4_5;
	sub.s32 	%r15, %r2, %r151;
	add.s32 	%r3, %r151, 1;
	and.b32  	%r16, %r15, 1;
	setp.eq.b32 	%p2, %r16, 1;
	not.pred 	%p3, %p2;
	@%p3 bra 	$L__BB4_3;
	mul.hi.s32 	%r17, %r151, 1717986919;
	shr.u32 	%r18, %r17, 31;
	shr.s32 	%r19, %r17, 1;
	add.s32 	%r20, %r19, %r18;
	mul.lo.s32 	%r21, %r20, 5;
	sub.s32 	%r22, %r151, %r21;
	mul.hi.s32 	%r23, %r20, 1717986919;
	shr.u32 	%r24, %r23, 31;
	shr.s32 	%r25, %r23, 1;
	add.s32 	%r26, %r25, %r24;
	mul.lo.s32 	%r27, %r26, 5;
	sub.s32 	%r28, %r20, %r27;
	mul.hi.s32 	%r29, %r151, 1374389535;
	shr.u32 	%r30, %r29, 31;
	shr.s32 	%r31, %r29, 3;
	add.s32 	%r32, %r31, %r30;
	mul.hi.s32 	%r33, %r32, 715827883;
	shr.u32 	%r34, %r33, 31;
	add.s32 	%r35, %r33, %r34;
	mul.lo.s32 	%r36, %r35, 6;
	sub.s32 	%r37, %r32, %r36;
	mul.hi.s32 	%r38, %r151, 458129845;
	shr.u32 	%r39, %r38, 31;
	shr.s32 	%r40, %r38, 4;
	add.s32 	%r41, %r40, %r39;
	mul.hi.s32 	%r42, %r41, 715827883;
	shr.u32 	%r43, %r42, 31;
	shr.u32 	%r44, %r42, 2;
	add.s32 	%r45, %r44, %r43;
	mul.lo.s32 	%r46, %r45, 24;
	sub.s32 	%r47, %r41, %r46;
	mul.hi.s32 	%r48, %r151, -1851608123;
	add.s32 	%r49, %r48, %r151;
	shr.u32 	%r50, %r49, 31;
	shr.s32 	%r51, %r49, 11;
	add.s32 	%r52, %r51, %r50;
	mul.hi.s32 	%r53, %r52, 715827883;
	shr.u32 	%r54, %r53, 31;
	shr.u32 	%r55, %r53, 2;
	add.s32 	%r56, %r55, %r54;
	mul.lo.s32 	%r57, %r56, 24;
	sub.s32 	%r58, %r52, %r57;
	mul.wide.s32 	%rd7, %r37, 2304;
	add.s64 	%rd8, %rd1, %rd7;
	mul.wide.s32 	%rd9, %r47, 96;
	add.s64 	%rd10, %rd8, %rd9;
	mul.wide.s32 	%rd11, %r58, 4;
	add.s64 	%rd12, %rd10, %rd11;
	mul.wide.s32 	%rd13, %r37, 100;
	add.s64 	%rd14, %rd3, %rd13;
	mul.wide.s32 	%rd15, %r22, 20;
	add.s64 	%rd16, %rd14, %rd15;
	mul.wide.s32 	%rd17, %r28, 4;
	add.s64 	%rd18, %rd16, %rd17;
	ld.global.f32 	%f1, [%rd18];
	add.s32 	%r59, %r47, %r22;
	mul.wide.s32 	%rd19, %r59, 112;
	add.s64 	%rd20, %rd2, %rd19;
	add.s32 	%r60, %r58, %r28;
	mul.wide.s32 	%rd21, %r60, 4;
	add.s64 	%rd22, %rd20, %rd21;
	ld.global.f32 	%f2, [%rd22];
	mul.f32 	%f3, %f1, %f2;
	atom.global.add.f32 	%f4, [%rd12], %f3;
	mov.u32 	%r151, %r3;
$L__BB4_3:
	setp.eq.s32 	%p4, %r2, %r3;
	@%p4 bra 	$L__BB4_5;
$L__BB4_4:
	mul.hi.s32 	%r61, %r151, 1717986919;
	shr.u32 	%r62, %r61, 31;
	shr.s32 	%r63, %r61, 1;
	add.s32 	%r64, %r63, %r62;
	mul.lo.s32 	%r65, %r64, 5;
	sub.s32 	%r66, %r151, %r65;
	mul.hi.s32 	%r67, %r64, 1717986919;
	shr.u32 	%r68, %r67, 31;
	shr.s32 	%r69, %r67, 1;
	add.s32 	%r70, %r69, %r68;
	mul.lo.s32 	%r71, %r70, 5;
	sub.s32 	%r72, %r64, %r71;
	mul.hi.s32 	%r73, %r151, 1374389535;
	shr.u32 	%r74, %r73, 31;
	shr.s32 	%r75, %r73, 3;
	add.s32 	%r76, %r75, %r74;
	mul.hi.s32 	%r77, %r76, 715827883;
	shr.u32 	%r78, %r77, 31;
	add.s32 	%r79, %r77, %r78;
	mul.lo.s32 	%r80, %r79, 6;
	sub.s32 	%r81, %r76, %r80;
	mul.hi.s32 	%r82, %r151, 458129845;
	shr.u32 	%r83, %r82, 31;
	shr.s32 	%r84, %r82, 4;
	add.s32 	%r85, %r84, %r83;
	mul.hi.s32 	%r86, %r85, 715827883;
	shr.u32 	%r87, %r86, 31;
	shr.u32 	%r88, %r86, 2;
	add.s32 	%r89, %r88, %r87;
	mul.lo.s32 	%r90, %r89, 24;
	sub.s32 	%r91, %r85, %r90;
	mul.hi.s32 	%r92, %r151, -1851608123;
	add.s32 	%r93, %r92, %r151;
	shr.u32 	%r94, %r93, 31;
	shr.s32 	%r95, %r93, 11;
	add.s32 	%r96, %r95, %r94;
	mul.hi.s32 	%r97, %r96, 715827883;
	shr.u32 	%r98, %r97, 31;
	shr.u32 	%r99, %r97, 2;
	add.s32 	%r100, %r99, %r98;
	mul.lo.s32 	%r101, %r100, 24;
	sub.s32 	%r102, %r96, %r101;
	mul.wide.s32 	%rd23, %r81, 2304;
	add.s64 	%rd24, %rd1, %rd23;
	mul.wide.s32 	%rd25, %r91, 96;
	add.s64 	%rd26, %rd24, %rd25;
	mul.wide.s32 	%rd27, %r102, 4;
	add.s64 	%rd28, %rd26, %rd27;
	mul.wide.s32 	%rd29, %r81, 100;
	add.s64 	%rd30, %rd3, %rd29;
	mul.wide.s32 	%rd31, %r66, 20;
	add.s64 	%rd32, %rd30, %rd31;
	mul.wide.s32 	%rd33, %r72, 4;
	add.s64 	%rd34, %rd32, %rd33;
	ld.global.f32 	%f5, [%rd34];
	add.s32 	%r103, %r91, %r66;
	mul.wide.s32 	%rd35, %r103, 112;
	add.s64 	%rd36, %rd2, %rd35;
	add.s32 	%r104, %r102, %r72;
	mul.wide.s32 	%rd37, %r104, 4;
	add.s64 	%rd38, %rd36, %rd37;
	ld.global.f32 	%f6, [%rd38];
	mul.f32 	%f7, %f5, %f6;
	atom.global.add.f32 	%f8, [%rd28], %f7;
	add.s32 	%r105, %r151, 1;
	mul.hi.s32 	%r106, %r105, 1717986919;
	shr.u32 	%r107, %r106, 31;
	shr.s32 	%r108, %r106, 1;
	add.s32 	%r109, %r108, %r107;
	mul.lo.s32 	%r110, %r109, 5;
	sub.s32 	%r111, %r105, %r110;
	mul.hi.s32 	%r112, %r109, 1717986919;
	shr.u32 	%r113, %r112, 31;
	shr.s32 	%r114, %r112, 1;
	add.s32 	%r115, %r114, %r113;
	mul.lo.s32 	%r116, %r115, 5;
	sub.s32 	%r117, %r109, %r116;
	mul.hi.s32 	%r118, %r105, 1374389535;
	shr.u32 	%r119, %r118, 31;
	shr.s32 	%r120, %r118, 3;
	add.s32 	%r121, %r120, %r119;
	mul.hi.s32 	%r122, %r121, 715827883;
	shr.u32 	%r123, %r122, 31;
	add.s32 	%r124, %r122, %r123;
	mul.lo.s32 	%r125, %r124, 6;
	sub.s32 	%r126, %r121, %r125;
	mul.hi.s32 	%r127, %r105, 458129845;
	shr.u32 	%r128, %r127, 31;
	shr.s32 	%r129, %r127, 4;
	add.s32 	%r130, %r129, %r128;
	mul.hi.s32 	%r131, %r130, 715827883;
	shr.u32 	%r132, %r131, 31;
	shr.u32 	%r133, %r131, 2;
	add.s32 	%r134, %r133, %r132;
	mul.lo.s32 	%r135, %r134, 24;
	sub.s32 	%r136, %r130, %r135;
	mul.hi.s32 	%r137, %r105, -1851608123;
	add.s32 	%r138, %r137, %r105;
	shr.u32 	%r139, %r138, 31;
	shr.s32 	%r140, %r138, 11;
	add.s32 	%r141, %r140, %r139;
	mul.hi.s32 	%r142, %r141, 715827883;
	shr.u32 	%r143, %r142, 31;
	shr.u32 	%r144, %r142, 2;
	add.s32 	%r145, %r144, %r143;
	mul.lo.s32 	%r146, %r145, 24;
	sub.s32 	%r147, %r141, %r146;
	mul.wide.s32 	%rd39, %r126, 2304;
	add.s64 	%rd40, %rd1, %rd39;
	mul.wide.s32 	%rd41, %r136, 96;
	add.s64 	%rd42, %rd40, %rd41;
	mul.wide.s32 	%rd43, %r147, 4;
	add.s64 	%rd44, %rd42, %rd43;
	mul.wide.s32 	%rd45, %r126, 100;
	add.s64 	%rd46, %rd3, %rd45;
	mul.wide.s32 	%rd47, %r111, 20;
	add.s64 	%rd48, %rd46, %rd47;
	mul.wide.s32 	%rd49, %r117, 4;
	add.s64 	%rd50, %rd48, %rd49;
	ld.global.f32 	%f9, [%rd50];
	add.s32 	%r148, %r136, %r111;
	mul.wide.s32 	%rd51, %r148, 112;
	add.s64 	%rd52, %rd2, %rd51;
	add.s32 	%r149, %r147, %r117;
	mul.wide.s32 	%rd53, %r149, 4;
	add.s64 	%rd54, %rd52, %rd53;
	ld.global.f32 	%f10, [%rd54];
	mul.f32 	%f11, %f9, %f10;
	atom.global.add.f32 	%f12, [%rd44], %f11;
	add.s32 	%r151, %r151, 2;
	setp.ne.s32 	%p5, %r151, %r2;
	@%p5 bra 	$L__BB4_4;
$L__BB4_5:
	ret;

}
	// .globl	_Z10fp_bias_c1PA24_A24_fPf
.visible .entry _Z10fp_bias_c1PA24_A24_fPf(
	.param .u64 .ptr .align 1 _Z10fp_bias_c1PA24_A24_fPf_param_0,
	.param .u64 .ptr .align 1 _Z10fp_bias_c1PA24_A24_fPf_param_1
)
{
	.reg .pred 	%p<6>;
	.reg .b32 	%r<134>;
	.reg .b32 	%f<16>;
	.reg .b64 	%rd<45>;

	ld.param.u64 	%rd3, [_Z10fp_bias_c1PA24_A24_fPf_param_0];
	ld.param.u64 	%rd4, [_Z10fp_bias_c1PA24_A24_fPf_param_1];
	cvta.to.global.u64 	%rd1, %rd3;
	cvta.to.global.u64 	%rd2, %rd4;
	mov.u32 	%r12, %ctaid.x;
	mov.u32 	%r13, %ntid.x;
	mov.u32 	%r14, %tid.x;
	mad.lo.s32 	%r15, %r12, %r13, %r14;
	mov.u32 	%r16, %nctaid.x;
	mul.lo.s32 	%r17, %r13, %r16;
	mul.lo.s32 	%r18, %r15, 3456;
	div.s32 	%r1, %r18, %r17;
	add.s32 	%r19, %r18, 3456;
	div.s32 	%r2, %r19, %r17;
	setp.ge.s32 	%p1, %r1, %r2;
	@%p1 bra 	$L__BB5_6;
	sub.s32 	%r20, %r2, %r1;
	and.b32  	%r3, %r20, 3;
	setp.eq.s32 	%p2, %r3, 0;
	mov.u32 	%r132, %r1;
	@%p2 bra 	$L__BB5_4;
	neg.s32 	%r130, %r3;
	mov.u32 	%r132, %r1;
$L__BB5_3:
	.pragma "nounroll";
	mul.hi.s32 	%r21, %r132, 715827883;
	shr.u32 	%r22, %r21, 31;
	add.s32 	%r23, %r21, %r22;
	mul.lo.s32 	%r24, %r23, 6;
	sub.s32 	%r25, %r132, %r24;
	mul.hi.s32 	%r26, %r23, 715827883;
	shr.u32 	%r27, %r26, 31;
	shr.u32 	%r28, %r26, 2;
	add.s32 	%r29, %r28, %r27;
	mul.lo.s32 	%r30, %r29, 24;
	sub.s32 	%r31, %r23, %r30;
	mul.hi.s32 	%r32, %r132, 954437177;
	shr.u32 	%r33, %r32, 31;
	shr.s32 	%r34, %r32, 5;
	add.s32 	%r35, %r34, %r33;
	mul.hi.s32 	%r36, %r35, 715827883;
	shr.u32 	%r37, %r36, 31;
	shr.u32 	%r38, %r36, 2;
	add.s32 	%r39, %r38, %r37;
	mul.lo.s32 	%r40, %r39, 24;
	sub.s32 	%r41, %r35, %r40;
	mul.wide.s32 	%rd5, %r25, 4;
	add.s64 	%rd6, %rd2, %rd5;
	ld.global.f32 	%f1, [%rd6];
	mul.wide.s32 	%rd7, %r25, 2304;
	add.s64 	%rd8, %rd1, %rd7;
	mul.wide.s32 	%rd9, %r31, 96;
	add.s64 	%rd10, %rd8, %rd9;
	mul.wide.s32 	%rd11, %r41, 4;
	add.s64 	%rd12, %rd10, %rd11;
	ld.global.f32 	%f2, [%rd12];
	add.f32 	%f3, %f1, %f2;
	st.global.f32 	[%rd12], %f3;
	add.s32 	%r132, %r132, 1;
	add.s32 	%r130, %r130, 1;
	setp.ne.s32 	%p3, %r130, 0;
	@%p3 bra 	$L__BB5_3;
$L__BB5_4:
	sub.s32 	%r42, %r1, %r2;
	setp.gt.u32 	%p4, %r42, -4;
	@%p4 bra 	$L__BB5_6;
$L__BB5_5:
	mul.hi.s32 	%r43, %r132, 715827883;
	shr.u32 	%r44, %r43, 31;
	add.s32 	%r45, %r43, %r44;
	mul.lo.s32 	%r46, %r45, 6;
	sub.s32 	%r47, %r132, %r46;
	mul.hi.s32 	%r48, %r45, 715827883;
	shr.u32 	%r49, %r48, 31;
	shr.u32 	%r50, %r48, 2;
	add.s32 	%r51, %r50, %r49;
	mul.lo.s32 	%r52, %r51, 24;
	sub.s32 	%r53, %r45, %r52;
	mul.hi.s32 	%r54, %r132, 954437177;
	shr.u32 	%r55, %r54, 31;
	shr.s32 	%r56, %r54, 5;
	add.s32 	%r57, %r56, %r55;
	mul.hi.s32 	%r58, %r57, 715827883;
	shr.u32 	%r59, %r58, 31;
	shr.u32 	%r60, %r58, 2;
	add.s32 	%r61, %r60, %r59;
	mul.lo.s32 	%r62, %r61, 24;
	sub.s32 	%r63, %r57, %r62;
	mul.wide.s32 	%rd13, %r47, 4;
	add.s64 	%rd14, %rd2, %rd13;
	ld.global.f32 	%f4, [%rd14];
	mul.wide.s32 	%rd15, %r47, 2304;
	add.s64 	%rd16, %rd1, %rd15;
	mul.wide.s32 	%rd17, %r53, 96;
	add.s64 	%rd18, %rd16, %rd17;
	mul.wide.s32 	%rd19, %r63, 4;
	add.s64 	%rd20, %rd18, %rd19;
	ld.global.f32 	%f5, [%rd20];
	add.f32 	%f6, %f4, %f5;
	st.global.f32 	[%rd20], %f6;
	add.s32 	%r64, %r132, 1;
	mul.hi.s32 	%r65, %r64, 715827883;
	shr.u32 	%r66, %r65, 31;
	add.s32 	%r67, %r65, %r66;
	mul.lo.s32 	%r68, %r67, 6;
	sub.s32 	%r69, %r64, %r68;
	mul.hi.s32 	%r70, %r67, 715827883;
	shr.u32 	%r71, %r70, 31;
	shr.u32 	%r72, %r70, 2;
	add.s32 	%r73, %r72, %r71;
	mul.lo.s32 	%r74, %r73, 24;
	sub.s32 	%r75, %r67, %r74;
	mul.hi.s32 	%r76, %r64, 954437177;
	shr.u32 	%r77, %r76, 31;
	shr.s32 	%r78, %r76, 5;
	add.s32 	%r79, %r78, %r77;
	mul.hi.s32 	%r80, %r79, 715827883;
	shr.u32 	%r81, %r80, 31;
	shr.u32 	%r82, %r80, 2;
	add.s32 	%r83, %r82, %r81;
	mul.lo.s32 	%r84, %r83, 24;
	sub.s32 	%r85, %r79, %r84;
	mul.wide.s32 	%rd21, %r69, 4;
	add.s64 	%rd22, %rd2, %rd21;
	ld.global.f32 	%f7, [%rd22];
	mul.wide.s32 	%rd23, %r69, 2304;
	add.s64 	%rd24, %rd1, %rd23;
	mul.wide.s32 	%rd25, %r75, 96;
	add.s64 	%rd26, %rd24, %rd25;
	mul.wide.s32 	%rd27, %r85, 4;
	add.s64 	%rd28, %rd26, %rd27;
	ld.global.f32 	%f8, [%rd28];
	add.f32 	%f9, %f7, %f8;
	st.global.f32 	[%rd28], %f9;
	add.s32 	%r86, %r132, 2;
	mul.hi.s32 	%r87, %r86, 715827883;
	shr.u32 	%r88, %r87, 31;
	add.s32 	%r89, %r87, %r88;
	mul.lo.s32 	%r90, %r89, 6;
	sub.s32 	%r91, %r86, %r90;
	mul.hi.s32 	%r92, %r89, 715827883;
	shr.u32 	%r93, %r92, 31;
	shr.u32 	%r94, %r92, 2;
	add.s32 	%r95, %r94, %r93;
	mul.lo.s32 	%r96, %r95, 24;
	sub.s32 	%r97, %r89, %r96;
	mul.hi.s32 	%r98, %r86, 954437177;
	shr.u32 	%r99, %r98, 31;
	shr.s32 	%r100, %r98, 5;
	add.s32 	%r101, %r100, %r99;
	mul.hi.s32 	%r102, %r101, 715827883;
	shr.u32 	%r103, %r102, 31;
	shr.u32 	%r104, %r102, 2;
	add.s32 	%r105, %r104, %r103;
	mul.lo.s32 	%r106, %r105, 24;
	sub.s32 	%r107, %r101, %r106;
	mul.wide.s32 	%rd29, %r91, 4;
	add.s64 	%rd30, %rd2, %rd29;
	ld.global.f32 	%f10, [%rd30];
	mul.wide.s32 	%rd31, %r91, 2304;
	add.s64 	%rd32, %rd1, %rd31;
	mul.wide.s32 	%rd33, %r97, 96;
	add.s64 	%rd34, %rd32, %rd33;
	mul.wide.s32 	%rd35, %r107, 4;
	add.s64 	%rd36, %rd34, %rd35;
	ld.global.f32 	%f11, [%rd36];
	add.f32 	%f12, %f10, %f11;
	st.global.f32 	[%rd36], %f12;
	add.s32 	%r108, %r132, 3;
	mul.hi.s32 	%r109, %r108, 715827883;
	shr.u32 	%r110, %r109, 31;
	add.s32 	%r111, %r109, %r110;
	mul.lo.s32 	%r112, %r111, 6;
	sub.s32 	%r113, %r108, %r112;
	mul.hi.s32 	%r114, %r111, 715827883;
	shr.u32 	%r115, %r114, 31;
	shr.u32 	%r116, %r114, 2;
	add.s32 	%r117, %r116, %r115;
	mul.lo.s32 	%r118, %r117, 24;
	sub.s32 	%r119, %r111, %r118;
	mul.hi.s32 	%r120, %r108, 954437177;
	shr.u32 	%r121, %r120, 31;
	shr.s32 	%r122, %r120, 5;
	add.s32 	%r123, %r122, %r121;
	mul.hi.s32 	%r124, %r123, 715827883;
	shr.u32 	%r125, %r124, 31;
	shr.u32 	%r126, %r124, 2;
	add.s32 	%r127, %r126, %r125;
	mul.lo.s32 	%r128, %r127, 24;
	sub.s32 	%r129, %r123, %r128;
	mul.wide.s32 	%rd37, %r113, 4;
	add.s64 	%rd38, %rd2, %rd37;
	ld.global.f32 	%f13, [%rd38];
	mul.wide.s32 	%rd39, %r113, 2304;
	add.s64 	%rd40, %rd1, %rd39;
	mul.wide.s32 	%rd41, %r119, 96;
	add.s64 	%rd42, %rd40, %rd41;
	mul.wide.s32 	%rd43, %r129, 4;
	add.s64 	%rd44, %rd42, %rd43;
	ld.global.f32 	%f14, [%rd44];
	add.f32 	%f15, %f13, %f14;
	st.global.f32 	[%rd44], %f15;
	add.s32 	%r132, %r132, 4;
	setp.ne.s32 	%p5, %r132, %r2;
	@%p5 bra 	$L__BB5_5;
$L__BB5_6:
	ret;

}
	// .globl	_Z12fp_preact_s1PA24_A24_fPA6_A6_fPA4_A4_f
.visible .entry _Z12fp_preact_s1PA24_A24_fPA6_A6_fPA4_A4_f(
	.param .u64 .ptr .align 1 _Z12fp_preact_s1PA24_A24_fPA6_A6_fPA4_A4_f_param_0,
	.param .u64 .ptr .align 1 _Z12fp_preact_s1PA24_A24_fPA6_A6_fPA4_A4_f_param_1,
	.param .u64 .ptr .align 1 _Z12fp_preact_s1PA24_A24_fPA6_A6_fPA4_A4_f_param_2
)
{
	.reg .pred 	%p<6>;
	.reg .b32 	%r<140>;
	.reg .b32 	%f<13>;
	.reg .b64 	%rd<55>;

	ld.param.u64 	%rd4, [_Z12fp_preact_s1PA24_A24_fPA6_A6_fPA4_A4_f_param_0];
	ld.param.u64 	%rd5, [_Z12fp_preact_s1PA24_A24_fPA6_A6_fPA4_A4_f_param_1];
	ld.param.u64 	%rd6, [_Z12fp_preact_s1PA24_A24_fPA6_A6_fPA4_A4_f_param_2];
	cvta.to.global.u64 	%rd1, %rd5;
	cvta.to.global.u64 	%rd2, %rd4;
	cvta.to.global.u64 	%rd3, %rd6;
	mov.u32 	%r7, %ctaid.x;
	mov.u32 	%r8, %ntid.x;
	mov.u32 	%r9, %tid.x;
	mad.lo.s32 	%r10, %r7, %r8, %r9;
	mov.u32 	%r11, %nctaid.x;
	mul.lo.s32 	%r12, %r8, %r11;
	mul.lo.s32 	%r13, %r10, 3456;
	div.s32 	%r139, %r13, %r12;
	add.s32 	%r14, %r13, 3456;
	div.s32 	%r2, %r14, %r12;
	setp.le.s32 	%p1, %r2, %r139;
	@%p1 bra 	$L__BB6_5;
	sub.s32 	%r15, %r2, %r139;
	add.s32 	%r3, %r139, 1;
	and.b32  	%r16, %r15, 1;
	setp.eq.b32 	%p2, %r16, 1;
	not.pred 	%p3, %p2;
	@%p3 bra 	$L__BB6_3;
	shr.s32 	%r17, %r139, 31;
	shr.u32 	%r18, %r17, 30;
	add.s32 	%r19, %r139, %r18;
	and.b32  	%r20, %r19, -4;
	sub.s32 	%r21, %r139, %r20;
	shr.s32 	%r22, %r19, 2;
	shr.u32 	%r23, %r22, 30;
	add.s32 	%r24, %r22, %r23;
	and.b32  	%r25, %r24, -4;
	sub.s32 	%r26, %r22, %r25;
	shr.u32 	%r27, %r17, 28;
	add.s32 	%r28, %r139, %r27;
	shr.s32 	%r29, %r28, 4;
	mul.hi.s32 	%r30, %r29, 715827883;
	shr.u32 	%r31, %r30, 31;
	add.s32 	%r32, %r30, %r31;
	mul.lo.s32 	%r33, %r32, 6;
	sub.s32 	%r34, %r29, %r33;
	mul.hi.s32 	%r35, %r139, 715827883;
	shr.u32 	%r36, %r35, 31;
	shr.s32 	%r37, %r35, 4;
	add.s32 	%r38, %r37, %r36;
	mul.hi.s32 	%r39, %r38, 715827883;
	shr.u32 	%r40, %r39, 31;
	add.s32 	%r41, %r39, %r40;
	mul.lo.s32 	%r42, %r41, 6;
	sub.s32 	%r43, %r38, %r42;
	mul.hi.s32 	%r44, %r139, 954437177;
	shr.u32 	%r45, %r44, 31;
	shr.s32 	%r46, %r44, 7;
	add.s32 	%r47, %r46, %r45;
	mul.hi.s32 	%r48, %r47, 715827883;
	shr.u32 	%r49, %r48, 31;
	add.s32 	%r50, %r48, %r49;
	mul.lo.s32 	%r51, %r50, 6;
	sub.s32 	%r52, %r47, %r51;
	mul.wide.s32 	%rd7, %r34, 144;
	add.s64 	%rd8, %rd1, %rd7;
	mul.wide.s32 	%rd9, %r43, 24;
	add.s64 	%rd10, %rd8, %rd9;
	mul.wide.s32 	%rd11, %r52, 4;
	add.s64 	%rd12, %rd10, %rd11;
	mul.wide.s32 	%rd13, %r21, 16;
	add.s64 	%rd14, %rd3, %rd13;
	mul.wide.s32 	%rd15, %r26, 4;
	add.s64 	%rd16, %rd14, %rd15;
	ld.global.f32 	%f1, [%rd16];
	mul.wide.s32 	%rd17, %r34, 2304;
	add.s64 	%rd18, %rd2, %rd17;
	shl.b32 	%r53, %r43, 2;
	add.s32 	%r54, %r53, %r21;
	mul.wide.s32 	%rd19, %r54, 96;
	add.s64 	%rd20, %rd18, %rd19;
	shl.b32 	%r55, %r52, 2;
	add.s32 	%r56, %r55, %r26;
	mul.wide.s32 	%rd21, %r56, 4;
	add.s64 	%rd22, %rd20, %rd21;
	ld.global.f32 	%f2, [%rd22];
	mul.f32 	%f3, %f1, %f2;
	atom.global.add.f32 	%f4, [%rd12], %f3;
	mov.u32 	%r139, %r3;
$L__BB6_3:
	setp.eq.s32 	%p4, %r2, %r3;
	@%p4 bra 	$L__BB6_5;
$L__BB6_4:
	shr.s32 	%r57, %r139, 31;
	shr.u32 	%r58, %r57, 30;
	add.s32 	%r59, %r139, %r58;
	and.b32  	%r60, %r59, -4;
	sub.s32 	%r61, %r139, %r60;
	shr.s32 	%r62, %r59, 2;
	shr.u32 	%r63, %r62, 30;
	add.s32 	%r64, %r62, %r63;
	and.b32  	%r65, %r64, -4;
	sub.s32 	%r66, %r62, %r65;
	shr.u32 	%r67, %r57, 28;
	add.s32 	%r68, %r139, %r67;
	shr.s32 	%r69, %r68, 4;
	mul.hi.s32 	%r70, %r69, 715827883;
	shr.u32 	%r71, %r70, 31;
	add.s32 	%r72, %r70, %r71;
	mul.lo.s32 	%r73, %r72, 6;
	sub.s32 	%r74, %r69, %r73;
	mul.hi.s32 	%r75, %r139, 715827883;
	shr.u32 	%r76, %r75, 31;
	shr.s32 	%r77, %r75, 4;
	add.s32 	%r78, %r77, %r76;
	mul.hi.s32 	%r79, %r78, 715827883;
	shr.u32 	%r80, %r79, 31;
	add.s32 	%r81, %r79, %r80;
	mul.lo.s32 	%r82, %r81, 6;
	sub.s32 	%r83, %r78, %r82;
	mul.hi.s32 	%r84, %r139, 954437177;
	shr.u32 	%r85, %r84, 31;
	shr.s32 	%r86, %r84, 7;
	add.s32 	%r87, %r86, %r85;
	mul.hi.s32 	%r88, %r87, 715827883;
	shr.u32 	%r89, %r88, 31;
	add.s32 	%r90, %r88, %r89;
	mul.lo.s32 	%r91, %r90, 6;
	sub.s32 	%r92, %r87, %r91;
	mul.wide.s32 	%rd23, %r74, 144;
	add.s64 	%rd24, %rd1, %rd23;
	mul.wide.s32 	%rd25, %r83, 24;
	add.s64 	%rd26, %rd24, %rd25;
	mul.wide.s32 	%rd27, %r92, 4;
	add.s64 	%rd28, %rd26, %rd27;
	mul.wide.s32 	%rd29, %r61, 16;
	add.s64 	%rd30, %rd3, %rd29;
	mul.wide.s32 	%rd31, %r66, 4;
	add.s64 	%rd32, %rd30, %rd31;
	ld.global.f32 	%f5, [%rd32];
	mul.wide.s32 	%rd33, %r74, 2304;
	add.s64 	%rd34, %rd2, %rd33;
	shl.b32 	%r93, %r83, 2;
	add.s32 	%r94, %r93, %r61;
	mul.wide.s32 	%rd35, %r94, 96;
	add.s64 	%rd36, %rd34, %rd35;
	shl.b32 	%r95, %r92, 2;
	add.s32 	%r96, %r95, %r66;
	mul.wide.s32 	%rd37, %r96, 4;
	add.s64 	%rd38, %rd36, %rd37;
	ld.global.f32 	%f6, [%rd38];
	mul.f32 	%f7, %f5, %f6;
	atom.global.add.f32 	%f8, [%rd28], %f7;
	add.s32 	%r97, %r139, 1;
	shr.s32 	%r98, %r97, 31;
	shr.u32 	%r99, %r98, 30;
	add.s32 	%r100, %r97, %r99;
	and.b32  	%r101, %r100, -4;
	sub.s32 	%r102, %r97, %r101;
	shr.s32 	%r103, %r100, 2;
	shr.u32 	%r104, %r103, 30;
	add.s32 	%r105, %r103, %r104;
	and.b32  	%r106, %r105, -4;
	sub.s32 	%r107, %r103, %r106;
	shr.u32 	%r108, %r98, 28;
	add.s32 	%r109, %r97, %r108;
	shr.s32 	%r110, %r109, 4;
	mul.hi.s32 	%r111, %r110, 715827883;
	shr.u32 	%r112, %r111, 31;
	add.s32 	%r113, %r111, %r112;
	mul.lo.s32 	%r114, %r113, 6;
	sub.s32 	%r115, %r110, %r114;
	mul.hi.s32 	%r116, %r97, 715827883;
	shr.u32 	%r117, %r116, 31;
	shr.s32 	%r118, %r116, 4;
	add.s32 	%r119, %r118, %r117;
	mul.hi.s32 	%r120, %r119, 715827883;
	shr.u32 	%r121, %r120, 31;
	add.s32 	%r122, %r120, %r121;
	mul.lo.s32 	%r123, %r122, 6;
	sub.s32 	%r124, %r119, %r123;
	mul.hi.s32 	%r125, %r97, 954437177;
	shr.u32 	%r126, %r125, 31;
	shr.s32 	%r127, %r125, 7;
	add.s32 	%r128, %r127, %r126;
	mul.hi.s32 	%r129, %r128, 715827883;
	shr.u32 	%r130, %r129, 31;
	add.s32 	%r131, %r129, %r130;
	mul.lo.s32 	%r132, %r131, 6;
	sub.s32 	%r133, %r128, %r132;
	mul.wide.s32 	%rd39, %r115, 144;
	add.s64 	%rd40, %rd1, %rd39;
	mul.wide.s32 	%rd41, %r124, 24;
	add.s64 	%rd42, %rd40, %rd41;
	mul.wide.s32 	%rd43, %r133, 4;
	add.s64 	%rd44, %rd42, %rd43;
	mul.wide.s32 	%rd45, %r102, 16;
	add.s64 	%rd46, %rd3, %rd45;
	mul.wide.s32 	%rd47, %r107, 4;
	add.s64 	%rd48, %rd46, %rd47;
	ld.global.f32 	%f9, [%rd48];
	mul.wide.s32 	%rd49, %r115, 2304;
	add.s64 	%rd50, %rd2, %rd49;
	shl.b32 	%r134, %r124, 2;
	add.s32 	%r135, %r134, %r102;
	mul.wide.s32 	%rd51, %r135, 96;
	add.s64 	%rd52, %rd50, %rd51;
	shl.b32 	%r136, %r133, 2;
	add.s32 	%r137, %r136, %r107;
	mul.wide.s32 	%rd53, %r137, 4;
	add.s64 	%rd54, %rd52, %rd53;
	ld.global.f32 	%f10, [%rd54];
	mul.f32 	%f11, %f9, %f10;
	atom.global.add.f32 	%f12, [%rd44], %f11;
	add.s32 	%r139, %r139, 2;
	setp.ne.s32 	%p5, %r139, %r2;
	@%p5 bra 	$L__BB6_4;
$L__BB6_5:
	ret;

}
	// .globl	_Z10fp_bias_s1PA6_A6_fPf
.visible .entry _Z10fp_bias_s1PA6_A6_fPf(
	.param .u64 .ptr .align 1 _Z10fp_bias_s1PA6_A6_fPf_param_0,
	.param .u64 .ptr .align 1 _Z10fp_bias_s1PA6_A6_fPf_param_1
)
{
	.reg .pred 	%p<6>;
	.reg .b32 	%r<124>;
	.reg .b32 	%f<16>;
	.reg .b64 	%rd<35>;

	ld.param.u64 	%rd3, [_Z10fp_bias_s1PA6_A6_fPf_param_0];
	ld.param.u64 	%rd4, [_Z10fp_bias_s1PA6_A6_fPf_param_1];
	cvta.to.global.u64 	%rd1, %rd3;
	cvta.to.global.u64 	%rd2, %rd4;
	mov.u32 	%r12, %ctaid.x;
	mov.u32 	%r13, %ntid.x;
	mov.u32 	%r14, %tid.x;
	mad.lo.s32 	%r15, %r12, %r13, %r14;
	mov.u32 	%r16, %nctaid.x;
	mul.lo.s32 	%r17, %r13, %r16;
	mul.lo.s32 	%r18, %r15, 216;
	div.s32 	%r1, %r18, %r17;
	add.s32 	%r19, %r18, 216;
	div.s32 	%r2, %r19, %r17;
	setp.ge.s32 	%p1, %r1, %r2;
	@%p1 bra 	$L__BB7_6;
	sub.s32 	%r20, %r2, %r1;
	and.b32  	%r3, %r20, 3;
	setp.eq.s32 	%p2, %r3, 0;
	mov.u32 	%r122, %r1;
	@%p2 bra 	$L__BB7_4;
	neg.s32 	%r120, %r3;
	mov.u32 	%r122, %r1;
$L__BB7_3:
	.pragma "nounroll";
	mul.hi.s32 	%r21, %r122, 715827883;
	shr.u32 	%r22, %r21, 31;
	add.s32 	%r23, %r21, %r22;
	mul.lo.s32 	%r24, %r23, 6;
	sub.s32 	%r25, %r122, %r24;
	mul.hi.s32 	%r26, %r23, 715827883;
	shr.u32 	%r27, %r26, 31;
	add.s32 	%r28, %r26, %r27;
	mul.lo.s32 	%r29, %r28, 6;
	sub.s32 	%r30, %r23, %r29;
	mul.hi.s32 	%r31, %r122, 954437177;
	shr.u32 	%r32, %r31, 31;
	shr.s32 	%r33, %r31, 3;
	add.s32 	%r34, %r33, %r32;
	mul.hi.s32 	%r35, %r34, 715827883;
	shr.u32 	%r36, %r35, 31;
	add.s32 	%r37, %r35, %r36;
	mul.lo.s32 	%r38, %r37, 6;
	sub.s32 	%r39, %r34, %r38;
	ld.global.f32 	%f1, [%rd2];
	mul.wide.s32 	%rd5, %r25, 144;
	add.s64 	%rd6, %rd1, %rd5;
	mul.wide.s32 	%rd7, %r30, 24;
	add.s64 	%rd8, %rd6, %rd7;
	mul.wide.s32 	%rd9, %r39, 4;
	add.s64 	%rd10, %rd8, %rd9;
	ld.global.f32 	%f2, [%rd10];
	add.f32 	%f3, %f1, %f2;
	st.global.f32 	[%rd10], %f3;
	add.s32 	%r122, %r122, 1;
	add.s32 	%r120, %r120, 1;
	setp.ne.s32 	%p3, %r120, 0;
	@%p3 bra 	$L__BB7_3;
$L__BB7_4:
	sub.s32 	%r40, %r1, %r2;
	setp.gt.u32 	%p4, %r40, -4;
	@%p4 bra 	$L__BB7_6;
$L__BB7_5:
	mul.hi.s32 	%r41, %r122, 715827883;
	shr.u32 	%r42, %r41, 31;
	add.s32 	%r43, %r41, %r42;
	mul.lo.s32 	%r44, %r43, 6;
	sub.s32 	%r45, %r122, %r44;
	mul.hi.s32 	%r46, %r43, 715827883;
	shr.u32 	%r47, %r46, 31;
	add.s32 	%r48, %r46, %r47;
	mul.lo.s32 	%r49, %r48, 6;
	sub.s32 	%r50, %r43, %r49;
	mul.hi.s32 	%r51, %r122, 954437177;
	shr.u32 	%r52, %r51, 31;
	shr.s32 	%r53, %r51, 3;
	add.s32 	%r54, %r53, %r52;
	mul.hi.s32 	%r55, %r54, 715827883;
	shr.u32 	%r56, %r55, 31;
	add.s32 	%r57, %r55, %r56;
	mul.lo.s32 	%r58, %r57, 6;
	sub.s32 	%r59, %r54, %r58;
	ld.global.f32 	%f4, [%rd2];
	mul.wide.s32 	%rd11, %r45, 144;
	add.s64 	%rd12, %rd1, %rd11;
	mul.wide.s32 	%rd13, %r50, 24;
	add.s64 	%rd14, %rd12, %rd13;
	mul.wide.s32 	%rd15, %r59, 4;
	add.s64 	%rd16, %rd14, %rd15;
	ld.global.f32 	%f5, [%rd16];
	add.f32 	%f6, %f4, %f5;
	st.global.f32 	[%rd16], %f6;
	add.s32 	%r60, %r122, 1;
	mul.hi.s32 	%r61, %r60, 715827883;
	shr.u32 	%r62, %r61, 31;
	add.s32 	%r63, %r61, %r62;
	mul.lo.s32 	%r64, %r63, 6;
	sub.s32 	%r65, %r60, %r64;
	mul.hi.s32 	%r66, %r63, 715827883;
	shr.u32 	%r67, %r66, 31;
	add.s32 	%r68, %r66, %r67;
	mul.lo.s32 	%r69, %r68, 6;
	sub.s32 	%r70, %r63, %r69;
	mul.hi.s32 	%r71, %r60, 954437177;
	shr.u32 	%r72, %r71, 31;
	shr.s32 	%r73, %r71, 3;
	add.s32 	%r74, %r73, %r72;
	mul.hi.s32 	%r75, %r74, 715827883;
	shr.u32 	%r76, %r75, 31;
	add.s32 	%r77, %r75, %r76;
	mul.lo.s32 	%r78, %r77, 6;
	sub.s32 	%r79, %r74, %r78;
	ld.global.f32 	%f7, [%rd2];
	mul.wide.s32 	%rd17, %r65, 144;
	add.s64 	%rd18, %rd1, %rd17;
	mul.wide.s32 	%rd19, %r70, 24;
	add.s64 	%rd20, %rd18, %rd19;
	mul.wide.s32 	%rd21, %r79, 4;
	add.s64 	%rd22, %rd20, %rd21;
	ld.global.f32 	%f8, [%rd22];
	add.f32 	%f9, %f7, %f8;
	st.global.f32 	[%rd22], %f9;
	add.s32 	%r80, %r122, 2;
	mul.hi.s32 	%r81, %r80, 715827883;
	shr.u32 	%r82, %r81, 31;
	add.s32 	%r83, %r81, %r82;
	mul.lo.s32 	%r84, %r83, 6;
	sub.s32 	%r85, %r80, %r84;
	mul.hi.s32 	%r86, %r83, 715827883;
	shr.u32 	%r87, %r86, 31;
	add.s32 	%r88, %r86, %r87;
	mul.lo.s32 	%r89, %r88, 6;
	sub.s32 	%r90, %r83, %r89;
	mul.hi.s32 	%r91, %r80, 954437177;
	shr.u32 	%r92, %r91, 31;
	shr.s32 	%r93, %r91, 3;
	add.s32 	%r94, %r93, %r92;
	mul.hi.s32 	%r95, %r94, 715827883;
	shr.u32 	%r96, %r95, 31;
	add.s32 	%r97, %r95, %r96;
	mul.lo.s32 	%r98, %r97, 6;
	sub.s32 	%r99, %r94, %r98;
	ld.global.f32 	%f10, [%rd2];
	mul.wide.s32 	%rd23, %r85, 144;
	add.s64 	%rd24, %rd1, %rd23;
	mul.wide.s32 	%rd25, %r90, 24;
	add.s64 	%rd26, %rd24, %rd25;
	mul.wide.s32 	%rd27, %r99, 4;
	add.s64 	%rd28, %rd26, %rd27;
	ld.global.f32 	%f11, [%rd28];
	add.f32 	%f12, %f10, %f11;
	st.global.f32 	[%rd28], %f12;
	add.s32 	%r100, %r122, 3;
	mul.hi.s32 	%r101, %r100, 715827883;
	shr.u32 	%r102, %r101, 31;
	add.s32 	%r103, %r101, %r102;
	mul.lo.s32 	%r104, %r103, 6;
	sub.s32 	%r105, %r100, %r104;
	mul.hi.s32 	%r106, %r103, 715827883;
	shr.u32 	%r107, %r106, 31;
	add.s32 	%r108, %r106, %r107;
	mul.lo.s32 	%r109, %r108, 6;
	sub.s32 	%r110, %r103, %r109;
	mul.hi.s32 	%r111, %r100, 954437177;
	shr.u32 	%r112, %r111, 31;
	shr.s32 	%r113, %r111, 3;
	add.s32 	%r114, %r113, %r112;
	mul.hi.s32 	%r115, %r114, 715827883;
	shr.u32 	%r116, %r115, 31;
	add.s32 	%r117, %r115, %r116;
	mul.lo.s32 	%r118, %r117, 6;
	sub.s32 	%r119, %r114, %r118;
	ld.global.f32 	%f13, [%rd2];
	mul.wide.s32 	%rd29, %r105, 144;
	add.s64 	%rd30, %rd1, %rd29;
	mul.wide.s32 	%rd31, %r110, 24;
	add.s64 	%rd32, %rd30, %rd31;
	mul.wide.s32 	%rd33, %r119, 4;
	add.s64 	%rd34, %rd32, %rd33;
	ld.global.f32 	%f14, [%rd34];
	add.f32 	%f15, %f13, %f14;
	st.global.f32 	[%rd34], %f15;
	add.s32 	%r122, %r122, 4;
	setp.ne.s32 	%p5, %r122, %r2;
	@%p5 bra 	$L__BB7_5;
$L__BB7_6:
	ret;

}
	// .globl	_Z11fp_preact_fPA6_A6_fPfPA6_S0_
.visible .entry _Z11fp_preact_fPA6_A6_fPfPA6_S0_(
	.param .u64 .ptr .align 1 _Z11fp_preact_fPA6_A6_fPfPA6_S0__param_0,
	.param .u64 .ptr .align 1 _Z11fp_preact_fPA6_A6_fPfPA6_S0__param_1,
	.param .u64 .ptr .align 1 _Z11fp_preact_fPA6_A6_fPfPA6_S0__param_2
)
{
	.reg .pred 	%p<8>;
	.reg .b32 	%r<250>;
	.reg .b32 	%f<29>;
	.reg .b64 	%rd<98>;

	ld.param.u64 	%rd4, [_Z11fp_preact_fPA6_A6_fPfPA6_S0__param_0];
	ld.param.u64 	%rd5, [_Z11fp_preact_fPA6_A6_fPfPA6_S0__param_1];
	ld.param.u64 	%rd6, [_Z11fp_preact_fPA6_A6_fPfPA6_S0__param_2];
	cvta.to.global.u64 	%rd1, %rd5;
	cvta.to.global.u64 	%rd2, %rd4;
	cvta.to.global.u64 	%rd3, %rd6;
	mov.u32 	%r14, %ctaid.x;
	mov.u32 	%r15, %ntid.x;
	mov.u32 	%r16, %tid.x;
	mad.lo.s32 	%r17, %r14, %r15, %r16;
	mov.u32 	%r18, %nctaid.x;
	mul.lo.s32 	%r19, %r15, %r18;
	mul.lo.s32 	%r20, %r17, 2160;
	div.s32 	%r248, %r20, %r19;
	add.s32 	%r21, %r20, 2160;
	div.s32 	%r2, %r21, %r19;
	setp.ge.s32 	%p1, %r248, %r2;
	@%p1 bra 	$L__BB8_9;
	sub.s32 	%r3, %r2, %r248;
	and.b32  	%r4, %r3, 3;
	sub.s32 	%r22, %r248, %r2;
	setp.gt.u32 	%p2, %r22, -4;
	@%p2 bra 	$L__BB8_4;
	and.b32  	%r23, %r3, -4;
	neg.s32 	%r246, %r23;
$L__BB8_3:
	.pragma "nounroll";
	mul.hi.s32 	%r24, %r248, 1717986919;
	shr.u32 	%r25, %r24, 31;
	shr.s32 	%r26, %r24, 2;
	add.s32 	%r27, %r26, %r25;
	mul.lo.s32 	%r28, %r27, 10;
	sub.s32 	%r29, %r248, %r28;
	mul.hi.s32 	%r30, %r27, 715827883;
	shr.u32 	%r31, %r30, 31;
	add.s32 	%r32, %r30, %r31;
	mul.lo.s32 	%r33, %r32, 6;
	sub.s32 	%r34, %r27, %r33;
	mul.hi.s32 	%r35, %r248, -2004318071;
	add.s32 	%r36, %r35, %r248;
	shr.u32 	%r37, %r36, 31;
	shr.s32 	%r38, %r36, 5;
	add.s32 	%r39, %r38, %r37;
	mul.hi.s32 	%r40, %r39, 715827883;
	shr.u32 	%r41, %r40, 31;
	add.s32 	%r42, %r40, %r41;
	mul.lo.s32 	%r43, %r42, 6;
	sub.s32 	%r44, %r39, %r43;
	mul.hi.s32 	%r45, %r248, -1240768329;
	add.s32 	%r46, %r45, %r248;
	shr.u32 	%r47, %r46, 31;
	shr.s32 	%r48, %r46, 8;
	add.s32 	%r49, %r48, %r47;
	mul.hi.s32 	%r50, %r49, 715827883;
	shr.u32 	%r51, %r50, 31;
	add.s32 	%r52, %r50, %r51;
	mul.lo.s32 	%r53, %r52, 6;
	sub.s32 	%r54, %r49, %r53;
	mul.wide.s32 	%rd7, %r29, 4;
	add.s64 	%rd8, %rd1, %rd7;
	mul.wide.s32 	%rd9, %r29, 864;
	add.s64 	%rd10, %rd3, %rd9;
	mul.wide.s32 	%rd11, %r34, 144;
	add.s64 	%rd12, %rd10, %rd11;
	mul.wide.s32 	%rd13, %r44, 24;
	add.s64 	%rd14, %rd12, %rd13;
	mul.wide.s32 	%rd15, %r54, 4;
	add.s64 	%rd16, %rd14, %rd15;
	ld.global.f32 	%f1, [%rd16];
	add.s64 	%rd17, %rd2, %rd11;
	add.s64 	%rd18, %rd17, %rd13;
	add.s64 	%rd19, %rd18, %rd15;
	ld.global.f32 	%f2, [%rd19];
	mul.f32 	%f3, %f1, %f2;
	atom.global.add.f32 	%f4, [%rd8], %f3;
	add.s32 	%r55, %r248, 1;
	mul.hi.s32 	%r56, %r55, 1717986919;
	shr.u32 	%r57, %r56, 31;
	shr.s32 	%r58, %r56, 2;
	add.s32 	%r59, %r58, %r57;
	mul.lo.s32 	%r60, %r59, 10;
	sub.s32 	%r61, %r55, %r60;
	mul.hi.s32 	%r62, %r59, 715827883;
	shr.u32 	%r63, %r62, 31;
	add.s32 	%r64, %r62, %r63;
	mul.lo.s32 	%r65, %r64, 6;
	sub.s32 	%r66, %r59, %r65;
	mul.hi.s32 	%r67, %r55, -2004318071;
	add.s32 	%r68, %r67, %r55;
	shr.u32 	%r69, %r68, 31;
	shr.s32 	%r70, %r68, 5;
	add.s32 	%r71, %r70, %r69;
	mul.hi.s32 	%r72, %r71, 715827883;
	shr.u32 	%r73, %r72, 31;
	add.s32 	%r74, %r72, %r73;
	mul.lo.s32 	%r75, %r74, 6;
	sub.s32 	%r76, %r71, %r75;
	mul.hi.s32 	%r77, %r55, -1240768329;
	add.s32 	%r78, %r77, %r55;
	shr.u32 	%r79, %r78, 31;
	shr.s32 	%r80, %r78, 8;
	add.s32 	%r81, %r80, %r79;
	mul.hi.s32 	%r82, %r81, 715827883;
	shr.u32 	%r83, %r82, 31;
	add.s32 	%r84, %r82, %r83;
	mul.lo.s32 	%r85, %r84, 6;
	sub.s32 	%r86, %r81, %r85;
	mul.wide.s32 	%rd20, %r61, 4;
	add.s64 	%rd21, %rd1, %rd20;
	mul.wide.s32 	%rd22, %r61, 864;
	add.s64 	%rd23, %rd3, %rd22;
	mul.wide.s32 	%rd24, %r66, 144;
	add.s64 	%rd25, %rd23, %rd24;
	mul.wide.s32 	%rd26, %r76, 24;
	add.s64 	%rd27, %rd25, %rd26;
	mul.wide.s32 	%rd28, %r86, 4;
	add.s64 	%rd29, %rd27, %rd28;
	ld.global.f32 	%f5, [%rd29];
	add.s64 	%rd30, %rd2, %rd24;
	add.s64 	%rd31, %rd30, %rd26;
	add.s64 	%rd32, %rd31, %rd28;
	ld.global.f32 	%f6, [%rd32];
	mul.f32 	%f7, %f5, %f6;
	atom.global.add.f32 	%f8, [%rd21], %f7;
	add.s32 	%r87, %r248, 2;
	mul.hi.s32 	%r88, %r87, 1717986919;
	shr.u32 	%r89, %r88, 31;
	shr.s32 	%r90, %r88, 2;
	add.s32 	%r91, %r90, %r89;
	mul.lo.s32 	%r92, %r91, 10;
	sub.s32 	%r93, %r87, %r92;
	mul.hi.s32 	%r94, %r91, 715827883;
	shr.u32 	%r95, %r94, 31;
	add.s32 	%r96, %r94, %r95;
	mul.lo.s32 	%r97, %r96, 6;
	sub.s32 	%r98, %r91, %r97;
	mul.hi.s32 	%r99, %r87, -2004318071;
	add.s32 	%r100, %r99, %r87;
	shr.u32 	%r101, %r100, 31;
	shr.s32 	%r102, %r100, 5;
	add.s32 	%r103, %r102, %r101;
	mul.hi.s32 	%r104, %r103, 715827883;
	shr.u32 	%r105, %r104, 31;
	add.s32 	%r106, %r104, %r105;
	mul.lo.s32 	%r107, %r106, 6;
	sub.s32 	%r108, %r103, %r107;
	mul.hi.s32 	%r109, %r87, -1240768329;
	add.s32 	%r110, %r109, %r87;
	shr.u32 	%r111, %r110, 31;
	shr.s32 	%r112, %r110, 8;
	add.s32 	%r113, %r112, %r111;
	mul.hi.s32 	%r114, %r113, 715827883;
	shr.u32 	%r115, %r114, 31;
	add.s32 	%r116, %r114, %r115;
	mul.lo.s32 	%r117, %r116, 6;
	sub.s32 	%r118, %r113, %r117;
	mul.wide.s32 	%rd33, %r93, 4;
	add.s64 	%rd34, %rd1, %rd33;
	mul.wide.s32 	%rd35, %r93, 864;
	add.s64 	%rd36, %rd3, %rd35;
	mul.wide.s32 	%rd37, %r98, 144;
	add.s64 	%rd38, %rd36, %rd37;
	mul.wide.s32 	%rd39, %r108, 24;
	add.s64 	%rd40, %rd38, %rd39;
	mul.wide.s32 	%rd41, %r118, 4;
	add.s64 	%rd42, %rd40, %rd41;
	ld.global.f32 	%f9, [%rd42];
	add.s64 	%rd43, %rd2, %rd37;
	add.s64 	%rd44, %rd43, %rd39;
	add.s64 	%rd45, %rd44, %rd41;
	ld.global.f32 	%f10, [%rd45];
	mul.f32 	%f11, %f9, %f10;
	atom.global.add.f32 	%f12, [%rd34], %f11;
	add.s32 	%r119, %r248, 3;
	mul.hi.s32 	%r120, %r119, 1717986919;
	shr.u32 	%r121, %r120, 31;
	shr.s32 	%r122, %r120, 2;
	add.s32 	%r123, %r122, %r121;
	mul.lo.s32 	%r124, %r123, 10;
	sub.s32 	%r125, %r119, %r124;
	mul.hi.s32 	%r126, %r123, 715827883;
	shr.u32 	%r127, %r126, 31;
	add.s32 	%r128, %r126, %r127;
	mul.lo.s32 	%r129, %r128, 6;
	sub.s32 	%r130, %r123, %r129;
	mul.hi.s32 	%r131, %r119, -2004318071;
	add.s32 	%r132, %r131, %r119;
	shr.u32 	%r133, %r132, 31;
	shr.s32 	%r134, %r132, 5;
	add.s32 	%r135, %r134, %r133;
	mul.hi.s32 	%r136, %r135, 715827883;
	shr.u32 	%r137, %r136, 31;
	add.s32 	%r138, %r136, %r137;
	mul.lo.s32 	%r139, %r138, 6;
	sub.s32 	%r140, %r135, %r139;
	mul.hi.s32 	%r141, %r119, -1240768329;
	add.s32 	%r142, %r141, %r119;
	shr.u32 	%r143, %r142, 31;
	shr.s32 	%r144, %r142, 8;
	add.s32 	%r145, %r144, %r143;
	mul.hi.s32 	%r146, %r145, 715827883;
	shr.u32 	%r147, %r146, 31;
	add.s32 	%r148, %r146, %r147;
	mul.lo.s32 	%r149, %r148, 6;
	sub.s32 	%r150, %r145, %r149;
	mul.wide.s32 	%rd46, %r125, 4;
	add.s64 	%rd47, %rd1, %rd46;
	mul.wide.s32 	%rd48, %r125, 864;
	add.s64 	%rd49, %rd3, %rd48;
	mul.wide.s32 	%rd50, %r130, 144;
	add.s64 	%rd51, %rd49, %rd50;
	mul.wide.s32 	%rd52, %r140, 24;
	add.s64 	%rd53, %rd51, %rd52;
	mul.wide.s32 	%rd54, %r150, 4;
	add.s64 	%rd55, %rd53, %rd54;
	ld.global.f32 	%f13, [%rd55];
	add.s64 	%rd56, %rd2, %rd50;
	add.s64 	%rd57, %rd56, %rd52;
	add.s64 	%rd58, %rd57, %rd54;
	ld.global.f32 	%f14, [%rd58];
	mul.f32 	%f15, %f13, %f14;
	atom.global.add.f32 	%f16, [%rd47], %f15;
	add.s32 	%r248, %r248, 4;
	add.s32 	%r246, %r246, 4;
	setp.ne.s32 	%p3, %r246, 0;
	@%p3 bra 	$L__BB8_3;
$L__BB8_4:
	setp.eq.s32 	%p4, %r4, 0;
	@%p4 bra 	$L__BB8_9;
	setp.eq.s32 	%p5, %r4, 1;
	@%p5 bra 	$L__BB8_7;
	mul.hi.s32 	%r151, %r248, 1717986919;
	shr.u32 	%r152, %r151, 31;
	shr.s32 	%r153, %r151, 2;
	add.s32 	%r154, %r153, %r152;
	mul.lo.s32 	%r155, %r154, 10;
	sub.s32 	%r156, %r248, %r155;
	mul.hi.s32 	%r157, %r154, 715827883;
	shr.u32 	%r158, %r157, 31;
	add.s32 	%r159, %r157, %r158;
	mul.lo.s32 	%r160, %r159, 6;
	sub.s32 	%r161, %r154, %r160;
	mul.hi.s32 	%r162, %r248, -2004318071;
	add.s32 	%r163, %r162, %r248;
	shr.u32 	%r164, %r163, 31;
	shr.s32 	%r165, %r163, 5;
	add.s32 	%r166, %r165, %r164;
	mul.hi.s32 	%r167, %r166, 715827883;
	shr.u32 	%r168, %r167, 31;
	add.s32 	%r169, %r167, %r168;
	mul.lo.s32 	%r170, %r169, 6;
	sub.s32 	%r171, %r166, %r170;
	mul.hi.s32 	%r172, %r248, -1240768329;
	add.s32 	%r173, %r172, %r248;
	shr.u32 	%r174, %r173, 31;
	shr.s32 	%r175, %r173, 8;
	add.s32 	%r176, %r175, %r174;
	mul.hi.s32 	%r177, %r176, 715827883;
	shr.u32 	%r178, %r177, 31;
	add.s32 	%r179, %r177, %r178;
	mul.lo.s32 	%r180, %r179, 6;
	sub.s32 	%r181, %r176, %r180;
	mul.wide.s32 	%rd59, %r156, 4;
	add.s64 	%rd60, %rd1, %rd59;
	mul.wide.s32 	%rd61, %r156, 864;
	add.s64 	%rd62, %rd3, %rd61;
	mul.wide.s32 	%rd63, %r161, 144;
	add.s64 	%rd64, %rd62, %rd63;
	mul.wide.s32 	%rd65, %r171, 24;
	add.s64 	%rd66, %rd64, %rd65;
	mul.wide.s32 	%rd67, %r181, 4;
	add.s64 	%rd68, %rd66, %rd67;
	ld.global.f32 	%f17, [%rd68];
	add.s64 	%rd69, %rd2, %rd63;
	add.s64 	%rd70, %rd69, %rd65;
	add.s64 	%rd71, %rd70, %rd67;
	ld.global.f32 	%f18, [%rd71];
	mul.f32 	%f19, %f17, %f18;
	atom.global.add.f32 	%f20, [%rd60], %f19;
	add.s32 	%r182, %r248, 1;
	mul.hi.s32 	%r183, %r182, 1717986919;
	shr.u32 	%r184, %r183, 31;
	shr.s32 	%r185, %r183, 2;
	add.s32 	%r186, %r185, %r184;
	mul.lo.s32 	%r187, %r186, 10;
	sub.s32 	%r188, %r182, %r187;
	mul.hi.s32 	%r189, %r186, 715827883;
	shr.u32 	%r190, %r189, 31;
	add.s32 	%r191, %r189, %r190;
	mul.lo.s32 	%r192, %r191, 6;
	sub.s32 	%r193, %r186, %r192;
	mul.hi.s32 	%r194, %r182, -2004318071;
	add.s32 	%r195, %r194, %r182;
	shr.u32 	%r196, %r195, 31;
	shr.s32 	%r197, %r195, 5;
	add.s32 	%r198, %r197, %r196;
	mul.hi.s32 	%r199, %r198, 715827883;
	shr.u32 	%r200, %r199, 31;
	add.s32 	%r201, %r199, %r200;
	mul.lo.s32 	%r202, %r201, 6;
	sub.s32 	%r203, %r198, %r202;
	mul.hi.s32 	%r204, %r182, -1240768329;
	add.s32 	%r205, %r204, %r182;
	shr.u32 	%r206, %r205, 31;
	shr.s32 	%r207, %r205, 8;
	add.s32 	%r208, %r207, %r206;
	mul.hi.s32 	%r209, %r208, 715827883;
	shr.u32 	%r210, %r209, 31;
	add.s32 	%r211, %r209, %r210;
	mul.lo.s32 	%r212, %r211, 6;
	sub.s32 	%r213, %r208, %r212;
	mul.wide.s32 	%rd72, %r188, 4;
	add.s64 	%rd73, %rd1, %rd72;
	mul.wide.s32 	%rd74, %r188, 864;
	add.s64 	%rd75, %rd3, %rd74;
	mul.wide.s32 	%rd76, %r193, 144;
	add.s64 	%rd77, %rd75, %rd76;
	mul.wide.s32 	%rd78, %r203, 24;
	add.s64 	%rd79, %rd77, %rd78;
	mul.wide.s32 	%rd80, %r213, 4;
	add.s64 	%rd81, %rd79, %rd80;
	ld.global.f32 	%f21, [%rd81];
	add.s64 	%rd82, %rd2, %rd76;
	add.s64 	%rd83, %rd82, %rd78;
	add.s64 	%rd84, %rd83, %rd80;
	ld.global.f32 	%f22, [%rd84];
	mul.f32 	%f23, %f21, %f22;
	atom.global.add.f32 	%f24, [%rd73], %f23;
	add.s32 	%r248, %r248, 2;
$L__BB8_7:
	and.b32  	%r214, %r3, 1;
	setp.eq.b32 	%p6, %r214, 1;
	not.pred 	%p7, %p6;
	@%p7 bra 	$L__BB8_9;
	mul.hi.s32 	%r215, %r248, 1717986919;
	shr.u32 	%r216, %r215, 31;
	shr.s32 	%r217, %r215, 2;
	add.s32 	%r218, %r217, %r216;
	mul.lo.s32 	%r219, %r218, 10;
	sub.s32 	%r220, %r248, %r219;
	mul.hi.s32 	%r221, %r218, 715827883;
	shr.u32 	%r222, %r221, 31;
	add.s32 	%r223, %r221, %r222;
	mul.lo.s32 	%r224, %r223, 6;
	sub.s32 	%r225, %r218, %r224;
	mul.hi.s32 	%r226, %r248, -2004318071;
	add.s32 	%r227, %r226, %r248;
	shr.u32 	%r228, %r227, 31;
	shr.s32 	%r229, %r227, 5;
	add.s32 	%r230, %r229, %r228;
	mul.hi.s32 	%r231, %r230, 715827883;
	shr.u32 	%r232, %r231, 31;
	add.s32 	%r233, %r231, %r232;
	mul.lo.s32 	%r234, %r233, 6;
	sub.s32 	%r235, %r230, %r234;
	mul.hi.s32 	%r236, %r248, -1240768329;
	add.s32 	%r237, %r236, %r248;
	shr.u32 	%r238, %r237, 31;
	shr.s32 	%r239, %r237, 8;
	add.s32 	%r240, %r239, %r238;
	mul.hi.s32 	%r241, %r240, 715827883;
	shr.u32 	%r242, %r241, 31;
	add.s32 	%r243, %r241, %r242;
	mul.lo.s32 	%r244, %r243, 6;
	sub.s32 	%r245, %r240, %r244;
	mul.wide.s32 	%rd85, %r220, 4;
	add.s64 	%rd86, %rd1, %rd85;
	mul.wide.s32 	%rd87, %r220, 864;
	add.s64 	%rd88, %rd3, %rd87;
	mul.wide.s32 	%rd89, %r225, 144;
	add.s64 	%rd90, %rd88, %rd89;
	mul.wide.s32 	%rd91, %r235, 24;
	add.s64 	%rd92, %rd90, %rd91;
	mul.wide.s32 	%rd93, %r245, 4;
	add.s64 	%rd94, %rd92, %rd93;
	ld.global.f32 	%f25, [%rd94];
	add.s64 	%rd95, %rd2, %rd89;
	add.s64 	%rd96, %rd95, %rd91;
	add.s64 	%rd97, %rd96, %rd93;
	ld.global.f32 	%f26, [%rd97];
	mul.f32 	%f27, %f25, %f26;
	atom.global.add.f32 	%f28, [%rd86], %f27;
$L__BB8_9:
	ret;

}
	// .globl	_Z9fp_bias_fPfS_
.visible .entry _Z9fp_bias_fPfS_(
	.param .u64 .ptr .align 1 _Z9fp_bias_fPfS__param_0,
	.param .u64 .ptr .align 1 _Z9fp_bias_fPfS__param_1
)
{
	.reg .pred 	%p<6>;
	.reg .b32 	%r<30>;
	.reg .b32 	%f<16>;
	.reg .b64 	%rd<13>;

	ld.param.u64 	%rd5, [_Z9fp_bias_fPfS__param_0];
	ld.param.u64 	%rd6, [_Z9fp_bias_fPfS__param_1];
	cvta.to.global.u64 	%rd1, %rd5;
	cvta.to.global.u64 	%rd2, %rd6;
	mov.u32 	%r15, %ctaid.x;
	mov.u32 	%r16, %ntid.x;
	mov.u32 	%r17, %tid.x;
	mad.lo.s32 	%r18, %r15, %r16, %r17;
	mov.u32 	%r19, %nctaid.x;
	mul.lo.s32 	%r20, %r16, %r19;
	mul.lo.s32 	%r21, %r18, 10;
	div.s32 	%r1, %r21, %r20;
	add.s32 	%r22, %r21, 10;
	div.s32 	%r2, %r22, %r20;
	setp.ge.s32 	%p1, %r1, %r2;
	@%p1 bra 	$L__BB9_7;
	sub.s32 	%r23, %r2, %r1;
	and.b32  	%r3, %r23, 3;
	setp.eq.s32 	%p2, %r3, 0;
	mov.u32 	%r27, %r1;
	@%p2 bra 	$L__BB9_4;
	neg.s32 	%r25, %r3;
	mov.u32 	%r27, %r1;
$L__BB9_3:
	.pragma "nounroll";
	mul.wide.s32 	%rd7, %r27, 4;
	add.s64 	%rd8, %rd1, %rd7;
	add.s64 	%rd9, %rd2, %rd7;
	ld.global.f32 	%f1, [%rd9];
	ld.global.f32 	%f2, [%rd8];
	add.f32 	%f3, %f1, %f2;
	st.global.f32 	[%rd8], %f3;
	add.s32 	%r27, %r27, 1;
	add.s32 	%r25, %r25, 1;
	setp.ne.s32 	%p3, %r25, 0;
	@%p3 bra 	$L__BB9_3;
$L__BB9_4:
	sub.s32 	%r24, %r1, %r2;
	setp.gt.u32 	%p4, %r24, -4;
	@%p4 bra 	$L__BB9_7;
	sub.s32 	%r28, %r27, %r2;
	add.s64 	%rd3, %rd2, 8;
	add.s64 	%rd4, %rd1, 8;
$L__BB9_6:
	mul.wide.s32 	%rd10, %r27, 4;
	add.s64 	%rd11, %rd3, %rd10;
	add.s64 	%rd12, %rd4, %rd10;
	ld.global.f32 	%f4, [%rd11+-8];
	ld.global.f32 	%f5, [%rd12+-8];
	add.f32 	%f6, %f4, %f5;
	st.global.f32 	[%rd12+-8], %f6;
	ld.global.f32 	%f7, [%rd11+-4];
	ld.global.f32 	%f8, [%rd12+-4];
	add.f32 	%f9, %f7, %f8;
	st.global.f32 	[%rd12+-4], %f9;
	ld.global.f32 	%f10, [%rd11];
	ld.global.f32 	%f11, [%rd12];
	add.f32 	%f12, %f10, %f11;
	st.global.f32 	[%rd12], %f12;
	ld.global.f32 	%f13, [%rd11+4];
	ld.global.f32 	%f14, [%rd12+4];
	add.f32 	%f15, %f13, %f14;
	st.global.f32 	[%rd12+4], %f15;
	add.s32 	%r27, %r27, 4;
	add.s32 	%r28, %r28, 4;
	setp.ne.s32 	%p5, %r28, 0;
	@%p5 bra 	$L__BB9_6;
$L__BB9_7:
	ret;

}
	// .globl	_Z11bp_weight_fPA6_A6_A6_fPfPS0_
.visible .entry _Z11bp_weight_fPA6_A6_A6_fPfPS0_(
	.param .u64 .ptr .align 1 _Z11bp_weight_fPA6_A6_A6_fPfPS0__param_0,
	.param .u64 .ptr .align 1 _Z11bp_weight_fPA6_A6_A6_fPfPS0__param_1,
	.param .u64 .ptr .align 1 _Z11bp_weight_fPA6_A6_A6_fPfPS0__param_2
)
{
	.reg .pred 	%p<6>;
	.reg .b32 	%r<184>;
	.reg .b32 	%f<16>;
	.reg .b64 	%rd<72>;

	ld.param.u64 	%rd4, [_Z11bp_weight_fPA6_A6_A6_fPfPS0__param_0];
	ld.param.u64 	%rd5, [_Z11bp_weight_fPA6_A6_A6_fPfPS0__param_1];
	ld.param.u64 	%rd6, [_Z11bp_weight_fPA6_A6_A6_fPfPS0__param_2];
	cvta.to.global.u64 	%rd1, %rd4;
	cvta.to.global.u64 	%rd2, %rd6;
	cvta.to.global.u64 	%rd3, %rd5;
	mov.u32 	%r12, %ctaid.x;
	mov.u32 	%r13, %ntid.x;
	mov.u32 	%r14, %tid.x;
	mad.lo.s32 	%r15, %r12, %r13, %r14;
	mov.u32 	%r16, %nctaid.x;
	mul.lo.s32 	%r17, %r13, %r16;
	mul.lo.s32 	%r18, %r15, 2160;
	div.s32 	%r1, %r18, %r17;
	add.s32 	%r19, %r18, 2160;
	div.s32 	%r2, %r19, %r17;
	setp.ge.s32 	%p1, %r1, %r2;
	@%p1 bra 	$L__BB10_6;
	sub.s32 	%r20, %r2, %r1;
	and.b32  	%r3, %r20, 3;
	setp.eq.s32 	%p2, %r3, 0;
	mov.u32 	%r182, %r1;
	@%p2 bra 	$L__BB10_4;
	neg.s32 	%r180, %r3;
	mov.u32 	%r182, %r1;
$L__BB10_3:
	.pragma "nounroll";
	mul.hi.s32 	%r21, %r182, 1717986919;
	shr.u32 	%r22, %r21, 31;
	shr.s32 	%r23, %r21, 2;
	add.s32 	%r24, %r23, %r22;
	mul.lo.s32 	%r25, %r24, 10;
	sub.s32 	%r26, %r182, %r25;
	mul.hi.s32 	%r27, %r24, 715827883;
	shr.u32 	%r28, %r27, 31;
	add.s32 	%r29, %r27, %r28;
	mul.lo.s32 	%r30, %r29, 6;
	sub.s32 	%r31, %r24, %r30;
	mul.hi.s32 	%r32, %r182, -2004318071;
	add.s32 	%r33, %r32, %r182;
	shr.u32 	%r34, %r33, 31;
	shr.s32 	%r35, %r33, 5;
	add.s32 	%r36, %r35, %r34;
	mul.hi.s32 	%r37, %r36, 715827883;
	shr.u32 	%r38, %r37, 31;
	add.s32 	%r39, %r37, %r38;
	mul.lo.s32 	%r40, %r39, 6;
	sub.s32 	%r41, %r36, %r40;
	mul.hi.s32 	%r42, %r182, -1240768329;
	add.s32 	%r43, %r42, %r182;
	shr.u32 	%r44, %r43, 31;
	shr.s32 	%r45, %r43, 8;
	add.s32 	%r46, %r45, %r44;
	mul.hi.s32 	%r47, %r46, 715827883;
	shr.u32 	%r48, %r47, 31;
	add.s32 	%r49, %r47, %r48;
	mul.lo.s32 	%r50, %r49, 6;
	sub.s32 	%r51, %r46, %r50;
	mul.wide.s32 	%rd7, %r26, 4;
	add.s64 	%rd8, %rd3, %rd7;
	ld.global.f32 	%f1, [%rd8];
	mul.wide.s32 	%rd9, %r31, 144;
	add.s64 	%rd10, %rd2, %rd9;
	mul.wide.s32 	%rd11, %r41, 24;
	add.s64 	%rd12, %rd10, %rd11;
	mul.wide.s32 	%rd13, %r51, 4;
	add.s64 	%rd14, %rd12, %rd13;
	ld.global.f32 	%f2, [%rd14];
	mul.f32 	%f3, %f1, %f2;
	mul.wide.s32 	%rd15, %r26, 864;
	add.s64 	%rd16, %rd1, %rd15;
	add.s64 	%rd17, %rd16, %rd9;
	add.s64 	%rd18, %rd17, %rd11;
	add.s64 	%rd19, %rd18, %rd13;
	st.global.f32 	[%rd19], %f3;
	add.s32 	%r182, %r182, 1;
	add.s32 	%r180, %r180, 1;
	setp.ne.s32 	%p3, %r180, 0;
	@%p3 bra 	$L__BB10_3;
$L__BB10_4:
	sub.s32 	%r52, %r1, %r2;
	setp.gt.u32 	%p4, %r52, -4;
	@%p4 bra 	$L__BB10_6;
$L__BB10_5:
	mul.hi.s32 	%r53, %r182, 1717986919;
	shr.u32 	%r54, %r53, 31;
	shr.s32 	%r55, %r53, 2;
	add.s32 	%r56, %r55, %r54;
	mul.lo.s32 	%r57, %r56, 10;
	sub.s32 	%r58, %r182, %r57;
	mul.hi.s32 	%r59, %r56, 715827883;
	shr.u32 	%r60, %r59, 31;
	add.s32 	%r61, %r59, %r60;
	mul.lo.s32 	%r62, %r61, 6;
	sub.s32 	%r63, %r56, %r62;
	mul.hi.s32 	%r64, %r182, -2004318071;
	add.s32 	%r65, %r64, %r182;
	shr.u32 	%r66, %r65, 31;
	shr.s32 	%r67, %r65, 5;
	add.s32 	%r68, %r67, %r66;
	mul.hi.s32 	%r69, %r68, 715827883;
	shr.u32 	%r70, %r69, 31;
	add.s32 	%r71, %r69, %r70;
	mul.lo.s32 	%r72, %r71, 6;
	sub.s32 	%r73, %r68, %r72;
	mul.hi.s32 	%r74, %r182, -1240768329;
	add.s32 	%r75, %r74, %r182;
	shr.u32 	%r76, %r75, 31;
	shr.s32 	%r77, %r75, 8;
	add.s32 	%r78, %r77, %r76;
	mul.hi.s32 	%r79, %r78, 715827883;
	shr.u32 	%r80, %r79, 31;
	add.s32 	%r81, %r79, %r80;
	mul.lo.s32 	%r82, %r81, 6;
	sub.s32 	%r83, %r78, %r82;
	mul.wide.s32 	%rd20, %r58, 4;
	add.s64 	%rd21, %rd3, %rd20;
	ld.global.f32 	%f4, [%rd21];
	mul.wide.s32 	%rd22, %r63, 144;
	add.s64 	%rd23, %rd2, %rd22;
	mul.wide.s32 	%rd24, %r73, 24;
	add.s64 	%rd25, %rd23, %rd24;
	mul.wide.s32 	%rd26, %r83, 4;
	add.s64 	%rd27, %rd25, %rd26;
	ld.global.f32 	%f5, [%rd27];
	mul.f32 	%f6, %f4, %f5;
	mul.wide.s32 	%rd28, %r58, 864;
	add.s64 	%rd29, %rd1, %rd28;
	add.s64 	%rd30, %rd29, %rd22;
	add.s64 	%rd31, %rd30, %rd24;
	add.s64 	%rd32, %rd31, %rd26;
	st.global.f32 	[%rd32], %f6;
	add.s32 	%r84, %r182, 1;
	mul.hi.s32 	%r85, %r84, 1717986919;
	shr.u32 	%r86, %r85, 31;
	shr.s32 	%r87, %r85, 2;
	add.s32 	%r88, %r87, %r86;
	mul.lo.s32 	%r89, %r88, 10;
	sub.s32 	%r90, %r84, %r89;
	mul.hi.s32 	%r91, %r88, 715827883;
	shr.u32 	%r92, %r91, 31;
	add.s32 	%r93, %r91, %r92;
	mul.lo.s32 	%r94, %r93, 6;
	sub.s32 	%r95, %r88, %r94;
	mul.hi.s32 	%r96, %r84, -2004318071;
	add.s32 	%r97, %r96, %r84;
	shr.u32 	%r98, %r97, 31;
	shr.s32 	%r99, %r97, 5;
	add.s32 	%r100, %r99, %r98;
	mul.hi.s32 	%r101, %r100, 715827883;
	shr.u32 	%r102, %r101, 31;
	add.s32 	%r103, %r101, %r102;
	mul.lo.s32 	%r104, %r103, 6;
	sub.s32 	%r105, %r100, %r104;
	mul.hi.s32 	%r106, %r84, -1240768329;
	add.s32 	%r107, %r106, %r84;
	shr.u32 	%r108, %r107, 31;
	shr.s32 	%r109, %r107, 8;
	add.s32 	%r110, %r109, %r108;
	mul.hi.s32 	%r111, %r110, 715827883;
	shr.u32 	%r112, %r111, 31;
	add.s32 	%r113, %r111, %r112;
	mul.lo.s32 	%r114, %r113, 6;
	sub.s32 	%r115, %r110, %r114;
	mul.wide.s32 	%rd33, %r90, 4;
	add.s64 	%rd34, %rd3, %rd33;
	ld.global.f32 	%f7, [%rd34];
	mul.wide.s32 	%rd35, %r95, 144;
	add.s64 	%rd36, %rd2, %rd35;
	mul.wide.s32 	%rd37, %r105, 24;
	add.s64 	%rd38, %rd36, %rd37;
	mul.wide.s32 	%rd39, %r115, 4;
	add.s64 	%rd40, %rd38, %rd39;
	ld.global.f32 	%f8, [%rd40];
	mul.f32 	%f9, %f7, %f8;
	mul.wide.s32 	%rd41, %r90, 864;
	add.s64 	%rd42, %rd1, %rd41;
	add.s64 	%rd43, %rd42, %rd35;
	add.s64 	%rd44, %rd43, %rd37;
	add.s64 	%rd45, %rd44, %rd39;
	st.global.f32 	[%rd45], %f9;
	add.s32 	%r116, %r182, 2;
	mul.hi.s32 	%r117, %r116, 1717986919;
	shr.u32 	%r118, %r117, 31;
	shr.s32 	%r119, %r117, 2;
	add.s32 	%r120, %r119, %r118;
	mul.lo.s32 	%r121, %r120, 10;
	sub.s32 	%r122, %r116, %r121;
	mul.hi.s32 	%r123, %r120, 715827883;
	shr.u32 	%r124, %r123, 31;
	add.s32 	%r125, %r123, %r124;
	mul.lo.s32 	%r126, %r125, 6;
	sub.s32 	%r127, %r120, %r126;
	mul.hi.s32 	%r128, %r116, -2004318071;
	add.s32 	%r129, %r128, %r116;
	shr.u32 	%r130, %r129, 31;
	shr.s32 	%r131, %r129, 5;
	add.s32 	%r132, %r131, %r130;
	mul.hi.s32 	%r133, %r132, 715827883;
	shr.u32 	%r134, %r133, 31;
	add.s32 	%r135, %r133, %r134;
	mul.lo.s32 	%r136, %r135, 6;
	sub.s32 	%r137, %r132, %r136;
	mul.hi.s32 	%r138, %r116, -1240768329;
	add.s32 	%r139, %r138, %r116;
	shr.u32 	%r140, %r139, 31;
	shr.s32 	%r141, %r139, 8;
	add.s32 	%r142, %r141, %r140;
	mul.hi.s32 	%r143, %r142, 715827883;
	shr.u32 	%r144, %r143, 31;
	add.s32 	%r145, %r143, %r144;
	mul.lo.s32 	%r146, %r145, 6;
	sub.s32 	%r147, %r142, %r146;
	mul.wide.s32 	%rd46, %r122, 4;
	add.s64 	%rd47, %rd3, %rd46;
	ld.global.f32 	%f10, [%rd47];
	mul.wide.s32 	%rd48, %r127, 144;
	add.s64 	%rd49, %rd2, %rd48;
	mul.wide.s32 	%rd50, %r137, 24;
	add.s64 	%rd51, %rd49, %rd50;
	mul.wide.s32 	%rd52, %r147, 4;
	add.s64 	%rd53, %rd51, %rd52;
	ld.global.f32 	%f11, [%rd53];
	mul.f32 	%f12, %f10, %f11;
	mul.wide.s32 	%rd54, %r122, 864;
	add.s64 	%rd55, %rd1, %rd54;
	add.s64 	%rd56, %rd55, %rd48;
	add.s64 	%rd57, %rd56, %rd50;
	add.s64 	%rd58, %rd57, %rd52;
	st.global.f32 	[%rd58], %f12;
	add.s32 	%r148, %r182, 3;
	mul.hi.s32 	%r149, %r148, 1717986919;
	shr.u32 	%r150, %r149, 31;
	shr.s32 	%r151, %r149, 2;
	add.s32 	%r152, %r151, %r150;
	mul.lo.s32 	%r153, %r152, 10;
	sub.s32 	%r154, %r148, %r153;
	mul.hi.s32 	%r155, %r152, 715827883;
	shr.u32 	%r156, %r155, 31;
	add.s32 	%r157, %r155, %r156;
	mul.lo.s32 	%r158, %r157, 6;
	sub.s32 	%r159, %r152, %r158;
	mul.hi.s32 	%r160, %r148, -2004318071;
	add.s32 	%r161, %r160, %r148;
	shr.u32 	%r162, %r161, 31;
	shr.s32 	%r163, %r161, 5;
	add.s32 	%r164, %r163, %r162;
	mul.hi.s32 	%r165, %r164, 715827883;
	shr.u32 	%r166, %r165, 31;
	add.s32 	%r167, %r165, %r166;
	mul.lo.s32 	%r168, %r167, 6;
	sub.s32 	%r169, %r164, %r168;
	mul.hi.s32 	%r170, %r148, -1240768329;
	add.s32 	%r171, %r170, %r148;
	shr.u32 	%r172, %r171, 31;
	shr.s32 	%r173, %r171, 8;
	add.s32 	%r174, %r173, %r172;
	mul.hi.s32 	%r175, %r174, 715827883;
	shr.u32 	%r176, %r175, 31;
	add.s32 	%r177, %r175, %r176;
	mul.lo.s32 	%r178, %r177, 6;
	sub.s32 	%r179, %r174, %r178;
	mul.wide.s32 	%rd59, %r154, 4;
	add.s64 	%rd60, %rd3, %rd59;
	ld.global.f32 	%f13, [%rd60];
	mul.wide.s32 	%rd61, %r159, 144;
	add.s64 	%rd62, %rd2, %rd61;
	mul.wide.s32 	%rd63, %r169, 24;
	add.s64 	%rd64, %rd62, %rd63;
	mul.wide.s32 	%rd65, %r179, 4;
	add.s64 	%rd66, %rd64, %rd65;
	ld.global.f32 	%f14, [%rd66];
	mul.f32 	%f15, %f13, %f14;
	mul.wide.s32 	%rd67, %r154, 864;
	add.s64 	%rd68, %rd1, %rd67;
	add.s64 	%rd69, %rd68, %rd61;
	add.s64 	%rd70, %rd69, %rd63;
	add.s64 	%rd71, %rd70, %rd65;
	st.global.f32 	[%rd71], %f15;
	add.s32 	%r182, %r182, 4;
	setp.ne.s32 	%p5, %r182, %r2;
	@%p5 bra 	$L__BB10_5;
$L__BB10_6:
	ret;

}
	// .globl	_Z9bp_bias_fPfS_
.visible .entry _Z9bp_bias_fPfS_(
	.param .u64 .ptr .align 1 _Z9bp_bias_fPfS__param_0,
	.param .u64 .ptr .align 1 _Z9bp_bias_fPfS__param_1
)
{
	.reg .pred 	%p<6>;
	.reg .b32 	%r<30>;
	.reg .b32 	%f<16>;
	.reg .b64 	%rd<13>;

	ld.param.u64 	%rd5, [_Z9bp_bias_fPfS__param_0];
	ld.param.u64 	%rd6, [_Z9bp_bias_fPfS__param_1];
	cvta.to.global.u64 	%rd1, %rd5;
	cvta.to.global.u64 	%rd2, %rd6;
	mov.u32 	%r15, %ctaid.x;
	mov.u32 	%r16, %ntid.x;
	mov.u32 	%r17, %tid.x;
	mad.lo.s32 	%r18, %r15, %r16, %r17;
	mov.u32 	%r19, %nctaid.x;
	mul.lo.s32 	%r20, %r16, %r19;
	mul.lo.s32 	%r21, %r18, 10;
	div.s32 	%r1, %r21, %r20;
	add.s32 	%r22, %r21, 10;
	div.s32 	%r2, %r22, %r20;
	setp.ge.s32 	%p1, %r1, %r2;
	@%p1 bra 	$L__BB11_7;
	sub.s32 	%r23, %r2, %r1;
	and.b32  	%r3, %r23, 3;
	setp.eq.s32 	%p2, %r3, 0;
	mov.u32 	%r27, %r1;
	@%p2 bra 	$L__BB11_4;
	neg.s32 	%r25, %r3;
	mov.u32 	%r27, %r1;
$L__BB11_3:
	.pragma "nounroll";
	mul.wide.s32 	%rd7, %r27, 4;
	add.s64 	%rd8, %rd1, %rd7;
	add.s64 	%rd9, %rd2, %rd7;
	ld.global.f32 	%f1, [%rd9];
	ld.global.f32 	%f2, [%rd8];
	fma.rn.f32 	%f3, %f1, 0f3DCCCCCD, %f2;
	st.global.f32 	[%rd8], %f3;
	add.s32 	%r27, %r27, 1;
	add.s32 	%r25, %r25, 1;
	setp.ne.s32 	%p3, %r25, 0;
	@%p3 bra 	$L__BB11_3;
$L__BB11_4:
	sub.s32 	%r24, %r1, %r2;
	setp.gt.u32 	%p4, %r24, -4;
	@%p4 bra 	$L__BB11_7;
	sub.s32 	%r28, %r27, %r2;
	add.s64 	%rd3, %rd2, 8;
	add.s64 	%rd4, %rd1, 8;
$L__BB11_6:
	mul.wide.s32 	%rd10, %r27, 4;
	add.s64 	%rd11, %rd3, %rd10;
	add.s64 	%rd12, %rd4, %rd10;
	ld.global.f32 	%f4, [%rd11+-8];
	ld.global.f32 	%f5, [%rd12+-8];
	fma.rn.f32 	%f6, %f4, 0f3DCCCCCD, %f5;
	st.global.f32 	[%rd12+-8], %f6;
	ld.global.f32 	%f7, [%rd11+-4];
	ld.global.f32 	%f8, [%rd12+-4];
	fma.rn.f32 	%f9, %f7, 0f3DCCCCCD, %f8;
	st.global.f32 	[%rd12+-4], %f9;
	ld.global.f32 	%f10, [%rd11];
	ld.global.f32 	%f11, [%rd12];
	fma.rn.f32 	%f12, %f10, 0f3DCCCCCD, %f11;
	st.global.f32 	[%rd12], %f12;
	ld.global.f32 	%f13, [%rd11+4];
	ld.global.f32 	%f14, [%rd12+4];
	fma.rn.f32 	%f15, %f13, 0f3DCCCCCD, %f14;
	st.global.f32 	[%rd12+4], %f15;
	add.s32 	%r27, %r27, 4;
	add.s32 	%r28, %r28, 4;
	setp.ne.s32 	%p5, %r28, 0;
	@%p5 bra 	$L__BB11_6;
$L__BB11_7:
	ret;

}
	// .globl	_Z12bp_output_s1PA6_A6_fPA6_S0_Pf
.visible .entry _Z12bp_output_s1PA6_A6_fPA6_S0_Pf(
	.param .u64 .ptr .align 1 _Z12bp_output_s1PA6_A6_fPA6_S0_Pf_param_0,
	.param .u64 .ptr .align 1 _Z12bp_output_s1PA6_A6_fPA6_S0_Pf_param_1,
	.param .u64 .ptr .align 1 _Z12bp_output_s1PA6_A6_fPA6_S0_Pf_param_2
)
{
	.reg .pred 	%p<8>;
	.reg .b32 	%r<250>;
	.reg .b32 	%f<29>;
	.reg .b64 	%rd<98>;

	ld.param.u64 	%rd4, [_Z12bp_output_s1PA6_A6_fPA6_S0_Pf_param_0];
	ld.param.u64 	%rd5, [_Z12bp_output_s1PA6_A6_fPA6_S0_Pf_param_1];
	ld.param.u64 	%rd6, [_Z12bp_output_s1PA6_A6_fPA6_S0_Pf_param_2];
	cvta.to.global.u64 	%rd1, %rd4;
	cvta.to.global.u64 	%rd2, %rd6;
	cvta.to.global.u64 	%rd3, %rd5;
	mov.u32 	%r14, %ctaid.x;
	mov.u32 	%r15, %ntid.x;
	mov.u32 	%r16, %tid.x;
	mad.lo.s32 	%r17, %r14, %r15, %r16;
	mov.u32 	%r18, %nctaid.x;
	mul.lo.s32 	%r19, %r15, %r18;
	mul.lo.s32 	%r20, %r17, 2160;
	div.s32 	%r248, %r20, %r19;
	add.s32 	%r21, %r20, 2160;
	div.s32 	%r2, %r21, %r19;
	setp.ge.s32 	%p1, %r248, %r2;
	@%p1 bra 	$L__BB12_9;
	sub.s32 	%r3, %r2, %r248;
	and.b32  	%r4, %r3, 3;
	sub.s32 	%r22, %r248, %r2;
	setp.gt.u32 	%p2, %r22, -4;
	@%p2 bra 	$L__BB12_4;
	and.b32  	%r23, %r3, -4;
	neg.s32 	%r246, %r23;
$L__BB12_3:
	.pragma "nounroll";
	mul.hi.s32 	%r24, %r248, 1717986919;
	shr.u32 	%r25, %r24, 31;
	shr.s32 	%r26, %r24, 2;
	add.s32 	%r27, %r26, %r25;
	mul.lo.s32 	%r28, %r27, 10;
	sub.s32 	%r29, %r248, %r28;
	mul.hi.s32 	%r30, %r27, 715827883;
	shr.u32 	%r31, %r30, 31;
	add.s32 	%r32, %r30, %r31;
	mul.lo.s32 	%r33, %r32, 6;
	sub.s32 	%r34, %r27, %r33;
	mul.hi.s32 	%r35, %r248, -2004318071;
	add.s32 	%r36, %r35, %r248;
	shr.u32 	%r37, %r36, 31;
	shr.s32 	%r38, %r36, 5;
	add.s32 	%r39, %r38, %r37;
	mul.hi.s32 	%r40, %r39, 715827883;
	shr.u32 	%r41, %r40, 31;
	add.s32 	%r42, %r40, %r41;
	mul.lo.s32 	%r43, %r42, 6;
	sub.s32 	%r44, %r39, %r43;
	mul.hi.s32 	%r45, %r248, -1240768329;
	add.s32 	%r46, %r45, %r248;
	shr.u32 	%r47, %r46, 31;
	shr.s32 	%r48, %r46, 8;
	add.s32 	%r49, %r48, %r47;
	mul.hi.s32 	%r50, %r49, 715827883;
	shr.u32 	%r51, %r50, 31;
	add.s32 	%r52, %r50, %r51;
	mul.lo.s32 	%r53, %r52, 6;
	sub.s32 	%r54, %r49, %r53;
	mul.wide.s32 	%rd7, %r34, 144;
	add.s64 	%rd8, %rd1, %rd7;
	mul.wide.s32 	%rd9, %r44, 24;
	add.s64 	%rd10, %rd8, %rd9;
	mul.wide.s32 	%rd11, %r54, 4;
	add.s64 	%rd12, %rd10, %rd11;
	mul.wide.s32 	%rd13, %r29, 864;
	add.s64 	%rd14, %rd3, %rd13;
	add.s64 	%rd15, %rd14, %rd7;
	add.s64 	%rd16, %rd15, %rd9;
	add.s64 	%rd17, %rd16, %rd11;
	ld.global.f32 	%f1, [%rd17];
	mul.wide.s32 	%rd18, %r29, 4;
	add.s64 	%rd19, %rd2, %rd18;
	ld.global.f32 	%f2, [%rd19];
	mul.f32 	%f3, %f1, %f2;
	atom.global.add.f32 	%f4, [%rd12], %f3;
	add.s32 	%r55, %r248, 1;
	mul.hi.s32 	%r56, %r55, 1717986919;
	shr.u32 	%r57, %r56, 31;
	shr.s32 	%r58, %r56, 2;
	add.s32 	%r59, %r58, %r57;
	mul.lo.s32 	%r60, %r59, 10;
	sub.s32 	%r61, %r55, %r60;
	mul.hi.s32 	%r62, %r59, 715827883;
	shr.u32 	%r63, %r62, 31;
	add.s32 	%r64, %r62, %r63;
	mul.lo.s32 	%r65, %r64, 6;
	sub.s32 	%r66, %r59, %r65;
	mul.hi.s32 	%r67, %r55, -2004318071;
	add.s32 	%r68, %r67, %r55;
	shr.u32 	%r69, %r68, 31;
	shr.s32 	%r70, %r68, 5;
	add.s32 	%r71, %r70, %r69;
	mul.hi.s32 	%r72, %r71, 715827883;
	shr.u32 	%r73, %r72, 31;
	add.s32 	%r74, %r72, %r73;
	mul.lo.s32 	%r75, %r74, 6;
	sub.s32 	%r76, %r71, %r75;
	mul.hi.s32 	%r77, %r55, -1240768329;
	add.s32 	%r78, %r77, %r55;
	shr.u32 	%r79, %r78, 31;
	shr.s32 	%r80, %r78, 8;
	add.s32 	%r81, %r80, %r79;
	mul.hi.s32 	%r82, %r81, 715827883;
	shr.u32 	%r83, %r82, 31;
	add.s32 	%r84, %r82, %r83;
	mul.lo.s32 	%r85, %r84, 6;
	sub.s32 	%r86, %r81, %r85;
	mul.wide.s32 	%rd20, %r66, 144;
	add.s64 	%rd21, %rd1, %rd20;
	mul.wide.s32 	%rd22, %r76, 24;
	add.s64 	%rd23, %rd21, %rd22;
	mul.wide.s32 	%rd24, %r86, 4;
	add.s64 	%rd25, %rd23, %rd24;
	mul.wide.s32 	%rd26, %r61, 864;
	add.s64 	%rd27, %rd3, %rd26;
	add.s64 	%rd28, %rd27, %rd20;
	add.s64 	%rd29, %rd28, %rd22;
	add.s64 	%rd30, %rd29, %rd24;
	ld.global.f32 	%f5, [%rd30];
	mul.wide.s32 	%rd31, %r61, 4;
	add.s64 	%rd32, %rd2, %rd31;
	ld.global.f32 	%f6, [%rd32];
	mul.f32 	%f7, %f5, %f6;
	atom.global.add.f32 	%f8, [%rd25], %f7;
	add.s32 	%r87, %r248, 2;
	mul.hi.s32 	%r88, %r87, 1717986919;
	shr.u32 	%r89, %r88, 31;
	shr.s32 	%r90, %r88, 2;
	add.s32 	%r91, %r90, %r89;
	mul.lo.s32 	%r92, %r91, 10;
	sub.s32 	%r93, %r87, %r92;
	mul.hi.s32 	%r94, %r91, 715827883;
	shr.u32 	%r95, %r94, 31;
	add.s32 	%r96, %r94, %r95;
	mul.lo.s32 	%r97, %r96, 6;
	sub.s32 	%r98, %r91, %r97;
	mul.hi.s32 	%r99, %r87, -2004318071;
	add.s32 	%r100, %r99, %r87;
	shr.u32 	%r101, %r100, 31;
	shr.s32 	%r102, %r100, 5;
	add.s32 	%r103, %r102, %r101;
	mul.hi.s32 	%r104, %r103, 715827883;
	shr.u32 	%r105, %r104, 31;
	add.s32 	%r106, %r104, %r105;
	mul.lo.s32 	%r107, %r106, 6;
	sub.s32 	%r108, %r103, %r107;
	mul.hi.s32 	%r109, %r87, -1240768329;
	add.s32 	%r110, %r109, %r87;
	shr.u32 	%r111, %r110, 31;
	shr.s32 	%r112, %r110, 8;
	add.s32 	%r113, %r112, %r111;
	mul.hi.s32 	%r114, %r113, 715827883;
	shr.u32 	%r115, %r114, 31;
	add.s32 	%r116, %r114, %r115;
	mul.lo.s32 	%r117, %r116, 6;
	sub.s32 	%r118, %r113, %r117;
	mul.wide.s32 	%rd33, %r98, 144;
	add.s64 	%rd34, %rd1, %rd33;
	mul.wide.s32 	%rd35, %r108, 24;
	add.s64 	%rd36, %rd34, %rd35;
	mul.wide.s32 	%rd37, %r118, 4;
	add.s64 	%rd38, %rd36, %rd37;
	mul.wide.s32 	%rd39, %r93, 864;
	add.s64 	%rd40, %rd3, %rd39;
	add.s64 	%rd41, %rd40, %rd33;
	add.s64 	%rd42, %rd41, %rd35;
	add.s64 	%rd43, %rd42, %rd37;
	ld.global.f32 	%f9, [%rd43];
	mul.wide.s32 	%rd44, %r93, 4;
	add.s64 	%rd45, %rd2, %rd44;
	ld.global.f32 	%f10, [%rd45];
	mul.f32 	%f11, %f9, %f10;
	atom.global.add.f32 	%f12, [%rd38], %f11;
	add.s32 	%r119, %r248, 3;
	mul.hi.s32 	%r120, %r119, 1717986919;
	shr.u32 	%r121, %r120, 31;
	shr.s32 	%r122, %r120, 2;
	add.s32 	%r123, %r122, %r121;
	mul.lo.s32 	%r124, %r123, 10;
	sub.s32 	%r125, %r119, %r124;
	mul.hi.s32 	%r126, %r123, 715827883;
	shr.u32 	%r127, %r126, 31;
	add.s32 	%r128, %r126, %r127;
	mul.lo.s32 	%r129, %r128, 6;
	sub.s32 	%r130, %r123, %r129;
	mul.hi.s32 	%r131, %r119, -2004318071;
	add.s32 	%r132, %r131, %r119;
	shr.u32 	%r133, %r132, 31;
	shr.s32 	%r134, %r132, 5;
	add.s32 	%r135, %r134, %r133;
	mul.hi.s32 	%r136, %r135, 715827883;
	shr.u32 	%r137, %r136, 31;
	add.s32 	%r138, %r136, %r137;
	mul.lo.s32 	%r139, %r138, 6;
	sub.s32 	%r140, %r135, %r139;
	mul.hi.s32 	%r141, %r119, -1240768329;
	add.s32 	%r142, %r141, %r119;
	shr.u32 	%r143, %r142, 31;
	shr.s32 	%r144, %r142, 8;
	add.s32 	%r145, %r144, %r143;
	mul.hi.s32 	%r146, %r145, 715827883;
	shr.u32 	%r147, %r146, 31;
	add.s32 	%r148, %r146, %r147;
	mul.lo.s32 	%r149, %r148, 6;
	sub.s32 	%r150, %r145, %r149;
	mul.wide.s32 	%rd46, %r130, 144;
	add.s64 	%rd47, %rd1, %rd46;
	mul.wide.s32 	%rd48, %r140, 24;
	add.s64 	%rd49, %rd47, %rd48;
	mul.wide.s32 	%rd50, %r150, 4;
	add.s64 	%rd51, %rd49, %rd50;
	mul.wide.s32 	%rd52, %r125, 864;
	add.s64 	%rd53, %rd3, %rd52;
	add.s64 	%rd54, %rd53, %rd46;
	add.s64 	%rd55, %rd54, %rd48;
	add.s64 	%rd56, %rd55, %rd50;
	ld.global.f32 	%f13, [%rd56];
	mul.wide.s32 	%rd57, %r125, 4;
	add.s64 	%rd58, %rd2, %rd57;
	ld.global.f32 	%f14, [%rd58];
	mul.f32 	%f15, %f13, %f14;
	atom.global.add.f32 	%f16, [%rd51], %f15;
	add.s32 	%r248, %r248, 4;
	add.s32 	%r246, %r246, 4;
	setp.ne.s32 	%p3, %r246, 0;
	@%p3 bra 	$L__BB12_3;
$L__BB12_4:
	setp.eq.s32 	%p4, %r4, 0;
	@%p4 bra 	$L__BB12_9;
	setp.eq.s32 	%p5, %r4, 1;
	@%p5 bra 	$L__BB12_7;
	mul.hi.s32 	%r151, %r248, 1717986919;
	shr.u32 	%r152, %r151, 31;
	shr.s32 	%r153, %r151, 2;
	add.s32 	%r154, %r153, %r152;
	mul.lo.s32 	%r155, %r154, 10;
	sub.s32 	%r156, %r248, %r155;
	mul.hi.s32 	%r157, %r154, 715827883;
	shr.u32 	%r158, %r157, 31;
	add.s32 	%r159, %r157, %r158;
	mul.lo.s32 	%r160, %r159, 6;
	sub.s32 	%r161, %r154, %r160;
	mul.hi.s32 	%r162, %r248, -2004318071;
	add.s32 	%r163, %r162, %r248;
	shr.u32 	%r164, %r163, 31;
	shr.s32 	%r165, %r163, 5;
	add.s32 	%r166, %r165, %r164;
	mul.hi.s32 	%r167, %r166, 715827883;
	shr.u32 	%r168, %r167, 31;
	add.s32 	%r169, %r167, %r168;
	mul.lo.s32 	%r170, %r169, 6;
	sub.s32 	%r171, %r166, %r170;
	mul.hi.s32 	%r172, %r248, -1240768329;
	add.s32 	%r173, %r172, %r248;
	shr.u32 	%r174, %r173, 31;
	shr.s32 	%r175, %r173, 8;
	add.s32 	%r176, %r175, %r174;
	mul.hi.s32 	%r177, %r176, 715827883;
	shr.u32 	%r178, %r177, 31;
	add.s32 	%r179, %r177, %r178;
	mul.lo.s32 	%r180, %r179, 6;
	sub.s32 	%r181, %r176, %r180;
	mul.wide.s32 	%rd59, %r161, 144;
	add.s64 	%rd60, %rd1, %rd59;
	mul.wide.s32 	%rd61, %r171, 24;
	add.s64 	%rd62, %rd60, %rd61;
	mul.wide.s32 	%rd63, %r181, 4;
	add.s64 	%rd64, %rd62, %rd63;
	mul.wide.s32 	%rd65, %r156, 864;
	add.s64 	%rd66, %rd3, %rd65;
	add.s64 	%rd67, %rd66, %rd59;
	add.s64 	%rd68, %rd67, %rd61;
	add.s64 	%rd69, %rd68, %rd63;
	ld.global.f32 	%f17, [%rd69];
	mul.wide.s32 	%rd70, %r156, 4;
	add.s64 	%rd71, %rd2, %rd70;
	ld.global.f32 	%f18, [%rd71];
	mul.f32 	%f19, %f17, %f18;
	atom.global.add.f32 	%f20, [%rd64], %f19;
	add.s32 	%r182, %r248, 1;
	mul.hi.s32 	%r183, %r182, 1717986919;
	shr.u32 	%r184, %r183, 31;
	shr.s32 	%r185, %r183, 2;
	add.s32 	%r186, %r185, %r184;
	mul.lo.s32 	%r187, %r186, 10;
	sub.s32 	%r188, %r182, %r187;
	mul.hi.s32 	%r189, %r186, 715827883;
	shr.u32 	%r190, %r189, 31;
	add.s32 	%r191, %r189, %r190;
	mul.lo.s32 	%r192, %r191, 6;
	sub.s32 	%r193, %r186, %r192;
	mul.hi.s32 	%r194, %r182, -2004318071;
	add.s32 	%r195, %r194, %r182;
	shr.u32 	%r196, %r195, 31;
	shr.s32 	%r197, %r195, 5;
	add.s32 	%r198, %r197, %r196;
	mul.hi.s32 	%r199, %r198, 715827883;
	shr.u32 	%r200, %r199, 31;
	add.s32 	%r201, %r199, %r200;
	mul.lo.s32 	%r202, %r201, 6;
	sub.s32 	%r203, %r198, %r202;
	mul.hi.s32 	%r204, %r182, -1240768329;
	add.s32 	%r205, %r204, %r182;
	shr.u32 	%r206, %r205, 31;
	shr.s32 	%r207, %r205, 8;
	add.s32 	%r208, %r207, %r206;
	mul.hi.s32 	%r209, %r208, 715827883;
	shr.u32 	%r210, %r209, 31;
	add.s32 	%r211, %r209, %r210;
	mul.lo.s32 	%r212, %r211, 6;
	sub.s32 	%r213, %r208, %r212;
	mul.wide.s32 	%rd72, %r193, 144;
	add.s64 	%rd73, %rd1, %rd72;
	mul.wide.s32 	%rd74, %r203, 24;
	add.s64 	%rd75, %rd73, %rd74;
	mul.wide.s32 	%rd76, %r213, 4;
	add.s64 	%rd77, %rd75, %rd76;
	mul.wide.s32 	%rd78, %r188, 864;
	add.s64 	%rd79, %rd3, %rd78;
	add.s64 	%rd80, %rd79, %rd72;
	add.s64 	%rd81, %rd80, %rd74;
	add.s64 	%rd82, %rd81, %rd76;
	ld.global.f32 	%f21, [%rd82];
	mul.wide.s32 	%rd83, %r188, 4;
	add.s64 	%rd84, %rd2, %rd83;
	ld.global.f32 	%f22, [%rd84];
	mul.f32 	%f23, %f21, %f22;
	atom.global.add.f32 	%f24, [%rd77], %f23;
	add.s32 	%r248, %r248, 2;
$L__BB12_7:
	and.b32  	%r214, %r3, 1;
	setp.eq.b32 	%p6, %r214, 1;
	not.pred 	%p7, %p6;
	@%p7 bra 	$L__BB12_9;
	mul.hi.s32 	%r215, %r248, 1717986919;
	shr.u32 	%r216, %r215, 31;
	shr.s32 	%r217, %r215, 2;
	add.s32 	%r218, %r217, %r216;
	mul.lo.s32 	%r219, %r218, 10;
	sub.s32 	%r220, %r248, %r219;
	mul.hi.s32 	%r221, %r218, 715827883;
	shr.u32 	%r222, %r221, 31;
	add.s32 	%r223, %r221, %r222;
	mul.lo.s32 	%r224, %r223, 6;
	sub.s32 	%r225, %r218, %r224;
	mul.hi.s32 	%r226, %r248, -2004318071;
	add.s32 	%r227, %r226, %r248;
	shr.u32 	%r228, %r227, 31;
	shr.s32 	%r229, %r227, 5;
	add.s32 	%r230, %r229, %r228;
	mul.hi.s32 	%r231, %r230, 715827883;
	shr.u32 	%r232, %r231, 31;
	add.s32 	%r233, %r231, %r232;
	mul.lo.s32 	%r234, %r233, 6;
	sub.s32 	%r235, %r230, %r234;
	mul.hi.s32 	%r236, %r248, -1240768329;
	add.s32 	%r237, %r236, %r248;
	shr.u32 	%r238, %r237, 31;
	shr.s32 	%r239, %r237, 8;
	add.s32 	%r240, %r239, %r238;
	mul.hi.s32 	%r241, %r240, 715827883;
	shr.u32 	%r242, %r241, 31;
	add.s32 	%r243, %r241, %r242;
	mul.lo.s32 	%r244, %r243, 6;
	sub.s32 	%r245, %r240, %r244;
	mul.wide.s32 	%rd85, %r225, 144;
	add.s64 	%rd86, %rd1, %rd85;
	mul.wide.s32 	%rd87, %r235, 24;
	add.s64 	%rd88, %rd86, %rd87;
	mul.wide.s32 	%rd89, %r245, 4;
	add.s64 	%rd90, %rd88, %rd89;
	mul.wide.s32 	%rd91, %r220, 864;
	add.s64 	%rd92, %rd3, %rd91;
	add.s64 	%rd93, %rd92, %rd85;
	add.s64 	%rd94, %rd93, %rd87;
	add.s64 	%rd95, %rd94, %rd89;
	ld.global.f32 	%f25, [%rd95];
	mul.wide.s32 	%rd96, %r220, 4;
	add.s64 	%rd97, %rd2, %rd96;
	ld.global.f32 	%f26, [%rd97];
	mul.f32 	%f27, %f25, %f26;
	atom.global.add.f32 	%f28, [%rd90], %f27;
$L__BB12_9:
	ret;

}
	// .globl	_Z12bp_preact_s1PA6_A6_fS1_S1_
.visible .entry _Z12bp_preact_s1PA6_A6_fS1_S1_(
	.param .u64 .ptr .align 1 _Z12bp_preact_s1PA6_A6_fS1_S1__param_0,
	.param .u64 .ptr .align 1 _Z12bp_preact_s1PA6_A6_fS1_S1__param_1,
	.param .u64 .ptr .align 1 _Z12bp_preact_s1PA6_A6_fS1_S1__param_2
)
{
	.reg .pred 	%p<6>;
	.reg .b32 	%r<83>;
	.reg .b32 	%f<55>;
	.reg .b64 	%rd<43>;

	ld.param.u64 	%rd4, [_Z12bp_preact_s1PA6_A6_fS1_S1__param_0];
	ld.param.u64 	%rd5, [_Z12bp_preact_s1PA6_A6_fS1_S1__param_1];
	ld.param.u64 	%rd6, [_Z12bp_preact_s1PA6_A6_fS1_S1__param_2];
	cvta.to.global.u64 	%rd1, %rd4;
	cvta.to.global.u64 	%rd2, %rd5;
	cvta.to.global.u64 	%rd3, %rd6;
	mov.u32 	%r7, %ctaid.x;
	mov.u32 	%r8, %ntid.x;
	mov.u32 	%r9, %tid.x;
	mad.lo.s32 	%r10, %r7, %r8, %r9;
	mov.u32 	%r11, %nctaid.x;
	mul.lo.s32 	%r12, %r8, %r11;
	mul.lo.s32 	%r13, %r10, 216;
	div.s32 	%r82, %r13, %r12;
	add.s32 	%r14, %r13, 216;
	div.s32 	%r2, %r14, %r12;
	setp.le.s32 	%p1, %r2, %r82;
	@%p1 bra 	$L__BB13_5;
	sub.s32 	%r15, %r2, %r82;
	add.s32 	%r3, %r82, 1;
	and.b32  	%r16, %r15, 1;
	setp.eq.b32 	%p2, %r16, 1;
	not.pred 	%p3, %p2;
	@%p3 bra 	$L__BB13_3;
	mul.hi.s32 	%r17, %r82, 715827883;
	shr.u32 	%r18, %r17, 31;
	add.s32 	%r19, %r17, %r18;
	mul.lo.s32 	%r20, %r19, 6;
	sub.s32 	%r21, %r82, %r20;
	mul.hi.s32 	%r22, %r19, 715827883;
	shr.u32 	%r23, %r22, 31;
	add.s32 	%r24, %r22, %r23;
	mul.lo.s32 	%r25, %r24, 6;
	sub.s32 	%r26, %r19, %r25;
	mul.hi.s32 	%r27, %r82, 954437177;
	shr.u32 	%r28, %r27, 31;
	shr.s32 	%r29, %r27, 3;
	add.s32 	%r30, %r29, %r28;
	mul.hi.s32 	%r31, %r30, 715827883;
	shr.u32 	%r32, %r31, 31;
	add.s32 	%r33, %r31, %r32;
	mul.lo.s32 	%r34, %r33, 6;
	sub.s32 	%r35, %r30, %r34;
	mul.wide.s32 	%rd7, %r21, 144;
	add.s64 	%rd8, %rd3, %rd7;
	mul.wide.s32 	%rd9, %r26, 24;
	add.s64 	%rd10, %rd8, %rd9;
	mul.wide.s32 	%rd11, %r35, 4;
	add.s64 	%rd12, %rd10, %rd11;
	ld.global.f32 	%f1, [%rd12];
	fma.rn.f32 	%f2, %f1, 0fBBBB989D, 0f3F000000;
	cvt.sat.f32.f32 	%f3, %f2;
	mov.f32 	%f4, 0f4B400001;
	mov.f32 	%f5, 0f437C0000;
	fma.rm.f32 	%f6, %f3, %f5, %f4;
	add.f32 	%f7, %f6, 0fCB40007F;
	neg.f32 	%f8, %f7;
	fma.rn.f32 	%f9, %f1, 0fBFB8AA3B, %f8;
	fma.rn.f32 	%f10, %f1, 0fB2A57060, %f9;
	mov.b32 	%r36, %f6;
	shl.b32 	%r37, %r36, 23;
	mov.b32 	%f11, %r37;
	ex2.approx.ftz.f32 	%f12, %f10;
	fma.rn.f32 	%f13, %f12, %f11, 0f3F800000;
	rcp.rn.f32 	%f14, %f13;
	add.s64 	%rd13, %rd2, %rd7;
	add.s64 	%rd14, %rd13, %rd9;
	add.s64 	%rd15, %rd14, %rd11;
	ld.global.f32 	%f15, [%rd15];
	mul.f32 	%f16, %f15, %f14;
	mov.f32 	%f17, 0f3F800000;
	sub.f32 	%f18, %f17, %f14;
	mul.f32 	%f19, %f16, %f18;
	add.s64 	%rd16, %rd1, %rd7;
	add.s64 	%rd17, %rd16, %rd9;
	add.s64 	%rd18, %rd17, %rd11;
	st.global.f32 	[%rd18], %f19;
	mov.u32 	%r82, %r3;
$L__BB13_3:
	setp.eq.s32 	%p4, %r2, %r3;
	@%p4 bra 	$L__BB13_5;
$L__BB13_4:
	mul.hi.s32 	%r38, %r82, 715827883;
	shr.u32 	%r39, %r38, 31;
	add.s32 	%r40, %r38, %r39;
	mul.lo.s32 	%r41, %r40, 6;
	sub.s32 	%r42, %r82, %r41;
	mul.hi.s32 	%r43, %r40, 715827883;
	shr.u32 	%r44, %r43, 31;
	add.s32 	%r45, %r43, %r44;
	mul.lo.s32 	%r46, %r45, 6;
	sub.s32 	%r47, %r40, %r46;
	mul.hi.s32 	%r48, %r82, 954437177;
	shr.u32 	%r49, %r48, 31;
	shr.s32 	%r50, %r48, 3;
	add.s32 	%r51, %r50, %r49;
	mul.hi.s32 	%r52, %r51, 715827883;
	shr.u32 	%r53, %r52, 31;
	add.s32 	%r54, %r52, %r53;
	mul.lo.s32 	%r55, %r54, 6;
	sub.s32 	%r56, %r51, %r55;
	mul.wide.s32 	%rd19, %r42, 144;
	add.s64 	%rd20, %rd3, %rd19;
	mul.wide.s32 	%rd21, %r47, 24;
	add.s64 	%rd22, %rd20, %rd21;
	mul.wide.s32 	%rd23, %r56, 4;
	add.s64 	%rd24, %rd22, %rd23;
	ld.global.f32 	%f20, [%rd24];
	fma.rn.f32 	%f21, %f20, 0fBBBB989D, 0f3F000000;
	cvt.sat.f32.f32 	%f22, %f21;
	mov.f32 	%f23, 0f4B400001;
	mov.f32 	%f24, 0f437C0000;
	fma.rm.f32 	%f25, %f22, %f24, %f23;
	add.f32 	%f26, %f25, 0fCB40007F;
	neg.f32 	%f27, %f26;
	fma.rn.f32 	%f28, %f20, 0fBFB8AA3B, %f27;
	fma.rn.f32 	%f29, %f20, 0fB2A57060, %f28;
	mov.b32 	%r57, %f25;
	shl.b32 	%r58, %r57, 23;
	mov.b32 	%f30, %r58;
	ex2.approx.ftz.f32 	%f31, %f29;
	fma.rn.f32 	%f32, %f31, %f30, 0f3F800000;
	rcp.rn.f32 	%f33, %f32;
	add.s64 	%rd25, %rd2, %rd19;
	add.s64 	%rd26, %rd25, %rd21;
	add.s64 	%rd27, %rd26, %rd23;
	ld.global.f32 	%f34, [%rd27];
	mul.f32 	%f35, %f34, %f33;
	mov.f32 	%f36, 0f3F800000;
	sub.f32 	%f37, %f36, %f33;
	mul.f32 	%f38, %f35, %f37;
	add.s64 	%rd28, %rd1, %rd19;
	add.s64 	%rd29, %rd28, %rd21;
	add.s64 	%rd30, %rd29, %rd23;
	st.global.f32 	[%rd30], %f38;
	add.s32 	%r59, %r82, 1;
	mul.hi.s32 	%r60, %r59, 715827883;
	shr.u32 	%r61, %r60, 31;
	add.s32 	%r62, %r60, %r61;
	mul.lo.s32 	%r63, %r62, 6;
	sub.s32 	%r64, %r59, %r63;
	mul.hi.s32 	%r65, %r62, 715827883;
	shr.u32 	%r66, %r65, 31;
	add.s32 	%r67, %r65, %r66;
	mul.lo.s32 	%r68, %r67, 6;
	sub.s32 	%r69, %r62, %r68;
	mul.hi.s32 	%r70, %r59, 954437177;
	shr.u32 	%r71, %r70, 31;
	shr.s32 	%r72, %r70, 3;
	add.s32 	%r73, %r72, %r71;
	mul.hi.s32 	%r74, %r73, 715827883;
	shr.u32 	%r75, %r74, 31;
	add.s32 	%r76, %r74, %r75;
	mul.lo.s32 	%r77, %r76, 6;
	sub.s32 	%r78, %r73, %r77;
	mul.wide.s32 	%rd31, %r64, 144;
	add.s64 	%rd32, %rd3, %rd31;
	mul.wide.s32 	%rd33, %r69, 24;
	add.s64 	%rd34, %rd32, %rd33;
	mul.wide.s32 	%rd35, %r78, 4;
	add.s64 	%rd36, %rd34, %rd35;
	ld.global.f32 	%f39, [%rd36];
	fma.rn.f32 	%f40, %f39, 0fBBBB989D, 0f3F000000;
	cvt.sat.f32.f32 	%f41, %f40;
	fma.rm.f32 	%f42, %f41, %f24, %f23;
	add.f32 	%f43, %f42, 0fCB40007F;
	neg.f32 	%f44, %f43;
	fma.rn.f32 	%f45, %f39, 0fBFB8AA3B, %f44;
	fma.rn.f32 	%f46, %f39, 0fB2A57060, %f45;
	mov.b32 	%r79, %f42;
	shl.b32 	%r80, %r79, 23;
	mov.b32 	%f47, %r80;
	ex2.approx.ftz.f32 	%f48, %f46;
	fma.rn.f32 	%f49, %f48, %f47, 0f3F800000;
	rcp.rn.f32 	%f50, %f49;
	add.s64 	%rd37, %rd2, %rd31;
	add.s64 	%rd38, %rd37, %rd33;
	add.s64 	%rd39, %rd38, %rd35;
	ld.global.f32 	%f51, [%rd39];
	mul.f32 	%f52, %f51, %f50;
	sub.f32 	%f53, %f36, %f50;
	mul.f32 	%f54, %f52, %f53;
	add.s64 	%rd40, %rd1, %rd31;
	add.s64 	%rd41, %rd40, %rd33;
	add.s64 	%rd42, %rd41, %rd35;
	st.global.f32 	[%rd42], %f54;
	add.s32 	%r82, %r82, 2;
	setp.ne.s32 	%p5, %r82, %r2;
	@%p5 bra 	$L__BB13_4;
$L__BB13_5:
	ret;

}
	// .globl	_Z12bp_weight_s1PA4_A4_fPA6_A6_fPA24_A24_f
.visible .entry _Z12bp_weight_s1PA4_A4_fPA6_A6_fPA24_A24_f(
	.param .u64 .ptr .align 1 _Z12bp_weight_s1PA4_A4_fPA6_A6_fPA24_A24_f_param_0,
	.param .u64 .ptr .align 1 _Z12bp_weight_s1PA4_A4_fPA6_A6_fPA24_A24_f_param_1,
	.param .u64 .ptr .align 1 _Z12bp_weight_s1PA4_A4_fPA6_A6_fPA24_A24_f_param_2
)
{
	.reg .pred 	%p<6>;
	.reg .b32 	%r<140>;
	.reg .b32 	%f<13>;
	.reg .b64 	%rd<55>;

	ld.param.u64 	%rd4, [_Z12bp_weight_s1PA4_A4_fPA6_A6_fPA24_A24_f_param_0];
	ld.param.u64 	%rd5, [_Z12bp_weight_s1PA4_A4_fPA6_A6_fPA24_A24_f_param_1];
	ld.param.u64 	%rd6, [_Z12bp_weight_s1PA4_A4_fPA6_A6_fPA24_A24_f_param_2];
	cvta.to.global.u64 	%rd1, %rd4;
	cvta.to.global.u64 	%rd2, %rd6;
	cvta.to.global.u64 	%rd3, %rd5;
	mov.u32 	%r7, %ctaid.x;
	mov.u32 	%r8, %ntid.x;
	mov.u32 	%r9, %tid.x;
	mad.lo.s32 	%r10, %r7, %r8, %r9;
	mov.u32 	%r11, %nctaid.x;
	mul.lo.s32 	%r12, %r8, %r11;
	mul.lo.s32 	%r13, %r10, 3456;
	div.s32 	%r139, %r13, %r12;
	add.s32 	%r14, %r13, 3456;
	div.s32 	%r2, %r14, %r12;
	setp.le.s32 	%p1, %r2, %r139;
	@%p1 bra 	$L__BB14_5;
	sub.s32 	%r15, %r2, %r139;
	add.s32 	%r3, %r139, 1;
	and.b32  	%r16, %r15, 1;
	setp.eq.b32 	%p2, %r16, 1;
	not.pred 	%p3, %p2;
	@%p3 bra 	$L__BB14_3;
	shr.s32 	%r17, %r139, 31;
	shr.u32 	%r18, %r17, 30;
	add.s32 	%r19, %r139, %r18;
	and.b32  	%r20, %r19, -4;
	sub.s32 	%r21, %r139, %r20;
	shr.s32 	%r22, %r19, 2;
	shr.u32 	%r23, %r22, 30;
	add.s32 	%r24, %r22, %r23;
	and.b32  	%r25, %r24, -4;
	sub.s32 	%r26, %r22, %r25;
	shr.u32 	%r27, %r17, 28;
	add.s32 	%r28, %r139, %r27;
	shr.s32 	%r29, %r28, 4;
	mul.hi.s32 	%r30, %r29, 715827883;
	shr.u32 	%r31, %r30, 31;
	add.s32 	%r32, %r30, %r31;
	mul.lo.s32 	%r33, %r32, 6;
	sub.s32 	%r34, %r29, %r33;
	mul.hi.s32 	%r35, %r139, 715827883;
	shr.u32 	%r36, %r35, 31;
	shr.s32 	%r37, %r35, 4;
	add.s32 	%r38, %r37, %r36;
	mul.hi.s32 	%r39, %r38, 715827883;
	shr.u32 	%r40, %r39, 31;
	add.s32 	%r41, %r39, %r40;
	mul.lo.s32 	%r42, %r41, 6;
	sub.s32 	%r43, %r38, %r42;
	mul.hi.s32 	%r44, %r139, 954437177;
	shr.u32 	%r45, %r44, 31;
	shr.s32 	%r46, %r44, 7;
	add.s32 	%r47, %r46, %r45;
	mul.hi.s32 	%r48, %r47, 715827883;
	shr.u32 	%r49, %r48, 31;
	add.s32 	%r50, %r48, %r49;
	mul.lo.s32 	%r51, %r50, 6;
	sub.s32 	%r52, %r47, %r51;
	mul.wide.s32 	%rd7, %r21, 16;
	add.s64 	%rd8, %rd1, %rd7;
	mul.wide.s32 	%rd9, %r26, 4;
	add.s64 	%rd10, %rd8, %rd9;
	mul.wide.s32 	%rd11, %r34, 144;
	add.s64 	%rd12, %rd3, %rd11;
	mul.wide.s32 	%rd13, %r43, 24;
	add.s64 	%rd14, %rd12, %rd13;
	mul.wide.s32 	%rd15, %r52, 4;
	add.s64 	%rd16, %rd14, %rd15;
	ld.global.f32 	%f1, [%rd16];
	mul.wide.s32 	%rd17, %r34, 2304;
	add.s64 	%rd18, %rd2, %rd17;
	shl.b32 	%r53, %r43, 2;
	add.s32 	%r54, %r53, %r21;
	mul.wide.s32 	%rd19, %r54, 96;
	add.s64 	%rd20, %rd18, %rd19;
	shl.b32 	%r55, %r52, 2;
	add.s32 	%r56, %r55, %r26;
	mul.wide.s32 	%rd21, %r56, 4;
	add.s64 	%rd22, %rd20, %rd21;
	ld.global.f32 	%f2, [%rd22];
	mul.f32 	%f3, %f1, %f2;
	atom.global.add.f32 	%f4, [%rd10], %f3;
	mov.u32 	%r139, %r3;
$L__BB14_3:
	setp.eq.s32 	%p4, %r2, %r3;
	@%p4 bra 	$L__BB14_5;
$L__BB14_4:
	shr.s32 	%r57, %r139, 31;
	shr.u32 	%r58, %r57, 30;
	add.s32 	%r59, %r139, %r58;
	and.b32  	%r60, %r59, -4;
	sub.s32 	%r61, %r139, %r60;
	shr.s32 	%r62, %r59, 2;
	shr.u32 	%r63, %r62, 30;
	add.s32 	%r64, %r62, %r63;
	and.b32  	%r65, %r64, -4;
	sub.s32 	%r66, %r62, %r65;
	shr.u32 	%r67, %r57, 28;
	add.s32 	%r68, %r139, %r67;
	shr.s32 	%r69, %r68, 4;
	mul.hi.s32 	%r70, %r69, 715827883;
	shr.u32 	%r71, %r70, 31;
	add.s32 	%r72, %r70, %r71;
	mul.lo.s32 	%r73, %r72, 6;
	sub.s32 	%r74, %r69, %r73;
	mul.hi.s32 	%r75, %r139, 715827883;
	shr.u32 	%r76, %r75, 31;
	shr.s32 	%r77, %r75, 4;
	add.s32 	%r78, %r77, %r76;
	mul.hi.s32 	%r79, %r78, 715827883;
	shr.u32 	%r80, %r79, 31;
	add.s32 	%r81, %r79, %r80;
	mul.lo.s32 	%r82, %r81, 6;
	sub.s32 	%r83, %r78, %r82;
	mul.hi.s32 	%r84, %r139, 954437177;
	shr.u32 	%r85, %r84, 31;
	shr.s32 	%r86, %r84, 7;
	add.s32 	%r87, %r86, %r85;
	mul.hi.s32 	%r88, %r87, 715827883;
	shr.u32 	%r89, %r88, 31;
	add.s32 	%r90, %r88, %r89;
	mul.lo.s32 	%r91, %r90, 6;
	sub.s32 	%r92, %r87, %r91;
	mul.wide.s32 	%rd23, %r61, 16;
	add.s64 	%rd24, %rd1, %rd23;
	mul.wide.s32 	%rd25, %r66, 4;
	add.s64 	%rd26, %rd24, %rd25;
	mul.wide.s32 	%rd27, %r74, 144;
	add.s64 	%rd28, %rd3, %rd27;
	mul.wide.s32 	%rd29, %r83, 24;
	add.s64 	%rd30, %rd28, %rd29;
	mul.wide.s32 	%rd31, %r92, 4;
	add.s64 	%rd32, %rd30, %rd31;
	ld.global.f32 	%f5, [%rd32];
	mul.wide.s32 	%rd33, %r74, 2304;
	add.s64 	%rd34, %rd2, %rd33;
	shl.b32 	%r93, %r83, 2;
	add.s32 	%r94, %r93, %r61;
	mul.wide.s32 	%rd35, %r94, 96;
	add.s64 	%rd36, %rd34, %rd35;
	shl.b32 	%r95, %r92, 2;
	add.s32 	%r96, %r95, %r66;
	mul.wide.s32 	%rd37, %r96, 4;
	add.s64 	%rd38, %rd36, %rd37;
	ld.global.f32 	%f6, [%rd38];
	mul.f32 	%f7, %f5, %f6;
	atom.global.add.f32 	%f8, [%rd26], %f7;
	add.s32 	%r97, %r139, 1;
	shr.s32 	%r98, %r97, 31;
	shr.u32 	%r99, %r98, 30;
	add.s32 	%r100, %r97, %r99;
	and.b32  	%r101, %r100, -4;
	sub.s32 	%r102, %r97, %r101;
	shr.s32 	%r103, %r100, 2;
	shr.u32 	%r104, %r103, 30;
	add.s32 	%r105, %r103, %r104;
	and.b32  	%r106, %r105, -4;
	sub.s32 	%r107, %r103, %r106;
	shr.u32 	%r108, %r98, 28;
	add.s32 	%r109, %r97, %r108;
	shr.s32 	%r110, %r109, 4;
	mul.hi.s32 	%r111, %r110, 715827883;
	shr.u32 	%r112, %r111, 31;
	add.s32 	%r113, %r111, %r112;
	mul.lo.s32 	%r114, %r113, 6;
	sub.s32 	%r115, %r110, %r114;
	mul.hi.s32 	%r116, %r97, 715827883;
	shr.u32 	%r117, %r116, 31;
	shr.s32 	%r118, %r116, 4;
	add.s32 	%r119, %r118, %r117;
	mul.hi.s32 	%r120, %r119, 715827883;
	shr.u32 	%r121, %r120, 31;
	add.s32 	%r122, %r120, %r121;
	mul.lo.s32 	%r123, %r122, 6;
	sub.s32 	%r124, %r119, %r123;
	mul.hi.s32 	%r125, %r97, 954437177;
	shr.u32 	%r126, %r125, 31;
	shr.s32 	%r127, %r125, 7;
	add.s32 	%r128, %r127, %r126;
	mul.hi.s32 	%r129, %r128, 715827883;
	shr.u32 	%r130, %r129, 31;
	add.s32 	%r131, %r129, %r130;
	mul.lo.s32 	%r132, %r131, 6;
	sub.s32 	%r133, %r128, %r132;
	mul.wide.s32 	%rd39, %r102, 16;
	add.s64 	%rd40, %rd1, %rd39;
	mul.wide.s32 	%rd41, %r107, 4;
	add.s64 	%rd42, %rd40, %rd41;
	mul.wide.s32 	%rd43, %r115, 144;
	add.s64 	%rd44, %rd3, %rd43;
	mul.wide.s32 	%rd45, %r124, 24;
	add.s64 	%rd46, %rd44, %rd45;
	mul.wide.s32 	%rd47, %r133, 4;
	add.s64 	%rd48, %rd46, %rd47;
	ld.global.f32 	%f9, [%rd48];
	mul.wide.s32 	%rd49, %r115, 2304;
	add.s64 	%rd50, %rd2, %rd49;
	shl.b32 	%r134, %r124, 2;
	add.s32 	%r135, %r134, %r102;
	mul.wide.s32 	%rd51, %r135, 96;
	add.s64 	%rd52, %rd50, %rd51;
	shl.b32 	%r136, %r133, 2;
	add.s32 	%r137, %r136, %r107;
	mul.wide.s32 	%rd53, %r137, 4;
	add.s64 	%rd54, %rd52, %rd53;
	ld.global.f32 	%f10, [%rd54];
	mul.f32 	%f11, %f9, %f10;
	atom.global.add.f32 	%f12, [%rd42], %f11;
	add.s32 	%r139, %r139, 2;
	setp.ne.s32 	%p5, %r139, %r2;
	@%p5 bra 	$L__BB14_4;
$L__BB14_5:
	ret;

}
	// .globl	_Z10bp_bias_s1PfPA6_A6_f
.visible .entry _Z10bp_bias_s1PfPA6_A6_f(
	.param .u64 .ptr .align 1 _Z10bp_bias_s1PfPA6_A6_f_param_0,
	.param .u64 .ptr .align 1 _Z10bp_bias_s1PfPA6_A6_f_param_1
)
{
	.reg .pred 	%p<11>;
	.reg .b32 	%r<171>;
	.reg .b32 	%f<67>;
	.reg .b64 	%rd<47>;

	ld.param.u64 	%rd3, [_Z10bp_bias_s1PfPA6_A6_f_param_0];
	ld.param.u64 	%rd4, [_Z10bp_bias_s1PfPA6_A6_f_param_1];
	cvta.to.global.u64 	%rd1, %rd3;
	cvta.to.global.u64 	%rd2, %rd4;
	mov.u32 	%r14, %ctaid.x;
	mov.u32 	%r15, %ntid.x;
	mov.u32 	%r16, %tid.x;
	mad.lo.s32 	%r17, %r14, %r15, %r16;
	mov.u32 	%r18, %nctaid.x;
	mul.lo.s32 	%r19, %r15, %r18;
	mov.f32 	%f2, 0f32C00000;
	mov.f32 	%f3, 0f3F124925;
	mul.rn.f32 	%f4, %f3, %f2;
	mov.f32 	%f5, 0f3DA72F06;
	mov.f32 	%f6, 0f3DF94791;
	mul.rn.f32 	%f7, %f6, %f5;
	fma.rn.f32 	%f8, %f4, 0f3FB8AA3B, 0fB3616D87;
	fma.rn.f32 	%f9, 0fBE924925, 0f32A55E34, %f8;
	mul.f32 	%f10, %f7, 0f40400000;
	fma.rn.f32 	%f11, %f10, %f4, %f9;
	fma.rn.f32 	%f12, %f7, 0fBE924925, %f11;
	mov.f32 	%f13, 0f40259E8A;
	add.rn.f32 	%f14, %f13, %f12;
	mov.f32 	%f15, 0fC0259E8A;
	add.rn.f32 	%f16, %f14, %f15;
	neg.f32 	%f17, %f16;
	add.rn.f32 	%f18, %f12, %f17;
	mov.f32 	%f19, 0f40400000;
	mul.rn.f32 	%f20, %f14, %f19;
	neg.f32 	%f21, %f20;
	fma.rn.f32 	%f22, %f14, 0f40400000, %f21;
	fma.rn.f32 	%f23, %f18, 0f40400000, %f22;
	cvt.rni.f32.f32 	%f24, %f20;
	sub.f32 	%f25, %f20, %f24;
	add.f32 	%f26, %f25, %f23;
	fma.rn.f32 	%f27, %f26, 0f391FCB8E, 0f3AAF85ED;
	fma.rn.f32 	%f28, %f27, %f26, 0f3C1D9856;
	fma.rn.f32 	%f29, %f28, %f26, 0f3D6357BB;
	fma.rn.f32 	%f30, %f29, %f26, 0f3E75FDEC;
	fma.rn.f32 	%f31, %f30, %f26, 0f3F317218;
	fma.rn.f32 	%f32, %f31, %f26, 0f3F800000;
	cvt.rzi.s32.f32 	%r20, %f24;
	setp.gt.f32 	%p1, %f24, 0f00000000;
	selp.b32 	%r21, 0, -2097152000, %p1;
	add.s32 	%r22, %r21, 2130706432;
	mov.b32 	%f33, %r22;
	mul.f32 	%f34, %f32, %f33;
	shl.b32 	%r23, %r20, 23;
	sub.s32 	%r24, %r23, %r21;
	mov.b32 	%f35, %r24;
	mul.f32 	%f36, %f34, %f35;
	abs.f32 	%f37, %f20;
	setp.gt.f32 	%p2, %f37, 0f43180000;
	setp.lt.f32 	%p3, %f20, 0f00000000;
	selp.f32 	%f38, 0f00000000, 0f7F800000, %p3;
	selp.f32 	%f1, %f38, %f36, %p2;
	mul.lo.s32 	%r25, %r17, 216;
	div.s32 	%r169, %r25, %r19;
	add.s32 	%r26, %r25, 216;
	div.s32 	%r2, %r26, %r19;
	setp.ge.s32 	%p4, %r169, %r2;
	@%p4 bra 	$L__BB15_9;
	sub.s32 	%r3, %r2, %r169;
	and.b32  	%r4, %r3, 3;
	sub.s32 	%r27, %r169, %r2;
	setp.gt.u32 	%p5, %r27, -4;
	@%p5 bra 	$L__BB15_4;
	and.b32  	%r28, %r3, -4;
	neg.s32 	%r167, %r28;
$L__BB15_3:
	.pragma "nounroll";
	mul.hi.s32 	%r29, %r169, 715827883;
	shr.u32 	%r30, %r29, 31;
	add.s32 	%r31, %r29, %r30;
	mul.lo.s32 	%r32, %r31, 6;
	sub.s32 	%r33, %r169, %r32;
	mul.hi.s32 	%r34, %r31, 715827883;
	shr.u32 	%r35, %r34, 31;
	add.s32 	%r36, %r34, %r35;
	mul.lo.s32 	%r37, %r36, 6;
	sub.s32 	%r38, %r31, %r37;
	mul.hi.s32 	%r39, %r169, 954437177;
	shr.u32 	%r40, %r39, 31;
	shr.s32 	%r41, %r39, 3;
	add.s32 	%r42, %r41, %r40;
	mul.hi.s32 	%r43, %r42, 715827883;
	shr.u32 	%r44, %r43, 31;
	add.s32 	%r45, %r43, %r44;
	mul.lo.s32 	%r46, %r45, 6;
	sub.s32 	%r47, %r42, %r46;
	mul.wide.s32 	%rd5, %r33, 144;
	add.s64 	%rd6, %rd2, %rd5;
	mul.wide.s32 	%rd7, %r38, 24;
	add.s64 	%rd8, %rd6, %rd7;
	mul.wide.s32 	%rd9, %r47, 4;
	add.s64 	%rd10, %rd8, %rd9;
	ld.global.f32 	%f39, [%rd10];
	mul.f32 	%f40, %f39, 0f3DCCCCCD;
	div.rn.f32 	%f41, %f40, %f1;
	atom.global.add.f32 	%f42, [%rd1], %f41;
	add.s32 	%r48, %r169, 1;
	mul.hi.s32 	%r49, %r48, 715827883;
	shr.u32 	%r50, %r49, 31;
	add.s32 	%r51, %r49, %r50;
	mul.lo.s32 	%r52, %r51, 6;
	sub.s32 	%r53, %r48, %r52;
	mul.hi.s32 	%r54, %r51, 715827883;
	shr.u32 	%r55, %r54, 31;
	add.s32 	%r56, %r54, %r55;
	mul.lo.s32 	%r57, %r56, 6;
	sub.s32 	%r58, %r51, %r57;
	mul.hi.s32 	%r59, %r48, 954437177;
	shr.u32 	%r60, %r59, 31;
	shr.s32 	%r61, %r59, 3;
	add.s32 	%r62, %r61, %r60;
	mul.hi.s32 	%r63, %r62, 715827883;
	shr.u32 	%r64, %r63, 31;
	add.s32 	%r65, %r63, %r64;
	mul.lo.s32 	%r66, %r65, 6;
	sub.s32 	%r67, %r62, %r66;
	mul.wide.s32 	%rd11, %r53, 144;
	add.s64 	%rd12, %rd2, %rd11;
	mul.wide.s32 	%rd13, %r58, 24;
	add.s64 	%rd14, %rd12, %rd13;
	mul.wide.s32 	%rd15, %r67, 4;
	add.s64 	%rd16, %rd14, %rd15;
	ld.global.f32 	%f43, [%rd16];
	mul.f32 	%f44, %f43, 0f3DCCCCCD;
	div.rn.f32 	%f45, %f44, %f1;
	atom.global.add.f32 	%f46, [%rd1], %f45;
	add.s32 	%r68, %r169, 2;
	mul.hi.s32 	%r69, %r68, 715827883;
	shr.u32 	%r70, %r69, 31;
	add.s32 	%r71, %r69, %r70;
	mul.lo.s32 	%r72, %r71, 6;
	sub.s32 	%r73, %r68, %r72;
	mul.hi.s32 	%r74, %r71, 715827883;
	shr.u32 	%r75, %r74, 31;
	add.s32 	%r76, %r74, %r75;
	mul.lo.s32 	%r77, %r76, 6;
	sub.s32 	%r78, %r71, %r77;
	mul.hi.s32 	%r79, %r68, 954437177;
	shr.u32 	%r80, %r79, 31;
	shr.s32 	%r81, %r79, 3;
	add.s32 	%r82, %r81, %r80;
	mul.hi.s32 	%r83, %r82, 715827883;
	shr.u32 	%r84, %r83, 31;
	add.s32 	%r85, %r83, %r84;
	mul.lo.s32 	%r86, %r85, 6;
	sub.s32 	%r87, %r82, %r86;
	mul.wide.s32 	%rd17, %r73, 144;
	add.s64 	%rd18, %rd2, %rd17;
	mul.wide.s32 	%rd19, %r78, 24;
	add.s64 	%rd20, %rd18, %rd19;
	mul.wide.s32 	%rd21, %r87, 4;
	add.s64 	%rd22, %rd20, %rd21;
	ld.global.f32 	%f47, [%rd22];
	mul.f32 	%f48, %f47, 0f3DCCCCCD;
	div.rn.f32 	%f49, %f48, %f1;
	atom.global.add.f32 	%f50, [%rd1], %f49;
	add.s32 	%r88, %r169, 3;
	mul.hi.s32 	%r89, %r88, 715827883;
	shr.u32 	%r90, %r89, 31;
	add.s32 	%r91, %r89, %r90;
	mul.lo.s32 	%r92, %r91, 6;
	sub.s32 	%r93, %r88, %r92;
	mul.hi.s32 	%r94, %r91, 715827883;
	shr.u32 	%r95, %r94, 31;
	add.s32 	%r96, %r94, %r95;
	mul.lo.s32 	%r97, %r96, 6;
	sub.s32 	%r98, %r91, %r97;
	mul.hi.s32 	%r99, %r88, 954437177;
	shr.u32 	%r100, %r99, 31;
	shr.s32 	%r101, %r99, 3;
	add.s32 	%r102, %r101, %r100;
	mul.hi.s32 	%r103, %r102, 715827883;
	shr.u32 	%r104, %r103, 31;
	add.s32 	%r105, %r103, %r104;
	mul.lo.s32 	%r106, %r105, 6;
	sub.s32 	%r107, %r102, %r106;
	mul.wide.s32 	%rd23, %r93, 144;
	add.s64 	%rd24, %rd2, %rd23;
	mul.wide.s32 	%rd25, %r98, 24;
	add.s64 	%rd26, %rd24, %rd25;
	mul.wide.s32 	%rd27, %r107, 4;
	add.s64 	%rd28, %rd26, %rd27;
	ld.global.f32 	%f51, [%rd28];
	mul.f32 	%f52, %f51, 0f3DCCCCCD;
	div.rn.f32 	%f53, %f52, %f1;
	atom.global.add.f32 	%f54, [%rd1], %f53;
	add.s32 	%r169, %r169, 4;
	add.s32 	%r167, %r167, 4;
	setp.ne.s32 	%p6, %r167, 0;
	@%p6 bra 	$L__BB15_3;
$L__BB15_4:
	setp.eq.s32 	%p7, %r4, 0;
	@%p7 bra 	$L__BB15_9;
	setp.eq.s32 	%p8, %r4, 1;
	@%p8 bra 	$L__BB15_7;
	mul.hi.s32 	%r108, %r169, 715827883;
	shr.u32 	%r109, %r108, 31;
	add.s32 	%r110, %r108, %r109;
	mul.lo.s32 	%r111, %r110, 6;
	sub.s32 	%r112, %r169, %r111;
	mul.hi.s32 	%r113, %r110, 715827883;
	shr.u32 	%r114, %r113, 31;
	add.s32 	%r115, %r113, %r114;
	mul.lo.s32 	%r116, %r115, 6;
	sub.s32 	%r117, %r110, %r116;
	mul.hi.s32 	%r118, %r169, 954437177;
	shr.u32 	%r119, %r118, 31;
	shr.s32 	%r120, %r118, 3;
	add.s32 	%r121, %r120, %r119;
	mul.hi.s32 	%r122, %r121, 715827883;
	shr.u32 	%r123, %r122, 31;
	add.s32 	%r124, %r122, %r123;
	mul.lo.s32 	%r125, %r124, 6;
	sub.s32 	%r126, %r121, %r125;
	mul.wide.s32 	%rd29, %r112, 144;
	add.s64 	%rd30, %rd2, %rd29;
	mul.wide.s32 	%rd31, %r117, 24;
	add.s64 	%rd32, %rd30, %rd31;
	mul.wide.s32 	%rd33, %r126, 4;
	add.s64 	%rd34, %rd32, %rd33;
	ld.global.f32 	%f55, [%rd34];
	mul.f32 	%f56, %f55, 0f3DCCCCCD;
	div.rn.f32 	%f57, %f56, %f1;
	atom.global.add.f32 	%f58, [%rd1], %f57;
	add.s32 	%r127, %r169, 1;
	mul.hi.s32 	%r128, %r127, 715827883;
	shr.u32 	%r129, %r128, 31;
	add.s32 	%r130, %r128, %r129;
	mul.lo.s32 	%r131, %r130, 6;
	sub.s32 	%r132, %r127, %r131;
	mul.hi.s32 	%r133, %r130, 715827883;
	shr.u32 	%r134, %r133, 31;
	add.s32 	%r135, %r133, %r134;
	mul.lo.s32 	%r136, %r135, 6;
	sub.s32 	%r137, %r130, %r136;
	mul.hi.s32 	%r138, %r127, 954437177;
	shr.u32 	%r139, %r138, 31;
	shr.s32 	%r140, %r138, 3;
	add.s32 	%r141, %r140, %r139;
	mul.hi.s32 	%r142, %r141, 715827883;
	shr.u32 	%r143, %r142, 31;
	add.s32 	%r144, %r142, %r143;
	mul.lo.s32 	%r145, %r144, 6;
	sub.s32 	%r146, %r141, %r145;
	mul.wide.s32 	%rd35, %r132, 144;
	add.s64 	%rd36, %rd2, %rd35;
	mul.wide.s32 	%rd37, %r137, 24;
	add.s64 	%rd38, %rd36, %rd37;
	mul.wide.s32 	%rd39, %r146, 4;
	add.s64 	%rd40, %rd38, %rd39;
	ld.global.f32 	%f59, [%rd40];
	mul.f32 	%f60, %f59, 0f3DCCCCCD;
	div.rn.f32 	%f61, %f60, %f1;
	atom.global.add.f32 	%f62, [%rd1], %f61;
	add.s32 	%r169, %r169, 2;
$L__BB15_7:
	and.b32  	%r147, %r3, 1;
	setp.eq.b32 	%p9, %r147, 1;
	not.pred 	%p10, %p9;
	@%p10 bra 	$L__BB15_9;
	mul.hi.s32 	%r148, %r169, 715827883;
	shr.u32 	%r149, %r148, 31;
	add.s32 	%r150, %r148, %r149;
	mul.lo.s32 	%r151, %r150, 6;
	sub.s32 	%r152, %r169, %r151;
	mul.hi.s32 	%r153, %r150, 715827883;
	shr.u32 	%r154, %r153, 31;
	add.s32 	%r155, %r153, %r154;
	mul.lo.s32 	%r156, %r155, 6;
	sub.s32 	%r157, %r150, %r156;
	mul.hi.s32 	%r158, %r169, 954437177;
	shr.u32 	%r159, %r158, 31;
	shr.s32 	%r160, %r158, 3;
	add.s32 	%r161, %r160, %r159;
	mul.hi.s32 	%r162, %r161, 715827883;
	shr.u32 	%r163, %r162, 31;
	add.s32 	%r164, %r162, %r163;
	mul.lo.s32 	%r165, %r164, 6;
	sub.s32 	%r166, %r161, %r165;
	mul.wide.s32 	%rd41, %r152, 144;
	add.s64 	%rd42, %rd2, %rd41;
	mul.wide.s32 	%rd43, %r157, 24;
	add.s64 	%rd44, %rd42, %rd43;
	mul.wide.s32 	%rd45, %r166, 4;
	add.s64 	%rd46, %rd44, %rd45;
	ld.global.f32 	%f63, [%rd46];
	mul.f32 	%f64, %f63, 0f3DCCCCCD;
	div.rn.f32 	%f65, %f64, %f1;
	atom.global.add.f32 	%f66, [%rd1], %f65;
$L__BB15_9:
	ret;

}
	// .globl	_Z12bp_output_c1PA24_A24_fPA4_A4_fPA6_A6_f
.visible .entry _Z12bp_output_c1PA24_A24_fPA4_A4_fPA6_A6_f(
	.param .u64 .ptr .align 1 _Z12bp_output_c1PA24_A24_fPA4_A4_fPA6_A6_f_param_0,
	.param .u64 .ptr .align 1 _Z12bp_output_c1PA24_A24_fPA4_A4_fPA6_A6_f_param_1,
	.param .u64 .ptr .align 1 _Z12bp_output_c1PA24_A24_fPA4_A4_fPA6_A6_f_param_2
)
{
	.reg .pred 	%p<6>;
	.reg .b32 	%r<140>;
	.reg .b32 	%f<13>;
	.reg .b64 	%rd<55>;

	ld.param.u64 	%rd4, [_Z12bp_output_c1PA24_A24_fPA4_A4_fPA6_A6_f_param_0];
	ld.param.u64 	%rd5, [_Z12bp_output_c1PA24_A24_fPA4_A4_fPA6_A6_f_param_1];
	ld.param.u64 	%rd6, [_Z12bp_output_c1PA24_A24_fPA4_A4_fPA6_A6_f_param_2];
	cvta.to.global.u64 	%rd1, %rd4;
	cvta.to.global.u64 	%rd2, %rd6;
	cvta.to.global.u64 	%rd3, %rd5;
	mov.u32 	%r7, %ctaid.x;
	mov.u32 	%r8, %ntid.x;
	mov.u32 	%r9, %tid.x;
	mad.lo.s32 	%r10, %r7, %r8, %r9;
	mov.u32 	%r11, %nctaid.x;
	mul.lo.s32 	%r12, %r8, %r11;
	mul.lo.s32 	%r13, %r10, 3456;
	div.s32 	%r139, %r13, %r12;
	add.s32 	%r14, %r13, 3456;
	div.s32 	%r2, %r14, %r12;
	setp.le.s32 	%p1, %r2, %r139;
	@%p1 bra 	$L__BB16_5;
	sub.s32 	%r15, %r2, %r139;
	add.s32 	%r3, %r139, 1;
	and.b32  	%r16, %r15, 1;
	setp.eq.b32 	%p2, %r16, 1;
	not.pred 	%p3, %p2;
	@%p3 bra 	$L__BB16_3;
	shr.s32 	%r17, %r139, 31;
	shr.u32 	%r18, %r17, 30;
	add.s32 	%r19, %r139, %r18;
	and.b32  	%r20, %r19, -4;
	sub.s32 	%r21, %r139, %r20;
	shr.s32 	%r22, %r19, 2;
	shr.u32 	%r23, %r22, 30;
	add.s32 	%r24, %r22, %r23;
	and.b32  	%r25, %r24, -4;
	sub.s32 	%r26, %r22, %r25;
	shr.u32 	%r27, %r17, 28;
	add.s32 	%r28, %r139, %r27;
	shr.s32 	%r29, %r28, 4;
	mul.hi.s32 	%r30, %r29, 715827883;
	shr.u32 	%r31, %r30, 31;
	add.s32 	%r32, %r30, %r31;
	mul.lo.s32 	%r33, %r32, 6;
	sub.s32 	%r34, %r29, %r33;
	mul.hi.s32 	%r35, %r139, 715827883;
	shr.u32 	%r36, %r35, 31;
	shr.s32 	%r37, %r35, 4;
	add.s32 	%r38, %r37, %r36;
	mul.hi.s32 	%r39, %r38, 715827883;
	shr.u32 	%r40, %r39, 31;
	add.s32 	%r41, %r39, %r40;
	mul.lo.s32 	%r42, %r41, 6;
	sub.s32 	%r43, %r38, %r42;
	mul.hi.s32 	%r44, %r139, 954437177;
	shr.u32 	%r45, %r44, 31;
	shr.s32 	%r46, %r44, 7;
	add.s32 	%r47, %r46, %r45;
	mul.hi.s32 	%r48, %r47, 715827883;
	shr.u32 	%r49, %r48, 31;
	add.s32 	%r50, %r48, %r49;
	mul.lo.s32 	%r51, %r50, 6;
	sub.s32 	%r52, %r47, %r51;
	mul.wide.s32 	%rd7, %r34, 2304;
	add.s64 	%rd8, %rd1, %rd7;
	shl.b32 	%r53, %r43, 2;
	add.s32 	%r54, %r53, %r21;
	mul.wide.s32 	%rd9, %r54, 96;
	add.s64 	%rd10, %rd8, %rd9;
	shl.b32 	%r55, %r52, 2;
	add.s32 	%r56, %r55, %r26;
	mul.wide.s32 	%rd11, %r56, 4;
	add.s64 	%rd12, %rd10, %rd11;
	mul.wide.s32 	%rd13, %r21, 16;
	add.s64 	%rd14, %rd3, %rd13;
	mul.wide.s32 	%rd15, %r26, 4;
	add.s64 	%rd16, %rd14, %rd15;
	ld.global.f32 	%f1, [%rd16];
	mul.wide.s32 	%rd17, %r34, 144;
	add.s64 	%rd18, %rd2, %rd17;
	mul.wide.s32 	%rd19, %r43, 24;
	add.s64 	%rd20, %rd18, %rd19;
	mul.wide.s32 	%rd21, %r52, 4;
	add.s64 	%rd22, %rd20, %rd21;
	ld.global.f32 	%f2, [%rd22];
	mul.f32 	%f3, %f1, %f2;
	atom.global.add.f32 	%f4, [%rd12], %f3;
	mov.u32 	%r139, %r3;
$L__BB16_3:
	setp.eq.s32 	%p4, %r2, %r3;
	@%p4 bra 	$L__BB16_5;
$L__BB16_4:
	shr.s32 	%r57, %r139, 31;
	shr.u32 	%r58, %r57, 30;
	add.s32 	%r59, %r139, %r58;
	and.b32  	%r60, %r59, -4;
	sub.s32 	%r61, %r139, %r60;
	shr.s32 	%r62, %r59, 2;
	shr.u32 	%r63, %r62, 30;
	add.s32 	%r64, %r62, %r63;
	and.b32  	%r65, %r64, -4;
	sub.s32 	%r66, %r62, %r65;
	shr.u32 	%r67, %r57, 28;
	add.s32 	%r68, %r139, %r67;
	shr.s32 	%r69, %r68, 4;
	mul.hi.s32 	%r70, %r69, 715827883;
	shr.u32 	%r71, %r70, 31;
	add.s32 	%r72, %r70, %r71;
	mul.lo.s32 	%r73, %r72, 6;
	sub.s32 	%r74, %r69, %r73;
	mul.hi.s32 	%r75, %r139, 715827883;
	shr.u32 	%r76, %r75, 31;
	shr.s32 	%r77, %r75, 4;
	add.s32 	%r78, %r77, %r76;
	mul.hi.s32 	%r79, %r78, 715827883;
	shr.u32 	%r80, %r79, 31;
	add.s32 	%r81, %r79, %r80;
	mul.lo.s32 	%r82, %r81, 6;
	sub.s32 	%r83, %r78, %r82;
	mul.hi.s32 	%r84, %r139, 954437177;
	shr.u32 	%r85, %r84, 31;
	shr.s32 	%r86, %r84, 7;
	add.s32 	%r87, %r86, %r85;
	mul.hi.s32 	%r88, %r87, 715827883;
	shr.u32 	%r89, %r88, 31;
	add.s32 	%r90, %r88, %r89;
	mul.lo.s32 	%r91, %r90, 6;
	sub.s32 	%r92, %r87, %r91;
	mul.wide.s32 	%rd23, %r74, 2304;
	add.s64 	%rd24, %rd1, %rd23;
	shl.b32 	%r93, %r83, 2;
	add.s32 	%r94, %r93, %r61;
	mul.wide.s32 	%rd25, %r94, 96;
	add.s64 	%rd26, %rd24, %rd25;
	shl.b32 	%r95, %r92, 2;
	add.s32 	%r96, %r95, %r66;
	mul.wide.s32 	%rd27, %r96, 4;
	add.s64 	%rd28, %rd26, %rd27;
	mul.wide.s32 	%rd29, %r61, 16;
	add.s64 	%rd30, %rd3, %rd29;
	mul.wide.s32 	%rd31, %r66, 4;
	add.s64 	%rd32, %rd30, %rd31;
	ld.global.f32 	%f5, [%rd32];
	mul.wide.s32 	%rd33, %r74, 144;
	add.s64 	%rd34, %rd2, %rd33;
	mul.wide.s32 	%rd35, %r83, 24;
	add.s64 	%rd36, %rd34, %rd35;
	mul.wide.s32 	%rd37, %r92, 4;
	add.s64 	%rd38, %rd36, %rd37;
	ld.global.f32 	%f6, [%rd38];
	mul.f32 	%f7, %f5, %f6;
	atom.global.add.f32 	%f8, [%rd28], %f7;
	add.s32 	%r97, %r139, 1;
	shr.s32 	%r98, %r97, 31;
	shr.u32 	%r99, %r98, 30;
	add.s32 	%r100, %r97, %r99;
	and.b32  	%r101, %r100, -4;
	sub.s32 	%r102, %r97, %r101;
	shr.s32 	%r103, %r100, 2;
	shr.u32 	%r104, %r103, 30;
	add.s32 	%r105, %r103, %r104;
	and.b32  	%r106, %r105, -4;
	sub.s32 	%r107, %r103, %r106;
	shr.u32 	%r108, %r98, 28;
	add.s32 	%r109, %r97, %r108;
	shr.s32 	%r110, %r109, 4;
	mul.hi.s32 	%r111, %r110, 715827883;
	shr.u32 	%r112, %r111, 31;
	add.s32 	%r113, %r111, %r112;
	mul.lo.s32 	%r114, %r113, 6;
	sub.s32 	%r115, %r110, %r114;
	mul.hi.s32 	%r116, %r97, 715827883;
	shr.u32 	%r117, %r116, 31;
	shr.s32 	%r118, %r116, 4;
	add.s32 	%r119, %r118, %r117;
	mul.hi.s32 	%r120, %r119, 715827883;
	shr.u32 	%r121, %r120, 31;
	add.s32 	%r122, %r120, %r121;
	mul.lo.s32 	%r123, %r122, 6;
	sub.s32 	%r124, %r119, %r123;
	mul.hi.s32 	%r125, %r97, 954437177;
	shr.u32 	%r126, %r125, 31;
	shr.s32 	%r127, %r125, 7;
	add.s32 	%r128, %r127, %r126;
	mul.hi.s32 	%r129, %r128, 715827883;
	shr.u32 	%r130, %r129, 31;
	add.s32 	%r131, %r129, %r130;
	mul.lo.s32 	%r132, %r131, 6;
	sub.s32 	%r133, %r128, %r132;
	mul.wide.s32 	%rd39, %r115, 2304;
	add.s64 	%rd40, %rd1, %rd39;
	shl.b32 	%r134, %r124, 2;
	add.s32 	%r135, %r134, %r102;
	mul.wide.s32 	%rd41, %r135, 96;
	add.s64 	%rd42, %rd40, %rd41;
	shl.b32 	%r136, %r133, 2;
	add.s32 	%r137, %r136, %r107;
	mul.wide.s32 	%rd43, %r137, 4;
	add.s64 	%rd44, %rd42, %rd43;
	mul.wide.s32 	%rd45, %r102, 16;
	add.s64 	%rd46, %rd3, %rd45;
	mul.wide.s32 	%rd47, %r107, 4;
	add.s64 	%rd48, %rd46, %rd47;
	ld.global.f32 	%f9, [%rd48];
	mul.wide.s32 	%rd49, %r115, 144;
	add.s64 	%rd50, %rd2, %rd49;
	mul.wide.s32 	%rd51, %r124, 24;
	add.s64 	%rd52, %rd50, %rd51;
	mul.wide.s32 	%rd53, %r133, 4;
	add.s64 	%rd54, %rd52, %rd53;
	ld.global.f32 	%f10, [%rd54];
	mul.f32 	%f11, %f9, %f10;
	atom.global.add.f32 	%f12, [%rd44], %f11;
	add.s32 	%r139, %r139, 2;
	setp.ne.s32 	%p5, %r139, %r2;
	@%p5 bra 	$L__BB16_4;
$L__BB16_5:
	ret;

}
	// .globl	_Z12bp_preact_c1PA24_A24_fS1_S1_
.visible .entry _Z12bp_preact_c1PA24_A24_fS1_S1_(
	.param .u64 .ptr .align 1 _Z12bp_preact_c1PA24_A24_fS1_S1__param_0,
	.param .u64 .ptr .align 1 _Z12bp_preact_c1PA24_A24_fS1_S1__param_1,
	.param .u64 .ptr .align 1 _Z12bp_preact_c1PA24_A24_fS1_S1__param_2
)
{
	.reg .pred 	%p<6>;
	.reg .b32 	%r<89>;
	.reg .b32 	%f<55>;
	.reg .b64 	%rd<43>;

	ld.param.u64 	%rd4, [_Z12bp_preact_c1PA24_A24_fS1_S1__param_0];
	ld.param.u64 	%rd5, [_Z12bp_preact_c1PA24_A24_fS1_S1__param_1];
	ld.param.u64 	%rd6, [_Z12bp_preact_c1PA24_A24_fS1_S1__param_2];
	cvta.to.global.u64 	%rd1, %rd4;
	cvta.to.global.u64 	%rd2, %rd5;
	cvta.to.global.u64 	%rd3, %rd6;
	mov.u32 	%r7, %ctaid.x;
	mov.u32 	%r8, %ntid.x;
	mov.u32 	%r9, %tid.x;
	mad.lo.s32 	%r10, %r7, %r8, %r9;
	mov.u32 	%r11, %nctaid.x;
	mul.lo.s32 	%r12, %r8, %r11;
	mul.lo.s32 	%r13, %r10, 3456;
	div.s32 	%r88, %r13, %r12;
	add.s32 	%r14, %r13, 3456;
	div.s32 	%r2, %r14, %r12;
	setp.le.s32 	%p1, %r2, %r88;
	@%p1 bra 	$L__BB17_5;
	sub.s32 	%r15, %r2, %r88;
	add.s32 	%r3, %r88, 1;
	and.b32  	%r16, %r15, 1;
	setp.eq.b32 	%p2, %r16, 1;
	not.pred 	%p3, %p2;
	@%p3 bra 	$L__BB17_3;
	mul.hi.s32 	%r17, %r88, 715827883;
	shr.u32 	%r18, %r17, 31;
	add.s32 	%r19, %r17, %r18;
	mul.lo.s32 	%r20, %r19, 6;
	sub.s32 	%r21, %r88, %r20;
	mul.hi.s32 	%r22, %r19, 715827883;
	shr.u32 	%r23, %r22, 31;
	shr.u32 	%r24, %r22, 2;
	add.s32 	%r25, %r24, %r23;
	mul.lo.s32 	%r26, %r25, 24;
	sub.s32 	%r27, %r19, %r26;
	mul.hi.s32 	%r28, %r88, 954437177;
	shr.u32 	%r29, %r28, 31;
	shr.s32 	%r30, %r28, 5;
	add.s32 	%r31, %r30, %r29;
	mul.hi.s32 	%r32, %r31, 715827883;
	shr.u32 	%r33, %r32, 31;
	shr.u32 	%r34, %r32, 2;
	add.s32 	%r35, %r34, %r33;
	mul.lo.s32 	%r36, %r35, 24;
	sub.s32 	%r37, %r31, %r36;
	mul.wide.s32 	%rd7, %r21, 2304;
	add.s64 	%rd8, %rd3, %rd7;
	mul.wide.s32 	%rd9, %r27, 96;
	add.s64 	%rd10, %rd8, %rd9;
	mul.wide.s32 	%rd11, %r37, 4;
	add.s64 	%rd12, %rd10, %rd11;
	ld.global.f32 	%f1, [%rd12];
	fma.rn.f32 	%f2, %f1, 0fBBBB989D, 0f3F000000;
	cvt.sat.f32.f32 	%f3, %f2;
	mov.f32 	%f4, 0f4B400001;
	mov.f32 	%f5, 0f437C0000;
	fma.rm.f32 	%f6, %f3, %f5, %f4;
	add.f32 	%f7, %f6, 0fCB40007F;
	neg.f32 	%f8, %f7;
	fma.rn.f32 	%f9, %f1, 0fBFB8AA3B, %f8;
	fma.rn.f32 	%f10, %f1, 0fB2A57060, %f9;
	mov.b32 	%r38, %f6;
	shl.b32 	%r39, %r38, 23;
	mov.b32 	%f11, %r39;
	ex2.approx.ftz.f32 	%f12, %f10;
	fma.rn.f32 	%f13, %f12, %f11, 0f3F800000;
	rcp.rn.f32 	%f14, %f13;
	add.s64 	%rd13, %rd2, %rd7;
	add.s64 	%rd14, %rd13, %rd9;
	add.s64 	%rd15, %rd14, %rd11;
	ld.global.f32 	%f15, [%rd15];
	mul.f32 	%f16, %f15, %f14;
	mov.f32 	%f17, 0f3F800000;
	sub.f32 	%f18, %f17, %f14;
	mul.f32 	%f19, %f16, %f18;
	add.s64 	%rd16, %rd1, %rd7;
	add.s64 	%rd17, %rd16, %rd9;
	add.s64 	%rd18, %rd17, %rd11;
	st.global.f32 	[%rd18], %f19;
	mov.u32 	%r88, %r3;
$L__BB17_3:
	setp.eq.s32 	%p4, %r2, %r3;
	@%p4 bra 	$L__BB17_5;
$L__BB17_4:
	mul.hi.s32 	%r40, %r88, 715827883;
	shr.u32 	%r41, %r40, 31;
	add.s32 	%r42, %r40, %r41;
	mul.lo.s32 	%r43, %r42, 6;
	sub.s32 	%r44, %r88, %r43;
	mul.hi.s32 	%r45, %r42, 715827883;
	shr.u32 	%r46, %r45, 31;
	shr.u32 	%r47, %r45, 2;
	add.s32 	%r48, %r47, %r46;
	mul.lo.s32 	%r49, %r48, 24;
	sub.s32 	%r50, %r42, %r49;
	mul.hi.s32 	%r51, %r88, 954437177;
	shr.u32 	%r52, %r51, 31;
	shr.s32 	%r53, %r51, 5;
	add.s32 	%r54, %r53, %r52;
	mul.hi.s32 	%r55, %r54, 715827883;
	shr.u32 	%r56, %r55, 31;
	shr.u32 	%r57, %r55, 2;
	add.s32 	%r58, %r57, %r56;
	mul.lo.s32 	%r59, %r58, 24;
	sub.s32 	%r60, %r54, %r59;
	mul.wide.s32 	%rd19, %r44, 2304;
	add.s64 	%rd20, %rd3, %rd19;
	mul.wide.s32 	%rd21, %r50, 96;
	add.s64 	%rd22, %rd20, %rd21;
	mul.wide.s32 	%rd23, %r60, 4;
	add.s64 	%rd24, %rd22, %rd23;
	ld.global.f32 	%f20, [%rd24];
	fma.rn.f32 	%f21, %f20, 0fBBBB989D, 0f3F000000;
	cvt.sat.f32.f32 	%f22, %f21;
	mov.f32 	%f23, 0f4B400001;
	mov.f32 	%f24, 0f437C0000;
	fma.rm.f32 	%f25, %f22, %f24, %f23;
	add.f32 	%f26, %f25, 0fCB40007F;
	neg.f32 	%f27, %f26;
	fma.rn.f32 	%f28, %f20, 0fBFB8AA3B, %f27;
	fma.rn.f32 	%f29, %f20, 0fB2A57060, %f28;
	mov.b32 	%r61, %f25;
	shl.b32 	%r62, %r61, 23;
	mov.b32 	%f30, %r62;
	ex2.approx.ftz.f32 	%f31, %f29;
	fma.rn.f32 	%f32, %f31, %f30, 0f3F800000;
	rcp.rn.f32 	%f33, %f32;
	add.s64 	%rd25, %rd2, %rd19;
	add.s64 	%rd26, %rd25, %rd21;
	add.s64 	%rd27, %rd26, %rd23;
	ld.global.f32 	%f34, [%rd27];
	mul.f32 	%f35, %f34, %f33;
	mov.f32 	%f36, 0f3F800000;
	sub.f32 	%f37, %f36, %f33;
	mul.f32 	%f38, %f35, %f37;
	add.s64 	%rd28, %rd1, %rd19;
	add.s64 	%rd29, %rd28, %rd21;
	add.s64 	%rd30, %rd29, %rd23;
	st.global.f32 	[%rd30], %f38;
	add.s32 	%r63, %r88, 1;
	mul.hi.s32 	%r64, %r63, 715827883;
	shr.u32 	%r65, %r64, 31;
	add.s32 	%r66, %r64, %r65;
	mul.lo.s32 	%r67, %r66, 6;
	sub.s32 	%r68, %r63, %r67;
	mul.hi.s32 	%r69, %r66, 715827883;
	shr.u32 	%r70, %r69, 31;
	shr.u32 	%r71, %r69, 2;
	add.s32 	%r72, %r71, %r70;
	mul.lo.s32 	%r73, %r72, 24;
	sub.s32 	%r74, %r66, %r73;
	mul.hi.s32 	%r75, %r63, 954437177;
	shr.u32 	%r76, %r75, 31;
	shr.s32 	%r77, %r75, 5;
	add.s32 	%r78, %r77, %r76;
	mul.hi.s32 	%r79, %r78, 715827883;
	shr.u32 	%r80, %r79, 31;
	shr.u32 	%r81, %r79, 2;
	add.s32 	%r82, %r81, %r80;
	mul.lo.s32 	%r83, %r82, 24;
	sub.s32 	%r84, %r78, %r83;
	mul.wide.s32 	%rd31, %r68, 2304;
	add.s64 	%rd32, %rd3, %rd31;
	mul.wide.s32 	%rd33, %r74, 96;
	add.s64 	%rd34, %rd32, %rd33;
	mul.wide.s32 	%rd35, %r84, 4;
	add.s64 	%rd36, %rd34, %rd35;
	ld.global.f32 	%f39, [%rd36];
	fma.rn.f32 	%f40, %f39, 0fBBBB989D, 0f3F000000;
	cvt.sat.f32.f32 	%f41, %f40;
	fma.rm.f32 	%f42, %f41, %f24, %f23;
	add.f32 	%f43, %f42, 0fCB40007F;
	neg.f32 	%f44, %f43;
	fma.rn.f32 	%f45, %f39, 0fBFB8AA3B, %f44;
	fma.rn.f32 	%f46, %f39, 0fB2A57060, %f45;
	mov.b32 	%r85, %f42;
	shl.b32 	%r86, %r85, 23;
	mov.b32 	%f47, %r86;
	ex2.approx.ftz.f32 	%f48, %f46;
	fma.rn.f32 	%f49, %f48, %f47, 0f3F800000;
	rcp.rn.f32 	%f50, %f49;
	add.s64 	%rd37, %rd2, %rd31;
	add.s64 	%rd38, %rd37, %rd33;
	add.s64 	%rd39, %rd38, %rd35;
	ld.global.f32 	%f51, [%rd39];
	mul.f32 	%f52, %f51, %f50;
	sub.f32 	%f53, %f36, %f50;
	mul.f32 	%f54, %f52, %f53;
	add.s64 	%rd40, %rd1, %rd31;
	add.s64 	%rd41, %rd40, %rd33;
	add.s64 	%rd42, %rd41, %rd35;
	st.global.f32 	[%rd42], %f54;
	add.s32 	%r88, %r88, 2;
	setp.ne.s32 	%p5, %r88, %r2;
	@%p5 bra 	$L__BB17_4;
$L__BB17_5:
	ret;

}
	// .globl	_Z12bp_weight_c1PA5_A5_fPA24_A24_fPA28_f
.visible .entry _Z12bp_weight_c1PA5_A5_fPA24_A24_fPA28_f(
	.param .u64 .ptr .align 1 _Z12bp_weight_c1PA5_A5_fPA24_A24_fPA28_f_param_0,
	.param .u64 .ptr .align 1 _Z12bp_weight_c1PA5_A5_fPA24_A24_fPA28_f_param_1,
	.param .u64 .ptr .align 1 _Z12bp_weight_c1PA5_A5_fPA24_A24_fPA28_f_param_2
)
{
	.reg .pred 	%p<9>;
	.reg .b32 	%r<160>;
	.reg .b32 	%f<54>;
	.reg .b64 	%rd<55>;

	ld.param.u64 	%rd4, [_Z12bp_weight_c1PA5_A5_fPA24_A24_fPA28_f_param_0];
	ld.param.u64 	%rd5, [_Z12bp_weight_c1PA5_A5_fPA24_A24_fPA28_f_param_1];
	ld.param.u64 	%rd6, [_Z12bp_weight_c1PA5_A5_fPA24_A24_fPA28_f_param_2];
	cvta.to.global.u64 	%rd1, %rd4;
	cvta.to.global.u64 	%rd2, %rd6;
	cvta.to.global.u64 	%rd3, %rd5;
	mov.u32 	%r7, %ctaid.x;
	mov.u32 	%r8, %ntid.x;
	mov.u32 	%r9, %tid.x;
	mad.lo.s32 	%r10, %r7, %r8, %r9;
	mov.u32 	%r11, %nctaid.x;
	mul.lo.s32 	%r12, %r8, %r11;
	mov.f32 	%f2, 0f32C00000;
	mov.f32 	%f3, 0f3F124925;
	mul.rn.f32 	%f4, %f3, %f2;
	mov.f32 	%f5, 0f3DA72F06;
	mov.f32 	%f6, 0f3DF94791;
	mul.rn.f32 	%f7, %f6, %f5;
	fma.rn.f32 	%f8, %f4, 0f3FB8AA3B, 0fB3616D87;
	fma.rn.f32 	%f9, 0fBE924925, 0f32A55E34, %f8;
	mul.f32 	%f10, %f7, 0f40400000;
	fma.rn.f32 	%f11, %f10, %f4, %f9;
	fma.rn.f32 	%f12, %f7, 0fBE924925, %f11;
	mov.f32 	%f13, 0f4092CF45;
	add.rn.f32 	%f14, %f13, %f12;
	mov.f32 	%f15, 0fC092CF45;
	add.rn.f32 	%f16, %f14, %f15;
	neg.f32 	%f17, %f16;
	add.rn.f32 	%f18, %f12, %f17;
	mov.f32 	%f19, 0f40000000;
	mul.rn.f32 	%f20, %f14, %f19;
	neg.f32 	%f21, %f20;
	fma.rn.f32 	%f22, %f14, 0f40000000, %f21;
	fma.rn.f32 	%f23, %f18, 0f40000000, %f22;
	cvt.rni.f32.f32 	%f24, %f20;
	sub.f32 	%f25, %f20, %f24;
	add.f32 	%f26, %f25, %f23;
	fma.rn.f32 	%f27, %f26, 0f391FCB8E, 0f3AAF85ED;
	fma.rn.f32 	%f28, %f27, %f26, 0f3C1D9856;
	fma.rn.f32 	%f29, %f28, %f26, 0f3D6357BB;
	fma.rn.f32 	%f30, %f29, %f26, 0f3E75FDEC;
	fma.rn.f32 	%f31, %f30, %f26, 0f3F317218;
	fma.rn.f32 	%f32, %f31, %f26, 0f3F800000;
	cvt.rzi.s32.f32 	%r13, %f24;
	setp.gt.f32 	%p1, %f24, 0f00000000;
	selp.b32 	%r14, 0, -2097152000, %p1;
	add.s32 	%r15, %r14, 2130706432;
	mov.b32 	%f33, %r15;
	mul.f32 	%f34, %f32, %f33;
	shl.b32 	%r16, %r13, 23;
	sub.s32 	%r17, %r16, %r14;
	mov.b32 	%f35, %r17;
	mul.f32 	%f36, %f34, %f35;
	abs.f32 	%f37, %f20;
	setp.gt.f32 	%p2, %f37, 0f43180000;
	setp.lt.f32 	%p3, %f20, 0f00000000;
	selp.f32 	%f38, 0f00000000, 0f7F800000, %p3;
	selp.f32 	%f1, %f38, %f36, %p2;
	mul.lo.s32 	%r18, %r10, 86400;
	div.s32 	%r159, %r18, %r12;
	add.s32 	%r19, %r18, 86400;
	div.s32 	%r2, %r19, %r12;
	setp.le.s32 	%p4, %r2, %r159;
	@%p4 bra 	$L__BB18_5;
	sub.s32 	%r20, %r2, %r159;
	add.s32 	%r3, %r159, 1;
	and.b32  	%r21, %r20, 1;
	setp.eq.b32 	%p5, %r21, 1;
	not.pred 	%p6, %p5;
	@%p6 bra 	$L__BB18_3;
	mul.hi.s32 	%r22, %r159, 715827883;
	shr.u32 	%r23, %r22, 31;
	add.s32 	%r24, %r22, %r23;
	mul.lo.s32 	%r25, %r24, 6;
	sub.s32 	%r26, %r159, %r25;
	mul.hi.s32 	%r27, %r24, 1717986919;
	shr.u32 	%r28, %r27, 31;
	shr.s32 	%r29, %r27, 1;
	add.s32 	%r30, %r29, %r28;
	mul.lo.s32 	%r31, %r30, 5;
	sub.s32 	%r32, %r24, %r31;
	mul.hi.s32 	%r33, %r159, -2004318071;
	add.s32 	%r34, %r33, %r159;
	shr.u32 	%r35, %r34, 31;
	shr.s32 	%r36, %r34, 4;
	add.s32 	%r37, %r36, %r35;
	mul.hi.s32 	%r38, %r37, 1717986919;
	shr.u32 	%r39, %r38, 31;
	shr.s32 	%r40, %r38, 1;
	add.s32 	%r41, %r40, %r39;
	mul.lo.s32 	%r42, %r41, 5;
	sub.s32 	%r43, %r37, %r42;
	mul.hi.s32 	%r44, %r159, 458129845;
	shr.u32 	%r45, %r44, 31;
	shr.s32 	%r46, %r44, 4;
	add.s32 	%r47, %r46, %r45;
	mul.hi.s32 	%r48, %r47, 715827883;
	shr.u32 	%r49, %r48, 31;
	shr.u32 	%r50, %r48, 2;
	add.s32 	%r51, %r50, %r49;
	mul.lo.s32 	%r52, %r51, 24;
	sub.s32 	%r53, %r47, %r52;
	mul.hi.s32 	%r54, %r159, -1851608123;
	add.s32 	%r55, %r54, %r159;
	shr.u32 	%r56, %r55, 31;
	shr.s32 	%r57, %r55, 11;
	add.s32 	%r58, %r57, %r56;
	mul.hi.s32 	%r59, %r58, 715827883;
	shr.u32 	%r60, %r59, 31;
	shr.u32 	%r61, %r59, 2;
	add.s32 	%r62, %r61, %r60;
	mul.lo.s32 	%r63, %r62, 24;
	sub.s32 	%r64, %r58, %r63;
	mul.wide.s32 	%rd7, %r26, 100;
	add.s64 	%rd8, %rd1, %rd7;
	mul.wide.s32 	%rd9, %r32, 20;
	add.s64 	%rd10, %rd8, %rd9;
	mul.wide.s32 	%rd11, %r43, 4;
	add.s64 	%rd12, %rd10, %rd11;
	mul.wide.s32 	%rd13, %r26, 2304;
	add.s64 	%rd14, %rd3, %rd13;
	mul.wide.s32 	%rd15, %r53, 96;
	add.s64 	%rd16, %rd14, %rd15;
	mul.wide.s32 	%rd17, %r64, 4;
	add.s64 	%rd18, %rd16, %rd17;
	ld.global.f32 	%f39, [%rd18];
	add.s32 	%r65, %r53, %r32;
	mul.wide.s32 	%rd19, %r65, 112;
	add.s64 	%rd20, %rd2, %rd19;
	add.s32 	%r66, %r64, %r43;
	mul.wide.s32 	%rd21, %r66, 4;
	add.s64 	%rd22, %rd20, %rd21;
	ld.global.f32 	%f40, [%rd22];
	mul.f32 	%f41, %f39, %f40;
	div.rn.f32 	%f42, %f41, %f1;
	atom.global.add.f32 	%f43, [%rd12], %f42;
	mov.u32 	%r159, %r3;
$L__BB18_3:
	setp.eq.s32 	%p7, %r2, %r3;
	@%p7 bra 	$L__BB18_5;
$L__BB18_4:
	mul.hi.s32 	%r67, %r159, 715827883;
	shr.u32 	%r68, %r67, 31;
	add.s32 	%r69, %r67, %r68;
	mul.lo.s32 	%r70, %r69, 6;
	sub.s32 	%r71, %r159, %r70;
	mul.hi.s32 	%r72, %r69, 1717986919;
	shr.u32 	%r73, %r72, 31;
	shr.s32 	%r74, %r72, 1;
	add.s32 	%r75, %r74, %r73;
	mul.lo.s32 	%r76, %r75, 5;
	sub.s32 	%r77, %r69, %r76;
	mul.hi.s32 	%r78, %r159, -2004318071;
	add.s32 	%r79, %r78, %r159;
	shr.u32 	%r80, %r79, 31;
	shr.s32 	%r81, %r79, 4;
	add.s32 	%r82, %r81, %r80;
	mul.hi.s32 	%r83, %r82, 1717986919;
	shr.u32 	%r84, %r83, 31;
	shr.s32 	%r85, %r83, 1;
	add.s32 	%r86, %r85, %r84;
	mul.lo.s32 	%r87, %r86, 5;
	sub.s32 	%r88, %r82, %r87;
	mul.hi.s32 	%r89, %r159, 458129845;
	shr.u32 	%r90, %r89, 31;
	shr.s32 	%r91, %r89, 4;
	add.s32 	%r92, %r91, %r90;
	mul.hi.s32 	%r93, %r92, 715827883;
	shr.u32 	%r94, %r93, 31;
	shr.u32 	%r95, %r93, 2;
	add.s32 	%r96, %r95, %r94;
	mul.lo.s32 	%r97, %r96, 24;
	sub.s32 	%r98, %r92, %r97;
	mul.hi.s32 	%r99, %r159, -1851608123;
	add.s32 	%r100, %r99, %r159;
	shr.u32 	%r101, %r100, 31;
	shr.s32 	%r102, %r100, 11;
	add.s32 	%r103, %r102, %r101;
	mul.hi.s32 	%r104, %r103, 715827883;
	shr.u32 	%r105, %r104, 31;
	shr.u32 	%r106, %r104, 2;
	add.s32 	%r107, %r106, %r105;
	mul.lo.s32 	%r108, %r107, 24;
	sub.s32 	%r109, %r103, %r108;
	mul.wide.s32 	%rd23, %r71, 100;
	add.s64 	%rd24, %rd1, %rd23;
	mul.wide.s32 	%rd25, %r77, 20;
	add.s64 	%rd26, %rd24, %rd25;
	mul.wide.s32 	%rd27, %r88, 4;
	add.s64 	%rd28, %rd26, %rd27;
	mul.wide.s32 	%rd29, %r71, 2304;
	add.s64 	%rd30, %rd3, %rd29;
	mul.wide.s32 	%rd31, %r98, 96;
	add.s64 	%rd32, %rd30, %rd31;
	mul.wide.s32 	%rd33, %r109, 4;
	add.s64 	%rd34, %rd32, %rd33;
	ld.global.f32 	%f44, [%rd34];
	add.s32 	%r110, %r98, %r77;
	mul.wide.s32 	%rd35, %r110, 112;
	add.s64 	%rd36, %rd2, %rd35;
	add.s32 	%r111, %r109, %r88;
	mul.wide.s32 	%rd37, %r111, 4;
	add.s64 	%rd38, %rd36, %rd37;
	ld.global.f32 	%f45, [%rd38];
	mul.f32 	%f46, %f44, %f45;
	div.rn.f32 	%f47, %f46, %f1;
	atom.global.add.f32 	%f48, [%rd28], %f47;
	add.s32 	%r112, %r159, 1;
	mul.hi.s32 	%r113, %r112, 715827883;
	shr.u32 	%r114, %r113, 31;
	add.s32 	%r115, %r113, %r114;
	mul.lo.s32 	%r116, %r115, 6;
	sub.s32 	%r117, %r112, %r116;
	mul.hi.s32 	%r118, %r115, 1717986919;
	shr.u32 	%r119, %r118, 31;
	shr.s32 	%r120, %r118, 1;
	add.s32 	%r121, %r120, %r119;
	mul.lo.s32 	%r122, %r121, 5;
	sub.s32 	%r123, %r115, %r122;
	mul.hi.s32 	%r124, %r112, -2004318071;
	add.s32 	%r125, %r124, %r112;
	shr.u32 	%r126, %r125, 31;
	shr.s32 	%r127, %r125, 4;
	add.s32 	%r128, %r127, %r126;
	mul.hi.s32 	%r129, %r128, 1717986919;
	shr.u32 	%r130, %r129, 31;
	shr.s32 	%r131, %r129, 1;
	add.s32 	%r132, %r131, %r130;
	mul.lo.s32 	%r133, %r132, 5;
	sub.s32 	%r134, %r128, %r133;
	mul.hi.s32 	%r135, %r112, 458129845;
	shr.u32 	%r136, %r135, 31;
	shr.s32 	%r137, %r135, 4;
	add.s32 	%r138, %r137, %r136;
	mul.hi.s32 	%r139, %r138, 715827883;
	shr.u32 	%r140, %r139, 31;
	shr.u32 	%r141, %r139, 2;
	add.s32 	%r142, %r141, %r140;
	mul.lo.s32 	%r143, %r142, 24;
	sub.s32 	%r144, %r138, %r143;
	mul.hi.s32 	%r145, %r112, -1851608123;
	add.s32 	%r146, %r145, %r112;
	shr.u32 	%r147, %r146, 31;
	shr.s32 	%r148, %r146, 11;
	add.s32 	%r149, %r148, %r147;
	mul.hi.s32 	%r150, %r149, 715827883;
	shr.u32 	%r151, %r150, 31;
	shr.u32 	%r152, %r150, 2;
	add.s32 	%r153, %r152, %r151;
	mul.lo.s32 	%r154, %r153, 24;
	sub.s32 	%r155, %r149, %r154;
	mul.wide.s32 	%rd39, %r117, 100;
	add.s64 	%rd40, %rd1, %rd39;
	mul.wide.s32 	%rd41, %r123, 20;
	add.s64 	%rd42, %rd40, %rd41;
	mul.wide.s32 	%rd43, %r134, 4;
	add.s64 	%rd44, %rd42, %rd43;
	mul.wide.s32 	%rd45, %r117, 2304;
	add.s64 	%rd46, %rd3, %rd45;
	mul.wide.s32 	%rd47, %r144, 96;
	add.s64 	%rd48, %rd46, %rd47;
	mul.wide.s32 	%rd49, %r155, 4;
	add.s64 	%rd50, %rd48, %rd49;
	ld.global.f32 	%f49, [%rd50];
	add.s32 	%r156, %r144, %r123;
	mul.wide.s32 	%rd51, %r156, 112;
	add.s64 	%rd52, %rd2, %rd51;
	add.s32 	%r157, %r155, %r134;
	mul.wide.s32 	%rd53, %r157, 4;
	add.s64 	%rd54, %rd52, %rd53;
	ld.global.f32 	%f50, [%rd54];
	mul.f32 	%f51, %f49, %f50;
	div.rn.f32 	%f52, %f51, %f1;
	atom.global.add.f32 	%f53, [%rd44], %f52;
	add.s32 	%r159, %r159, 2;
	setp.ne.s32 	%p8, %r159, %r2;
	@%p8 bra 	$L__BB18_4;
$L__BB18_5:
	ret;

}
	// .globl	_Z10bp_bias_c1PfPA24_A24_f
.visible .entry _Z10bp_bias_c1PfPA24_A24_f(
	.param .u64 .ptr .align 1 _Z10bp_bias_c1PfPA24_A24_f_param_0,
	.param .u64 .ptr .align 1 _Z10bp_bias_c1PfPA24_A24_f_param_1
)
{
	.reg .pred 	%p<11>;
	.reg .b32 	%r<185>;
	.reg .b32 	%f<67>;
	.reg .b64 	%rd<61>;

	ld.param.u64 	%rd3, [_Z10bp_bias_c1PfPA24_A24_f_param_0];
	ld.param.u64 	%rd4, [_Z10bp_bias_c1PfPA24_A24_f_param_1];
	cvta.to.global.u64 	%rd1, %rd3;
	cvta.to.global.u64 	%rd2, %rd4;
	mov.u32 	%r14, %ctaid.x;
	mov.u32 	%r15, %ntid.x;
	mov.u32 	%r16, %tid.x;
	mad.lo.s32 	%r17, %r14, %r15, %r16;
	mov.u32 	%r18, %nctaid.x;
	mul.lo.s32 	%r19, %r15, %r18;
	mov.f32 	%f2, 0f32C00000;
	mov.f32 	%f3, 0f3F124925;
	mul.rn.f32 	%f4, %f3, %f2;
	mov.f32 	%f5, 0f3DA72F06;
	mov.f32 	%f6, 0f3DF94791;
	mul.rn.f32 	%f7, %f6, %f5;
	fma.rn.f32 	%f8, %f4, 0f3FB8AA3B, 0fB3616D87;
	fma.rn.f32 	%f9, 0fBE924925, 0f32A55E34, %f8;
	mul.f32 	%f10, %f7, 0f40400000;
	fma.rn.f32 	%f11, %f10, %f4, %f9;
	fma.rn.f32 	%f12, %f7, 0fBE924925, %f11;
	mov.f32 	%f13, 0f4092CF45;
	add.rn.f32 	%f14, %f13, %f12;
	mov.f32 	%f15, 0fC092CF45;
	add.rn.f32 	%f16, %f14, %f15;
	neg.f32 	%f17, %f16;
	add.rn.f32 	%f18, %f12, %f17;
	mov.f32 	%f19, 0f40000000;
	mul.rn.f32 	%f20, %f14, %f19;
	neg.f32 	%f21, %f20;
	fma.rn.f32 	%f22, %f14, 0f40000000, %f21;
	fma.rn.f32 	%f23, %f18, 0f40000000, %f22;
	cvt.rni.f32.f32 	%f24, %f20;
	sub.f32 	%f25, %f20, %f24;
	add.f32 	%f26, %f25, %f23;
	fma.rn.f32 	%f27, %f26, 0f391FCB8E, 0f3AAF85ED;
	fma.rn.f32 	%f28, %f27, %f26, 0f3C1D9856;
	fma.rn.f32 	%f29, %f28, %f26, 0f3D6357BB;
	fma.rn.f32 	%f30, %f29, %f26, 0f3E75FDEC;
	fma.rn.f32 	%f31, %f30, %f26, 0f3F317218;
	fma.rn.f32 	%f32, %f31, %f26, 0f3F800000;
	cvt.rzi.s32.f32 	%r20, %f24;
	setp.gt.f32 	%p1, %f24, 0f00000000;
	selp.b32 	%r21, 0, -2097152000, %p1;
	add.s32 	%r22, %r21, 2130706432;
	mov.b32 	%f33, %r22;
	mul.f32 	%f34, %f32, %f33;
	shl.b32 	%r23, %r20, 23;
	sub.s32 	%r24, %r23, %r21;
	mov.b32 	%f35, %r24;
	mul.f32 	%f36, %f34, %f35;
	abs.f32 	%f37, %f20;
	setp.gt.f32 	%p2, %f37, 0f43180000;
	setp.lt.f32 	%p3, %f20, 0f00000000;
	selp.f32 	%f38, 0f00000000, 0f7F800000, %p3;
	selp.f32 	%f1, %f38, %f36, %p2;
	mul.lo.s32 	%r25, %r17, 3456;
	div.s32 	%r183, %r25, %r19;
	add.s32 	%r26, %r25, 3456;
	div.s32 	%r2, %r26, %r19;
	setp.ge.s32 	%p4, %r183, %r2;
	@%p4 bra 	$L__BB19_9;
	sub.s32 	%r3, %r2, %r183;
	and.b32  	%r4, %r3, 3;
	sub.s32 	%r27, %r183, %r2;
	setp.gt.u32 	%p5, %r27, -4;
	@%p5 bra 	$L__BB19_4;
	and.b32  	%r28, %r3, -4;
	neg.s32 	%r181, %r28;
$L__BB19_3:
	.pragma "nounroll";
	mul.hi.s32 	%r29, %r183, 715827883;
	shr.u32 	%r30, %r29, 31;
	add.s32 	%r31, %r29, %r30;
	mul.lo.s32 	%r32, %r31, 6;
	sub.s32 	%r33, %r183, %r32;
	mul.hi.s32 	%r34, %r31, 715827883;
	shr.u32 	%r35, %r34, 31;
	shr.u32 	%r36, %r34, 2;
	add.s32 	%r37, %r36, %r35;
	mul.lo.s32 	%r38, %r37, 24;
	sub.s32 	%r39, %r31, %r38;
	mul.hi.s32 	%r40, %r183, 954437177;
	shr.u32 	%r41, %r40, 31;
	shr.s32 	%r42, %r40, 5;
	add.s32 	%r43, %r42, %r41;
	mul.hi.s32 	%r44, %r43, 715827883;
	shr.u32 	%r45, %r44, 31;
	shr.u32 	%r46, %r44, 2;
	add.s32 	%r47, %r46, %r45;
	mul.lo.s32 	%r48, %r47, 24;
	sub.s32 	%r49, %r43, %r48;
	mul.wide.s32 	%rd5, %r33, 4;
	add.s64 	%rd6, %rd1, %rd5;
	mul.wide.s32 	%rd7, %r33, 2304;
	add.s64 	%rd8, %rd2, %rd7;
	mul.wide.s32 	%rd9, %r39, 96;
	add.s64 	%rd10, %rd8, %rd9;
	mul.wide.s32 	%rd11, %r49, 4;
	add.s64 	%rd12, %rd10, %rd11;
	ld.global.f32 	%f39, [%rd12];
	mul.f32 	%f40, %f39, 0f3DCCCCCD;
	div.rn.f32 	%f41, %f40, %f1;
	atom.global.add.f32 	%f42, [%rd6], %f41;
	add.s32 	%r50, %r183, 1;
	mul.hi.s32 	%r51, %r50, 715827883;
	shr.u32 	%r52, %r51, 31;
	add.s32 	%r53, %r51, %r52;
	mul.lo.s32 	%r54, %r53, 6;
	sub.s32 	%r55, %r50, %r54;
	mul.hi.s32 	%r56, %r53, 715827883;
	shr.u32 	%r57, %r56, 31;
	shr.u32 	%r58, %r56, 2;
	add.s32 	%r59, %r58, %r57;
	mul.lo.s32 	%r60, %r59, 24;
	sub.s32 	%r61, %r53, %r60;
	mul.hi.s32 	%r62, %r50, 954437177;
	shr.u32 	%r63, %r62, 31;
	shr.s32 	%r64, %r62, 5;
	add.s32 	%r65, %r64, %r63;
	mul.hi.s32 	%r66, %r65, 715827883;
	shr.u32 	%r67, %r66, 31;
	shr.u32 	%r68, %r66, 2;
	add.s32 	%r69, %r68, %r67;
	mul.lo.s32 	%r70, %r69, 24;
	sub.s32 	%r71, %r65, %r70;
	mul.wide.s32 	%rd13, %r55, 4;
	add.s64 	%rd14, %rd1, %rd13;
	mul.wide.s32 	%rd15, %r55, 2304;
	add.s64 	%rd16, %rd2, %rd15;
	mul.wide.s32 	%rd17, %r61, 96;
	add.s64 	%rd18, %rd16, %rd17;
	mul.wide.s32 	%rd19, %r71, 4;
	add.s64 	%rd20, %rd18, %rd19;
	ld.global.f32 	%f43, [%rd20];
	mul.f32 	%f44, %f43, 0f3DCCCCCD;
	div.rn.f32 	%f45, %f44, %f1;
	atom.global.add.f32 	%f46, [%rd14], %f45;
	add.s32 	%r72, %r183, 2;
	mul.hi.s32 	%r73, %r72, 715827883;
	shr.u32 	%r74, %r73, 31;
	add.s32 	%r75, %r73, %r74;
	mul.lo.s32 	%r76, %r75, 6;
	sub.s32 	%r77, %r72, %r76;
	mul.hi.s32 	%r78, %r75, 715827883;
	shr.u32 	%r79, %r78, 31;
	shr.u32 	%r80, %r78, 2;
	add.s32 	%r81, %r80, %r79;
	mul.lo.s32 	%r82, %r81, 24;
	sub.s32 	%r83, %r75, %r82;
	mul.hi.s32 	%r84, %r72, 954437177;
	shr.u32 	%r85, %r84, 31;
	shr.s32 	%r86, %r84, 5;
	add.s32 	%r87, %r86, %r85;
	mul.hi.s32 	%r88, %r87, 715827883;
	shr.u32 	%r89, %r88, 31;
	shr.u32 	%r90, %r88, 2;
	add.s32 	%r91, %r90, %r89;
	mul.lo.s32 	%r92, %r91, 24;
	sub.s32 	%r93, %r87, %r92;
	mul.wide.s32 	%rd21, %r77, 4;
	add.s64 	%rd22, %rd1, %rd21;
	mul.wide.s32 	%rd23, %r77, 2304;
	add.s64 	%rd24, %rd2, %rd23;
	mul.wide.s32 	%rd25, %r83, 96;
	add.s64 	%rd26, %rd24, %rd25;
	mul.wide.s32 	%rd27, %r93, 4;
	add.s64 	%rd28, %rd26, %rd27;
	ld.global.f32 	%f47, [%rd28];
	mul.f32 	%f48, %f47, 0f3DCCCCCD;
	div.rn.f32 	%f49, %f48, %f1;
	atom.global.add.f32 	%f50, [%rd22], %f49;
	add.s32 	%r94, %r183, 3;
	mul.hi.s32 	%r95, %r94, 715827883;
	shr.u32 	%r96, %r95, 31;
	add.s32 	%r97, %r95, %r96;
	mul.lo.s32 	%r98, %r97, 6;
	sub.s32 	%r99, %r94, %r98;
	mul.hi.s32 	%r100, %r97, 715827883;
	shr.u32 	%r101, %r100, 31;
	shr.u32 	%r102, %r100, 2;
	add.s32 	%r103, %r102, %r101;
	mul.lo.s32 	%r104, %r103, 24;
	sub.s32 	%r105, %r97, %r104;
	mul.hi.s32 	%r106, %r94, 954437177;
	shr.u32 	%r107, %r106, 31;
	shr.s32 	%r108, %r106, 5;
	add.s32 	%r109, %r108, %r107;
	mul.hi.s32 	%r110, %r109, 715827883;
	shr.u32 	%r111, %r110, 31;
	shr.u32 	%r112, %r110, 2;
	add.s32 	%r113, %r112, %r111;
	mul.lo.s32 	%r114, %r113, 24;
	sub.s32 	%r115, %r109, %r114;
	mul.wide.s32 	%rd29, %r99, 4;
	add.s64 	%rd30, %rd1, %rd29;
	mul.wide.s32 	%rd31, %r99, 2304;
	add.s64 	%rd32, %rd2, %rd31;
	mul.wide.s32 	%rd33, %r105, 96;
	add.s64 	%rd34, %rd32, %rd33;
	mul.wide.s32 	%rd35, %r115, 4;
	add.s64 	%rd36, %rd34, %rd35;
	ld.global.f32 	%f51, [%rd36];
	mul.f32 	%f52, %f51, 0f3DCCCCCD;
	div.rn.f32 	%f53, %f52, %f1;
	atom.global.add.f32 	%f54, [%rd30], %f53;
	add.s32 	%r183, %r183, 4;
	add.s32 	%r181, %r181, 4;
	setp.ne.s32 	%p6, %r181, 0;
	@%p6 bra 	$L__BB19_3;
$L__BB19_4:
	setp.eq.s32 	%p7, %r4, 0;
	@%p7 bra 	$L__BB19_9;
	setp.eq.s32 	%p8, %r4, 1;
	@%p8 bra 	$L__BB19_7;
	mul.hi.s32 	%r116, %r183, 715827883;
	shr.u32 	%r117, %r116, 31;
	add.s32 	%r118, %r116, %r117;
	mul.lo.s32 	%r119, %r118, 6;
	sub.s32 	%r120, %r183, %r119;
	mul.hi.s32 	%r121, %r118, 715827883;
	shr.u32 	%r122, %r121, 31;
	shr.u32 	%r123, %r121, 2;
	add.s32 	%r124, %r123, %r122;
	mul.lo.s32 	%r125, %r124, 24;
	sub.s32 	%r126, %r118, %r125;
	mul.hi.s32 	%r127, %r183, 954437177;
	shr.u32 	%r128, %r127, 31;
	shr.s32 	%r129, %r127, 5;
	add.s32 	%r130, %r129, %r128;
	mul.hi.s32 	%r131, %r130, 715827883;
	shr.u32 	%r132, %r131, 31;
	shr.u32 	%r133, %r131, 2;
	add.s32 	%r134, %r133, %r132;
	mul.lo.s32 	%r135, %r134, 24;
	sub.s32 	%r136, %r130, %r135;
	mul.wide.s32 	%rd37, %r120, 4;
	add.s64 	%rd38, %rd1, %rd37;
	mul.wide.s32 	%rd39, %r120, 2304;
	add.s64 	%rd40, %rd2, %rd39;
	mul.wide.s32 	%rd41, %r126, 96;
	add.s64 	%rd42, %rd40, %rd41;
	mul.wide.s32 	%rd43, %r136, 4;
	add.s64 	%rd44, %rd42, %rd43;
	ld.global.f32 	%f55, [%rd44];
	mul.f32 	%f56, %f55, 0f3DCCCCCD;
	div.rn.f32 	%f57, %f56, %f1;
	atom.global.add.f32 	%f58, [%rd38], %f57;
	add.s32 	%r137, %r183, 1;
	mul.hi.s32 	%r138, %r137, 715827883;
	shr.u32 	%r139, %r138, 31;
	add.s32 	%r140, %r138, %r139;
	mul.lo.s32 	%r141, %r140, 6;
	sub.s32 	%r142, %r137, %r141;
	mul.hi.s32 	%r143, %r140, 715827883;
	shr.u32 	%r144, %r143, 31;
	shr.u32 	%r145, %r143, 2;
	add.s32 	%r146, %r145, %r144;
	mul.lo.s32 	%r147, %r146, 24;
	sub.s32 	%r148, %r140, %r147;
	mul.hi.s32 	%r149, %r137, 954437177;
	shr.u32 	%r150, %r149, 31;
	shr.s32 	%r151, %r149, 5;
	add.s32 	%r152, %r151, %r150;
	mul.hi.s32 	%r153, %r152, 715827883;
	shr.u32 	%r154, %r153, 31;
	shr.u32 	%r155, %r153, 2;
	add.s32 	%r156, %r155, %r154;
	mul.lo.s32 	%r157, %r156, 24;
	sub.s32 	%r158, %r152, %r157;
	mul.wide.s32 	%rd45, %r142, 4;
	add.s64 	%rd46, %rd1, %rd45;
	mul.wide.s32 	%rd47, %r142, 2304;
	add.s64 	%rd48, %rd2, %rd47;
	mul.wide.s32 	%rd49, %r148, 96;
	add.s64 	%rd50, %rd48, %rd49;
	mul.wide.s32 	%rd51, %r158, 4;
	add.s64 	%rd52, %rd50, %rd51;
	ld.global.f32 	%f59, [%rd52];
	mul.f32 	%f60, %f59, 0f3DCCCCCD;
	div.rn.f32 	%f61, %f60, %f1;
	atom.global.add.f32 	%f62, [%rd46], %f61;
	add.s32 	%r183, %r183, 2;
$L__BB19_7:
	and.b32  	%r159, %r3, 1;
	setp.eq.b32 	%p9, %r159, 1;
	not.pred 	%p10, %p9;
	@%p10 bra 	$L__BB19_9;
	mul.hi.s32 	%r160, %r183, 715827883;
	shr.u32 	%r161, %r160, 31;
	add.s32 	%r162, %r160, %r161;
	mul.lo.s32 	%r163, %r162, 6;
	sub.s32 	%r164, %r183, %r163;
	mul.hi.s32 	%r165, %r162, 715827883;
	shr.u32 	%r166, %r165, 31;
	shr.u32 	%r167, %r165, 2;
	add.s32 	%r168, %r167, %r166;
	mul.lo.s32 	%r169, %r168, 24;
	sub.s32 	%r170, %r162, %r169;
	mul.hi.s32 	%r171, %r183, 954437177;
	shr.u32 	%r172, %r171, 31;
	shr.s32 	%r173, %r171, 5;
	add.s32 	%r174, %r173, %r172;
	mul.hi.s32 	%r175, %r174, 715827883;
	shr.u32 	%r176, %r175, 31;
	shr.u32 	%r177, %r175, 2;
	add.s32 	%r178, %r177, %r176;
	mul.lo.s32 	%r179, %r178, 24;
	sub.s32 	%r180, %r174, %r179;
	mul.wide.s32 	%rd53, %r164, 4;
	add.s64 	%rd54, %rd1, %rd53;
	mul.wide.s32 	%rd55, %r164, 2304;
	add.s64 	%rd56, %rd2, %rd55;
	mul.wide.s32 	%rd57, %r170, 96;
	add.s64 	%rd58, %rd56, %rd57;
	mul.wide.s32 	%rd59, %r180, 4;
	add.s64 	%rd60, %rd58, %rd59;
	ld.global.f32 	%f63, [%rd60];
	mul.f32 	%f64, %f63, 0f3DCCCCCD;
	div.rn.f32 	%f65, %f64, %f1;
	atom.global.add.f32 	%f66, [%rd54], %f65;
$L__BB19_9:
	ret;

}


// ===== COMPILED SASS (sm_100) =====

	.target	sm_100

	.elftype	@"ET_EXEC"


//--------------------- .note.nv.tkinfo           --------------------------
	.section	.note.nv.tkinfo,"",@"SHT_NOTE"
	.sectionflags	@"SHF_NOTE_NV_TKINFO"
	.tkinfo
        /*0018*/ 	.word	0x00000002
        /*0030*/ 	.string	""
        /*0030*/ 	.string	"ptxas"
        /*0030*/ 	.string	"Cuda compilation tools, release 13.0, V13.0.88"
        /*0030*/ 	.string	"Build cuda_13.0.r13.0/compiler.36424714_0"
        /*0030*/ 	.string	"-arch sm_100 -m 64 "



//--------------------- .note.nv.cuinfo           --------------------------
	.section	.note.nv.cuinfo,"",@"SHT_NOTE"
	.sectionflags	@"SHF_NOTE_NV_CUINFO"
        /*0018*/ 	.short	0x0002
        /*001a*/ 	.short	0x0064
        /*001c*/ 	.short	0x0082
	.zero		2


//--------------------- .nv.info                  --------------------------
	.section	.nv.info,"",@"SHT_CUDA_INFO"
	.align	4


	//----- nvinfo : EIATTR_REGCOUNT
	.align		4
        /*0000*/ 	.byte	0x04, 0x2f
        /*0002*/ 	.short	(.L_1 - .L_0)
	.align		4
.L_0:
        /*0004*/ 	.word	index@(_Z19apply_step_functionPfS_i)
        /*0008*/ 	.word	0x00000017


	//----- nvinfo : EIATTR_FRAME_SIZE
	.align		4
.L_1:
        /*000c*/ 	.byte	0x04, 0x11
        /*000e*/ 	.short	(.L_3 - .L_2)
	.align		4
.L_2:
        /*0010*/ 	.word	index@($__internal_6_$__cuda_sm20_rcp_rn_f32_slowpath)
        /*0014*/ 	.word	0x00000000


	//----- nvinfo : EIATTR_FRAME_SIZE
	.align		4
.L_3:
        /*0018*/ 	.byte	0x04, 0x11
        /*001a*/ 	.short	(.L_5 - .L_4)
	.align		4
.L_4:
        /*001c*/ 	.word	index@(_Z19apply_step_functionPfS_i)
        /*0020*/ 	.word	0x00000000


	//----- nvinfo : EIATTR_REGCOUNT
	.align		4
.L_5:
        /*0024*/ 	.byte	0x04, 0x2f
        /*0026*/ 	.short	(.L_7 - .L_6)
	.align		4
.L_6:
        /*0028*/ 	.word	index@(_Z12custom_snrm2PfiS_)
        /*002c*/ 	.word	0x0000000e


	//----- nvinfo : EIATTR_FRAME_SIZE
	.align		4
.L_7:
        /*0030*/ 	.byte	0x04, 0x11
        /*0032*/ 	.short	(.L_9 - .L_8)
	.align		4
.L_8:
        /*0034*/ 	.word	index@($__internal_5_$__cuda_sm20_sqrt_rn_f32_slowpath)
        /*0038*/ 	.word	0x00000000


	//----- nvinfo : EIATTR_FRAME_SIZE
	.align		4
.L_9:
        /*003c*/ 	.byte	0x04, 0x11
        /*003e*/ 	.short	(.L_11 - .L_10)
	.align		4
.L_10:
        /*0040*/ 	.word	index@(_Z12custom_snrm2PfiS_)
        /*0044*/ 	.word	0x00000000


	//----- nvinfo : EIATTR_REGCOUNT
	.align		4
.L_11:
        /*0048*/ 	.byte	0x04, 0x2f
        /*004a*/ 	.short	(.L_13 - .L_12)
	.align		4
.L_12:
        /*004c*/ 	.word	index@(_Z9makeErrorPfS_ji)
        /*0050*/ 	.word	0x00000014


	//----- nvinfo : EIATTR_FRAME_SIZE
	.align		4
.L_13:
        /*0054*/ 	.byte	0x04, 0x11
        /*0056*/ 	.short	(.L_15 - .L_14)
	.align		4
.L_14:
        /*0058*/ 	.word	index@(_Z9makeErrorPfS_ji)
        /*005c*/ 	.word	0x00000000


	//----- nvinfo : EIATTR_REGCOUNT
	.align		4
.L_15:
        /*0060*/ 	.byte	0x04, 0x2f
        /*0062*/ 	.short	(.L_17 - .L_16)
	.align		4
.L_16:
        /*0064*/ 	.word	index@(_Z10apply_gradPfS_i)
        /*0068*/ 	.word	0x00000010


	//----- nvinfo : EIATTR_FRAME_SIZE
	.align		4
.L_17:
        /*006c*/ 	.byte	0x04, 0x11
        /*006e*/ 	.short	(.L_19 - .L_18)
	.align		4
.L_18:
        /*0070*/ 	.word	index@(_Z10apply_gradPfS_i)
        /*0074*/ 	.word	0x00000000


	//----- nvinfo : EIATTR_REGCOUNT
	.align		4
.L_19:
        /*0078*/ 	.byte	0x04, 0x2f
        /*007a*/ 	.short	(.L_21 - .L_20)
	.align		4
.L_20:
        /*007c*/ 	.word	index@(_Z12fp_preact_c1PA28_fPA24_A24_fPA5_A5_f)
        /*0080*/ 	.word	0x00000020


	//----- nvinfo : EIATTR_FRAME_SIZE
	.align		4
.L_21:
        /*0084*/ 	.byte	0x04, 0x11
        /*0086*/ 	.short	(.L_23 - .L_22)
	.align		4
.L_22:
        /*0088*/ 	.word	index@(_Z12fp_preact_c1PA28_fPA24_A24_fPA5_A5_f)
        /*008c*/ 	.word	0x00000000


	//----- nvinfo : EIATTR_REGCOUNT
	.align		4
.L_23:
        /*0090*/ 	.byte	0x04, 0x2f
        /*0092*/ 	.short	(.L_25 - .L_24)
	.align		4
.L_24:
        /*0094*/ 	.word	index@(_Z10fp_bias_c1PA24_A24_fPf)
        /*0098*/ 	.word	0x00000018


	//----- nvinfo : EIATTR_FRAME_SIZE
	.align		4
.L_25:
        /*009c*/ 	.byte	0x04, 0x11
        /*009e*/ 	.short	(.L_27 - .L_26)
	.align		4
.L_26:
        /*00a0*/ 	.word	index@(_Z10fp_bias_c1PA24_A24_fPf)
        /*00a4*/ 	.word	0x00000000


	//----- nvinfo : EIATTR_REGCOUNT
	.align		4
.L_27:
        /*00a8*/ 	.byte	0x04, 0x2f
        /*00aa*/ 	.short	(.L_29 - .L_28)
	.align		4
.L_28:
        /*00ac*/ 	.word	index@(_Z12fp_preact_s1PA24_A24_fPA6_A6_fPA4_A4_f)
        /*00b0*/ 	.word	0x00000020


	//----- nvinfo : EIATTR_FRAME_SIZE
	.align		4
.L_29:
        /*00b4*/ 	.byte	0x04, 0x11
        /*00b6*/ 	.short	(.L_31 - .L_30)
	.align		4
.L_30:
        /*00b8*/ 	.word	index@(_Z12fp_preact_s1PA24_A24_fPA6_A6_fPA4_A4_f)
        /*00bc*/ 	.word	0x00000000


	//----- nvinfo : EIATTR_REGCOUNT
	.align		4
.L_31:
        /*00c0*/ 	.byte	0x04, 0x2f
        /*00c2*/ 	.short	(.L_33 - .L_32)
	.align		4
.L_32:
        /*00c4*/ 	.word	index@(_Z10fp_bias_s1PA6_A6_fPf)
        /*00c8*/ 	.word	0x00000016


	//----- nvinfo : EIATTR_FRAME_SIZE
	.align		4
.L_33:
        /*00cc*/ 	.byte	0x04, 0x11
        /*00ce*/ 	.short	(.L_35 - .L_34)
	.align		4
.L_34:
        /*00d0*/ 	.word	index@(_Z10fp_bias_s1PA6_A6_fPf)
        /*00d4*/ 	.word	0x00000000


	//----- nvinfo : EIATTR_REGCOUNT
	.align		4
.L_35:
        /*00d8*/ 	.byte	0x04, 0x2f
        /*00da*/ 	.short	(.L_37 - .L_36)
	.align		4
.L_36:
        /*00dc*/ 	.word	index@(_Z11fp_preact_fPA6_A6_fPfPA6_S0_)
        /*00e0*/ 	.word	0x0000001c


	//----- nvinfo : EIATTR_FRAME_SIZE
	.align		4
.L_37:
        /*00e4*/ 	.byte	0x04, 0x11
        /*00e6*/ 	.short	(.L_39 - .L_38)
	.align		4
.L_38:
        /*00e8*/ 	.word	index@(_Z11fp_preact_fPA6_A6_fPfPA6_S0_)
        /*00ec*/ 	.word	0x00000000


	//----- nvinfo : EIATTR_REGCOUNT
	.align		4
.L_39:
        /*00f0*/ 	.byte	0x04, 0x2f
        /*00f2*/ 	.short	(.L_41 - .L_40)
	.align		4
.L_40:
        /*00f4*/ 	.word	index@(_Z9fp_bias_fPfS_)
        /*00f8*/ 	.word	0x00000010


	//----- nvinfo : EIATTR_FRAME_SIZE
	.align		4
.L_41:
        /*00fc*/ 	.byte	0x04, 0x11
        /*00fe*/ 	.short	(.L_43 - .L_42)
	.align		4
.L_42:
        /*0100*/ 	.word	index@(_Z9fp_bias_fPfS_)
        /*0104*/ 	.word	0x00000000


	//----- nvinfo : EIATTR_REGCOUNT
	.align		4
.L_43:
        /*0108*/ 	.byte	0x04, 0x2f
        /*010a*/ 	.short	(.L_45 - .L_44)
	.align		4
.L_44:
        /*010c*/ 	.word	index@(_Z11bp_weight_fPA6_A6_A6_fPfPS0_)
        /*0110*/ 	.word	0x00000020


	//----- nvinfo : EIATTR_FRAME_SIZE
	.align		4
.L_45:
        /*0114*/ 	.byte	0x04, 0x11
        /*0116*/ 	.short	(.L_47 - .L_46)
	.align		4
.L_46:
        /*0118*/ 	.word	index@(_Z11bp_weight_fPA6_A6_A6_fPfPS0_)
        /*011c*/ 	.word	0x00000000


	//----- nvinfo : EIATTR_REGCOUNT
	.align		4
.L_47:
        /*0120*/ 	.byte	0x04, 0x2f
        /*0122*/ 	.short	(.L_49 - .L_48)
	.align		4
.L_48:
        /*0124*/ 	.word	index@(_Z9bp_bias_fPfS_)
        /*0128*/ 	.word	0x00000010


	//----- nvinfo : EIATTR_FRAME_SIZE
	.align		4
.L_49:
        /*012c*/ 	.byte	0x04, 0x11
        /*012e*/ 	.short	(.L_51 - .L_50)
	.align		4
.L_50:
        /*0130*/ 	.word	index@(_Z9bp_bias_fPfS_)
        /*0134*/ 	.word	0x00000000


	//----- nvinfo : EIATTR_REGCOUNT
	.align		4
.L_51:
        /*0138*/ 	.byte	0x04, 0x2f
        /*013a*/ 	.short	(.L_53 - .L_52)
	.align		4
.L_52:
        /*013c*/ 	.word	index@(_Z12bp_output_s1PA6_A6_fPA6_S0_Pf)
        /*0140*/ 	.word	0x00000020


	//----- nvinfo : EIATTR_FRAME_SIZE
	.align		4
.L_53:
        /*0144*/ 	.byte	0x04, 0x11
        /*0146*/ 	.short	(.L_55 - .L_54)
	.align		4
.L_54:
        /*0148*/ 	.word	index@(_Z12bp_output_s1PA6_A6_fPA6_S0_Pf)
        /*014c*/ 	.word	0x00000000


	//----- nvinfo : EIATTR_REGCOUNT
	.align		4
.L_55:
        /*0150*/ 	.byte	0x04, 0x2f
        /*0152*/ 	.short	(.L_57 - .L_56)
	.align		4
.L_56:
        /*0154*/ 	.word	index@(_Z12bp_preact_s1PA6_A6_fS1_S1_)
        /*0158*/ 	.word	0x0000001c


	//----- nvinfo : EIATTR_FRAME_SIZE
	.align		4
.L_57:
        /*015c*/ 	.byte	0x04, 0x11
        /*015e*/ 	.short	(.L_59 - .L_58)
	.align		4
.L_58:
        /*0160*/ 	.word	index@($__internal_4_$__cuda_sm20_rcp_rn_f32_slowpath)
        /*0164*/ 	.word	0x00000000


	//----- nvinfo : EIATTR_FRAME_SIZE
	.align		4
.L_59:
        /*0168*/ 	.byte	0x04, 0x11
        /*016a*/ 	.short	(.L_61 - .L_60)
	.align		4
.L_60:
        /*016c*/ 	.word	index@(_Z12bp_preact_s1PA6_A6_fS1_S1_)
        /*0170*/ 	.word	0x00000000


	//----- nvinfo : EIATTR_REGCOUNT
	.align		4
.L_61:
        /*0174*/ 	.byte	0x04, 0x2f
        /*0176*/ 	.short	(.L_63 - .L_62)
	.align		4
.L_62:
        /*0178*/ 	.word	index@(_Z12bp_weight_s1PA4_A4_fPA6_A6_fPA24_A24_f)
        /*017c*/ 	.word	0x0000001e


	//----- nvinfo : EIATTR_FRAME_SIZE
	.align		4
.L_63:
        /*0180*/ 	.byte	0x04, 0x11
        /*0182*/ 	.short	(.L_65 - .L_64)
	.align		4
.L_64:
        /*0184*/ 	.word	index@(_Z12bp_weight_s1PA4_A4_fPA6_A6_fPA24_A24_f)
        /*0188*/ 	.word	0x00000000


	//----- nvinfo : EIATTR_REGCOUNT
	.align		4
.L_65:
        /*018c*/ 	.byte	0x04, 0x2f
        /*018e*/ 	.short	(.L_67 - .L_66)
	.align		4
.L_66:
        /*0190*/ 	.word	index@(_Z10bp_bias_s1PfPA6_A6_f)
        /*0194*/ 	.word	0x00000015


	//----- nvinfo : EIATTR_FRAME_SIZE
	.align		4
.L_67:
        /*0198*/ 	.byte	0x04, 0x11
        /*019a*/ 	.short	(.L_69 - .L_68)
	.align		4
.L_68:
        /*019c*/ 	.word	index@($__internal_3_$__cuda_sm3x_div_rn_noftz_f32_slowpath)
        /*01a0*/ 	.word	0x00000000


	//----- nvinfo : EIATTR_FRAME_SIZE
	.align		4
.L_69:
        /*01a4*/ 	.byte	0x04, 0x11
        /*01a6*/ 	.short	(.L_71 - .L_70)
	.align		4
.L_70:
        /*01a8*/ 	.word	index@(_Z10bp_bias_s1PfPA6_A6_f)
        /*01ac*/ 	.word	0x00000000


	//----- nvinfo : EIATTR_REGCOUNT
	.align		4
.L_71:
        /*01b0*/ 	.byte	0x04, 0x2f
        /*01b2*/ 	.short	(.L_73 - .L_72)
	.align		4
.L_72:
        /*01b4*/ 	.word	index@(_Z12bp_output_c1PA24_A24_fPA4_A4_fPA6_A6_f)
        /*01b8*/ 	.word	0x00000020


	//----- nvinfo : EIATTR_FRAME_SIZE
	.align		4
.L_73:
        /*01bc*/ 	.byte	0x04, 0x11
        /*01be*/ 	.short	(.L_75 - .L_74)
	.align		4
.L_74:
        /*01c0*/ 	.word	index@(_Z12bp_output_c1PA24_A24_fPA4_A4_fPA6_A6_f)
        /*01c4*/ 	.word	0x00000000


	//----- nvinfo : EIATTR_REGCOUNT
	.align		4
.L_75:
        /*01c8*/ 	.byte	0x04, 0x2f
        /*01ca*/ 	.short	(.L_77 - .L_76)
	.align		4
.L_76:
        /*01cc*/ 	.word	index@(_Z12bp_preact_c1PA24_A24_fS1_S1_)
        /*01d0*/ 	.word	0x0000001c


	//----- nvinfo : EIATTR_FRAME_SIZE
	.align		4
.L_77:
        /*01d4*/ 	.byte	0x04, 0x11
        /*01d6*/ 	.short	(.L_79 - .L_78)
	.align		4
.L_78:
        /*01d8*/ 	.word	index@($__internal_2_$__cuda_sm20_rcp_rn_f32_slowpath)
        /*01dc*/ 	.word	0x00000000


	//----- nvinfo : EIATTR_FRAME_SIZE
	.align		4
.L_79:
        /*01e0*/ 	.byte	0x04, 0x11
        /*01e2*/ 	.short	(.L_81 - .L_80)
	.align		4
.L_80:
        /*01e4*/ 	.word	index@(_Z12bp_preact_c1PA24_A24_fS1_S1_)
        /*01e8*/ 	.word	0x00000000


	//----- nvinfo : EIATTR_REGCOUNT
	.align		4
.L_81:
        /*01ec*/ 	.byte	0x04, 0x2f
        /*01ee*/ 	.short	(.L_83 - .L_82)
	.align		4
.L_82:
        /*01f0*/ 	.word	index@(_Z12bp_weight_c1PA5_A5_fPA24_A24_fPA28_f)
        /*01f4*/ 	.word	0x0000001e


	//----- nvinfo : EIATTR_FRAME_SIZE
	.align		4
.L_83:
        /*01f8*/ 	.byte	0x04, 0x11
        /*01fa*/ 	.short	(.L_85 - .L_84)
	.align		4
.L_84:
        /*01fc*/ 	.word	index@($__internal_1_$__cuda_sm3x_div_rn_noftz_f32_slowpath)
        /*0200*/ 	.word	0x00000000


	//----- nvinfo : EIATTR_FRAME_SIZE
	.align		4
.L_85:
        /*0204*/ 	.byte	0x04, 0x11
        /*0206*/ 	.short	(.L_87 - .L_86)
	.align		4
.L_86:
        /*0208*/ 	.word	index@(_Z12bp_weight_c1PA5_A5_fPA24_A24_fPA28_f)
        /*020c*/ 	.word	0x00000000


	//----- nvinfo : EIATTR_REGCOUNT
	.align		4
.L_87:
        /*0210*/ 	.byte	0x04, 0x2f
        /*0212*/ 	.short	(.L_89 - .L_88)
	.align		4
.L_88:
        /*0214*/ 	.word	index@(_Z10bp_bias_c1PfPA24_A24_f)
        /*0218*/ 	.word	0x0000001c


	//----- nvinfo : EIATTR_FRAME_SIZE
	.align		4
.L_89:
        /*021c*/ 	.byte	0x04, 0x11
        /*021e*/ 	.short	(.L_91 - .L_90)
	.align		4
.L_90:
        /*0220*/ 	.word	index@($__internal_0_$__cuda_sm3x_div_rn_noftz_f32_slowpath)
        /*0224*/ 	.word	0x00000000


	//----- nvinfo : EIATTR_FRAME_SIZE
	.align		4
.L_91:
        /*0228*/ 	.byte	0x04, 0x11
        /*022a*/ 	.short	(.L_93 - .L_92)
	.align		4
.L_92:
        /*022c*/ 	.word	index@(_Z10bp_bias_c1PfPA24_A24_f)
        /*0230*/ 	.word	0x00000000


	//----- nvinfo : EIATTR_MIN_STACK_SIZE
	.align		4
.L_93:
        /*0234*/ 	.byte	0x04, 0x12
        /*0236*/ 	.short	(.L_95 - .L_94)
	.align		4
.L_94:
        /*0238*/ 	.word	index@(_Z10bp_bias_c1PfPA24_A24_f)
        /*023c*/ 	.word	0x00000000


	//----- nvinfo : EIATTR_MIN_STACK_SIZE
	.align		4
.L_95:
        /*0240*/ 	.byte	0x04, 0x12
        /*0242*/ 	.short	(.L_97 - .L_96)
	.align		4
.L_96:
        /*0244*/ 	.word	index@(_Z12bp_weight_c1PA5_A5_fPA24_A24_fPA28_f)
        /*0248*/ 	.word	0x00000000


	//----- nvinfo : EIATTR_MIN_STACK_SIZE
	.align		4
.L_97:
        /*024c*/ 	.byte	0x04, 0x12
        /*024e*/ 	.short	(.L_99 - .L_98)
	.align		4
.L_98:
        /*0250*/ 	.word	index@(_Z12bp_preact_c1PA24_A24_fS1_S1_)
        /*0254*/ 	.word	0x00000000


	//----- nvinfo : EIATTR_MIN_STACK_SIZE
	.align		4
.L_99:
        /*0258*/ 	.byte	0x04, 0x12
        /*025a*/ 	.short	(.L_101 - .L_100)
	.align		4
.L_100:
        /*025c*/ 	.word	index@(_Z12bp_output_c1PA24_A24_fPA4_A4_fPA6_A6_f)
        /*0260*/ 	.word	0x00000000


	//----- nvinfo : EIATTR_MIN_STACK_SIZE
	.align		4
.L_101:
        /*0264*/ 	.byte	0x04, 0x12
        /*0266*/ 	.short	(.L_103 - .L_102)
	.align		4
.L_102:
        /*0268*/ 	.word	index@(_Z10bp_bias_s1PfPA6_A6_f)
        /*026c*/ 	.word	0x00000000


	//----- nvinfo : EIATTR_MIN_STACK_SIZE
	.align		4
.L_103:
        /*0270*/ 	.byte	0x04, 0x12
        /*0272*/ 	.short	(.L_105 - .L_104)
	.align		4
.L_104:
        /*0274*/ 	.word	index@(_Z12bp_weight_s1PA4_A4_fPA6_A6_fPA24_A24_f)
        /*0278*/ 	.word	0x00000000


	//----- nvinfo : EIATTR_MIN_STACK_SIZE
	.align		4
.L_105:
        /*027c*/ 	.byte	0x04, 0x12
        /*027e*/ 	.short	(.L_107 - .L_106)
	.align		4
.L_106:
        /*0280*/ 	.word	index@(_Z12bp_preact_s1PA6_A6_fS1_S1_)
        /*0284*/ 	.word	0x00000000


	//----- nvinfo : EIATTR_MIN_STACK_SIZE
	.align		4
.L_107:
        /*0288*/ 	.byte	0x04, 0x12
        /*028a*/ 	.short	(.L_109 - .L_108)
	.align		4
.L_108:
        /*028c*/ 	.word	index@(_Z12bp_output_s1PA6_A6_fPA6_S0_Pf)
        /*0290*/ 	.word	0x00000000


	//----- nvinfo : EIATTR_MIN_STACK_SIZE
	.align		4
.L_109:
        /*0294*/ 	.byte	0x04, 0x12
        /*0296*/ 	.short	(.L_111 - .L_110)
	.align		4
.L_110:
        /*0298*/ 	.word	index@(_Z9bp_bias_fPfS_)
        /*029c*/ 	.word	0x00000000


	//----- nvinfo : EIATTR_MIN_STACK_SIZE
	.align		4
.L_111:
        /*02a0*/ 	.byte	0x04, 0x12
        /*02a2*/ 	.short	(.L_113 - .L_112)
	.align		4
.L_112:
        /*02a4*/ 	.word	index@(_Z11bp_weight_fPA6_A6_A6_fPfPS0_)
        /*02a8*/ 	.word	0x00000000


	//----- nvinfo : EIATTR_MIN_STACK_SIZE
	.align		4
.L_113:
        /*02ac*/ 	.byte	0x04, 0x12
        /*02ae*/ 	.short	(.L_115 - .L_114)
	.align		4
.L_114:
        /*02b0*/ 	.word	index@(_Z9fp_bias_fPfS_)
        /*02b4*/ 	.word	0x00000000


	//----- nvinfo : EIATTR_MIN_STACK_SIZE
	.align		4
.L_115:
        /*02b8*/ 	.byte	0x04, 0x12
        /*02ba*/ 	.short	(.L_117 - .L_116)
	.align		4
.L_116:
        /*02bc*/ 	.word	index@(_Z11fp_preact_fPA6_A6_fPfPA6_S0_)
        /*02c0*/ 	.word	0x00000000


	//----- nvinfo : EIATTR_MIN_STACK_SIZE
	.align		4
.L_117:
        /*02c4*/ 	.byte	0x04, 0x12
        /*02c6*/ 	.short	(.L_119 - .L_118)
	.align		4
.L_118:
        /*02c8*/ 	.word	index@(_Z10fp_bias_s1PA6_A6_fPf)
        /*02cc*/ 	.word	0x00000000


	//----- nvinfo : EIATTR_MIN_STACK_SIZE
	.align		4
.L_119:
        /*02d0*/ 	.byte	0x04, 0x12
        /*02d2*/ 	.short	(.L_121 - .L_120)
	.align		4
.L_120:
        /*02d4*/ 	.word	index@(_Z12fp_preact_s1PA24_A24_fPA6_A6_fPA4_A4_f)
        /*02d8*/ 	.word	0x00000000


	//----- nvinfo : EIATTR_MIN_STACK_SIZE
	.align		4
.L_121:
        /*02dc*/ 	.byte	0x04, 0x12
        /*02de*/ 	.short	(.L_123 - .L_122)
	.align		4
.L_122:
        /*02e0*/ 	.word	index@(_Z10fp_bias_c1PA24_A24_fPf)
        /*02e4*/ 	.word	0x00000000


	//----- nvinfo : EIATTR_MIN_STACK_SIZE
	.align		4
.L_123:
        /*02e8*/ 	.byte	0x04, 0x12
        /*02ea*/ 	.short	(.L_125 - .L_124)
	.align		4
.L_124:
        /*02ec*/ 	.word	index@(_Z12fp_preact_c1PA28_fPA24_A24_fPA5_A5_f)
        /*02f0*/ 	.word	0x00000000


	//----- nvinfo : EIATTR_MIN_STACK_SIZE
	.align		4
.L_125:
        /*02f4*/ 	.byte	0x04, 0x12
        /*02f6*/ 	.short	(.L_127 - .L_126)
	.align		4
.L_126:
        /*02f8*/ 	.word	index@(_Z10apply_gradPfS_i)
        /*02fc*/ 	.word	0x00000000


	//----- nvinfo : EIATTR_MIN_STACK_SIZE
	.align		4
.L_127:
        /*0300*/ 	.byte	0x04, 0x12
        /*0302*/ 	.short	(.L_129 - .L_128)
	.align		4
.L_128:
        /*0304*/ 	.word	index@(_Z9makeErrorPfS_ji)
        /*0308*/ 	.word	0x00000000


	//----- nvinfo : EIATTR_MIN_STACK_SIZE
	.align		4
.L_129:
        /*030c*/ 	.byte	0x04, 0x12
        /*030e*/ 	.short	(.L_131 - .L_130)
	.align		4
.L_130:
        /*0310*/ 	.word	index@(_Z12custom_snrm2PfiS_)
        /*0314*/ 	.word	0x00000000


	//----- nvinfo : EIATTR_MIN_STACK_SIZE
	.align		4
.L_131:
        /*0318*/ 	.byte	0x04, 0x12
        /*031a*/ 	.short	(.L_133 - .L_132)
	.align		4
.L_132:
        /*031c*/ 	.word	index@(_Z19apply_step_functionPfS_i)
        /*0320*/ 	.word	0x00000000
.L_133:


//--------------------- .nv.compat                --------------------------
	.section	.nv.compat,"",@"SHT_CUDA_COMPAT_INFO"
	.align	4
        /*0000*/ 	.byte	0x02, 0x09, 0x00, 0x00, 0x02, 0x02, 0x01, 0x00, 0x02, 0x05, 0x05, 0x00, 0x03, 0x07, 0x01, 0x01
        /*0010*/ 	.byte	0x02, 0x03, 0x00, 0x00, 0x02, 0x06, 0x01, 0x00, 0x04, 0x0b, 0x08, 0x00, 0x01, 0x00, 0x00, 0x00
        /*0020*/ 	.byte	0x00, 0x00, 0x00, 0x00


//--------------------- .nv.info._Z10bp_bias_c1PfPA24_A24_f --------------------------
	.section	.nv.info._Z10bp_bias_c1PfPA24_A24_f,"",@"SHT_CUDA_INFO"
	.sectionflags	@""
	.align	4


	//----- nvinfo : EIATTR_CUDA_API_VERSION
	.align		4
        /*0000*/ 	.byte	0x04, 0x37
        /*0002*/ 	.short	(.L_135 - .L_134)
.L_134:
        /*0004*/ 	.word	0x00000082


	//----- nvinfo : EIATTR_KPARAM_INFO
	.align		4
.L_135:
        /*0008*/ 	.byte	0x04, 0x17
        /*000a*/ 	.short	(.L_137 - .L_136)
.L_136:
        /*000c*/ 	.word	0x00000000
        /*0010*/ 	.short	0x0001
        /*0012*/ 	.short	0x0008
        /*0014*/ 	.byte	0x00, 0xf5, 0x21, 0x00


	//----- nvinfo : EIATTR_KPARAM_INFO
	.align		4
.L_137:
        /*0018*/ 	.byte	0x04, 0x17
        /*001a*/ 	.short	(.L_139 - .L_138)
.L_138:
        /*001c*/ 	.word	0x00000000
        /*0020*/ 	.short	0x0000
        /*0022*/ 	.short	0x0000
        /*0024*/ 	.byte	0x00, 0xf5, 0x21, 0x00


	//----- nvinfo : EIATTR_SPARSE_MMA_MASK
	.align		4
.L_139:
        /*0028*/ 	.byte	0x03, 0x50
        /*002a*/ 	.short	0x0000


	//----- nvinfo : EIATTR_MAXREG_COUNT
	.align		4
        /*002c*/ 	.byte	0x03, 0x1b
        /*002e*/ 	.short	0x00ff


	//----- nvinfo : EIATTR_MERCURY_ISA_VERSION
	.align		4
        /*0030*/ 	.byte	0x03, 0x5f
        /*0032*/ 	.short	0x0101


	//----- nvinfo : EIATTR_VRC_CTA_INIT_COUNT
	.align		4
        /*0034*/ 	.byte	0x02, 0x4a
	.zero		1
	.zero		1


	//----- nvinfo : EIATTR_EXIT_INSTR_OFFSETS
	.align		4
        /*0038*/ 	.byte	0x04, 0x1c
        /*003a*/ 	.short	(.L_141 - .L_140)


	//   ....[0]....
.L_140:
        /*003c*/ 	.word	0x000004e0


	//   ....[1]....
        /*0040*/ 	.word	0x00000f10


	//   ....[2]....
        /*0044*/ 	.word	0x00001410


	//   ....[3]....
        /*0048*/ 	.word	0x00001660


	//----- nvinfo : EIATTR_CRS_STACK_SIZE
	.align		4
.L_141:
        /*004c*/ 	.byte	0x04, 0x1e
        /*004e*/ 	.short	(.L_143 - .L_142)
.L_142:
        /*0050*/ 	.word	0x00000000


	//----- nvinfo : EIATTR_CBANK_PARAM_SIZE
	.align		4
.L_143:
        /*0054*/ 	.byte	0x03, 0x19
        /*0056*/ 	.short	0x0010


	//----- nvinfo : EIATTR_PARAM_CBANK
	.align		4
        /*0058*/ 	.byte	0x04, 0x0a
        /*005a*/ 	.short	(.L_145 - .L_144)
	.align		4
.L_144:
        /*005c*/ 	.word	index@(.nv.constant0._Z10bp_bias_c1PfPA24_A24_f)
        /*0060*/ 	.short	0x0380
        /*0062*/ 	.short	0x0010


	//----- nvinfo : EIATTR_SW_WAR
	.align		4
.L_145:
        /*0064*/ 	.byte	0x04, 0x36
        /*0066*/ 	.short	(.L_147 - .L_146)
.L_146:
        /*0068*/ 	.word	0x00000008
.L_147:


//--------------------- .nv.info._Z12bp_weight_c1PA5_A5_fPA24_A24_fPA28_f --------------------------
	.section	.nv.info._Z12bp_weight_c1PA5_A5_fPA24_A24_fPA28_f,"",@"SHT_CUDA_INFO"
	.sectionflags	@""
	.align	4


	//----- nvinfo : EIATTR_CUDA_API_VERSION
	.align		4
        /*0000*/ 	.byte	0x04, 0x37
        /*0002*/ 	.short	(.L_149 - .L_148)
.L_148:
        /*0004*/ 	.word	0x00000082


	//----- nvinfo : EIATTR_KPARAM_INFO
	.align		4
.L_149:
        /*0008*/ 	.byte	0x04, 0x17
        /*000a*/ 	.short	(.L_151 - .L_150)
.L_150:
        /*000c*/ 	.word	0x00000000
        /*0010*/ 	.short	0x0002
        /*0012*/ 	.short	0x0010
        /*0014*/ 	.byte	0x00, 0xf5, 0x21, 0x00


	//----- nvinfo : EIATTR_KPARAM_INFO
	.align		4
.L_151:
        /*0018*/ 	.byte	0x04, 0x17
        /*001a*/ 	.short	(.L_153 - .L_152)
.L_152:
        /*001c*/ 	.word	0x00000000
        /*0020*/ 	.short	0x0001
        /*0022*/ 	.short	0x0008
        /*0024*/ 	.byte	0x00, 0xf5, 0x21, 0x00


	//----- nvinfo : EIATTR_KPARAM_INFO
	.align		4
.L_153:
        /*0028*/ 	.byte	0x04, 0x17
        /*002a*/ 	.short	(.L_155 - .L_154)
.L_154:
        /*002c*/ 	.word	0x00000000
        /*0030*/ 	.short	0x0000
        /*0032*/ 	.short	0x0000
        /*0034*/ 	.byte	0x00, 0xf5, 0x21, 0x00


	//----- nvinfo : EIATTR_SPARSE_MMA_MASK
	.align		4
.L_155:
        /*0038*/ 	.byte	0x03, 0x50
        /*003a*/ 	.short	0x0000


	//----- nvinfo : EIATTR_MAXREG_COUNT
	.align		4
        /*003c*/ 	.byte	0x03, 0x1b
        /*003e*/ 	.short	0x00ff


	//----- nvinfo : EIATTR_MERCURY_ISA_VERSION
	.align		4
        /*0040*/ 	.byte	0x03, 0x5f
        /*0042*/ 	.short	0x0101


	//----- nvinfo : EIATTR_VRC_CTA_INIT_COUNT
	.align		4
        /*0044*/ 	.byte	0x02, 0x4a
	.zero		1
	.zero		1


	//----- nvinfo : EIATTR_EXIT_INSTR_OFFSETS
	.align		4
        /*0048*/ 	.byte	0x04, 0x1c
        /*004a*/ 	.short	(.L_157 - .L_156)


	//   ....[0]....
.L_156:
        /*004c*/ 	.word	0x000004c0


	//   ....[1]....
        /*0050*/ 	.word	0x000009a0


	//   ....[2]....
        /*0054*/ 	.word	0x00001140


	//----- nvinfo : EIATTR_CRS_STACK_SIZE
	.align		4
.L_157:
        /*0058*/ 	.byte	0x04, 0x1e
        /*005a*/ 	.short	(.L_159 - .L_158)
.L_158:
        /*005c*/ 	.word	0x00000000


	//----- nvinfo : EIATTR_CBANK_PARAM_SIZE
	.align		4
.L_159:
        /*0060*/ 	.byte	0x03, 0x19
        /*0062*/ 	.short	0x0018


	//----- nvinfo : EIATTR_PARAM_CBANK
	.align		4
        /*0064*/ 	.byte	0x04, 0x0a
        /*0066*/ 	.short	(.L_161 - .L_160)
	.align		4
.L_160:
        /*0068*/ 	.word	index@(.nv.constant0._Z12bp_weight_c1PA5_A5_fPA24_A24_fPA28_f)
        /*006c*/ 	.short	0x0380
        /*006e*/ 	.short	0x0018


	//----- nvinfo : EIATTR_SW_WAR
	.align		4
.L_161:
        /*0070*/ 	.byte	0x04, 0x36
        /*0072*/ 	.short	(.L_163 - .L_162)
.L_162:
        /*0074*/ 	.word	0x00000008
.L_163:


//--------------------- .nv.info._Z12bp_preact_c1PA24_A24_fS1_S1_ --------------------------
	.section	.nv.info._Z12bp_preact_c1PA24_A24_fS1_S1_,"",@"SHT_CUDA_INFO"
	.sectionflags	@""
	.align	4


	//----- nvinfo : EIATTR_CUDA_API_VERSION
	.align		4
        /*0000*/ 	.byte	0x04, 0x37
        /*0002*/ 	.short	(.L_165 - .L_164)
.L_164:
        /*0004*/ 	.word	0x00000082


	//----- nvinfo : EIATTR_KPARAM_INFO
	.align		4
.L_165:
        /*0008*/ 	.byte	0x04, 0x17
        /*000a*/ 	.short	(.L_167 - .L_166)
.L_166:
        /*000c*/ 	.word	0x00000000
        /*0010*/ 	.short	0x0002
        /*0012*/ 	.short	0x0010
        /*0014*/ 	.byte	0x00, 0xf5, 0x21, 0x00


	//----- nvinfo : EIATTR_KPARAM_INFO
	.align		4
.L_167:
        /*0018*/ 	.byte	0x04, 0x17
        /*001a*/ 	.short	(.L_169 - .L_168)
.L_168:
        /*001c*/ 	.word	0x00000000
        /*0020*/ 	.short	0x0001
        /*0022*/ 	.short	0x0008
        /*0024*/ 	.byte	0x00, 0xf5, 0x21, 0x00


	//----- nvinfo : EIATTR_KPARAM_INFO
	.align		4
.L_169:
        /*0028*/ 	.byte	0x04, 0x17
        /*002a*/ 	.short	(.L_171 - .L_170)
.L_170:
        /*002c*/ 	.word	0x00000000
        /*0030*/ 	.short	0x0000
        /*0032*/ 	.short	0x0000
        /*0034*/ 	.byte	0x00, 0xf5, 0x21, 0x00


	//----- nvinfo : EIATTR_SPARSE_MMA_MASK
	.align		4
.L_171:
        /*0038*/ 	.byte	0x03, 0x50
        /*003a*/ 	.short	0x0000


	//----- nvinfo : EIATTR_MAXREG_COUNT
	.align		4
        /*003c*/ 	.byte	0x03, 0x1b
        /*003e*/ 	.short	0x00ff


	//----- nvinfo : EIATTR_MERCURY_ISA_VERSION
	.align		4
        /*0040*/ 	.byte	0x03, 0x5f
        /*0042*/ 	.short	0x0101


	//----- nvinfo : EIATTR_VRC_CTA_INIT_COUNT
	.align		4
        /*0044*/ 	.byte	0x02, 0x4a
	.zero		1
	.zero		1


	//----- nvinfo : EIATTR_EXIT_INSTR_OFFSETS
	.align		4
        /*0048*/ 	.byte	0x04, 0x1c
        /*004a*/ 	.short	(.L_173 - .L_172)


	//   ....[0]....
.L_172:
        /*004c*/ 	.word	0x00000300


	//   ....[1]....
        /*0050*/ 	.word	0x00000760


	//   ....[2]....
        /*0054*/ 	.word	0x00000e50


	//----- nvinfo : EIATTR_CRS_STACK_SIZE
	.align		4
.L_173:
        /*0058*/ 	.byte	0x04, 0x1e
        /*005a*/ 	.short	(.L_175 - .L_174)
.L_174:
        /*005c*/ 	.word	0x00000000


	//----- nvinfo : EIATTR_CBANK_PARAM_SIZE
	.align		4
.L_175:
        /*0060*/ 	.byte	0x03, 0x19
        /*0062*/ 	.short	0x0018


	//----- nvinfo : EIATTR_PARAM_CBANK
	.align		4
        /*0064*/ 	.byte	0x04, 0x0a
        /*0066*/ 	.short	(.L_177 - .L_176)
	.align		4
.L_176:
        /*0068*/ 	.word	index@(.nv.constant0._Z12bp_preact_c1PA24_A24_fS1_S1_)
        /*006c*/ 	.short	0x0380
        /*006e*/ 	.short	0x0018


	//----- nvinfo : EIATTR_SW_WAR
	.align		4
.L_177:
        /*0070*/ 	.byte	0x04, 0x36
        /*0072*/ 	.short	(.L_179 - .L_178)
.L_178:
        /*0074*/ 	.word	0x00000008
.L_179:


//--------------------- .nv.info._Z12bp_output_c1PA24_A24_fPA4_A4_fPA6_A6_f --------------------------
	.section	.nv.info._Z12bp_output_c1PA24_A24_fPA4_A4_fPA6_A6_f,"",@"SHT_CUDA_INFO"
	.sectionflags	@""
	.align	4


	//----- nvinfo : EIATTR_CUDA_API_VERSION
	.align		4
        /*0000*/ 	.byte	0x04, 0x37
        /*0002*/ 	.short	(.L_181 - .L_180)
.L_180:
        /*0004*/ 	.word	0x00000082


	//----- nvinfo : EIATTR_KPARAM_INFO
	.align		4
.L_181:
        /*0008*/ 	.byte	0x04, 0x17
        /*000a*/ 	.short	(.L_183 - .L_182)
.L_182:
        /*000c*/ 	.word	0x00000000
        /*0010*/ 	.short	0x0002
        /*0012*/ 	.short	0x0010
        /*0014*/ 	.byte	0x00, 0xf5, 0x21, 0x00


	//----- nvinfo : EIATTR_KPARAM_INFO
	.align		4
.L_183:
        /*0018*/ 	.byte	0x04, 0x17
        /*001a*/ 	.short	(.L_185 - .L_184)
.L_184:
        /*001c*/ 	.word	0x00000000
        /*0020*/ 	.short	0x0001
        /*0022*/ 	.short	0x0008
        /*0024*/ 	.byte	0x00, 0xf5, 0x21, 0x00


	//----- nvinfo : EIATTR_KPARAM_INFO
	.align		4
.L_185:
        /*0028*/ 	.byte	0x04, 0x17
        /*002a*/ 	.short	(.L_187 - .L_186)
.L_186:
        /*002c*/ 	.word	0x00000000
        /*0030*/ 	.short	0x0000
        /*0032*/ 	.short	0x0000
        /*0034*/ 	.byte	0x00, 0xf5, 0x21, 0x00


	//----- nvinfo : EIATTR_SPARSE_MMA_MASK
	.align		4
.L_187:
        /*0038*/ 	.byte	0x03, 0x50
        /*003a*/ 	.short	0x0000


	//----- nvinfo : EIATTR_MAXREG_COUNT
	.align		4
        /*003c*/ 	.byte	0x03, 0x1b
        /*003e*/ 	.short	0x00ff


	//----- nvinfo : EIATTR_MERCURY_ISA_VERSION
	.align		4
        /*0040*/ 	.byte	0x03, 0x5f
        /*0042*/ 	.short	0x0101


	//----- nvinfo : EIATTR_VRC_CTA_INIT_COUNT
	.align		4
        /*0044*/ 	.byte	0x02, 0x4a
	.zero		1
	.zero		1


	//----- nvinfo : EIATTR_EXIT_INSTR_OFFSETS
	.align		4
        /*0048*/ 	.byte	0x04, 0x1c
        /*004a*/ 	.short	(.L_189 - .L_188)


	//   ....[0]....
.L_188:
        /*004c*/ 	.word	0x00000300


	//   ....[1]....
        /*0050*/ 	.word	0x00000680


	//   ....[2]....
        /*0054*/ 	.word	0x00000bb0


	//----- nvinfo : EIATTR_CRS_STACK_SIZE
	.align		4
.L_189:
        /*0058*/ 	.byte	0x04, 0x1e
        /*005a*/ 	.short	(.L_191 - .L_190)
.L_190:
        /*005c*/ 	.word	0x00000000


	//----- nvinfo : EIATTR_CBANK_PARAM_SIZE
	.align		4
.L_191:
        /*0060*/ 	.byte	0x03, 0x19
        /*0062*/ 	.short	0x0018


	//----- nvinfo : EIATTR_PARAM_CBANK
	.align		4
        /*0064*/ 	.byte	0x04, 0x0a
        /*0066*/ 	.short	(.L_193 - .L_192)
	.align		4
.L_192:
        /*0068*/ 	.word	index@(.nv.constant0._Z12bp_output_c1PA24_A24_fPA4_A4_fPA6_A6_f)
        /*006c*/ 	.short	0x0380
        /*006e*/ 	.short	0x0018


	//----- nvinfo : EIATTR_SW_WAR
	.align		4
.L_193:
        /*0070*/ 	.byte	0x04, 0x36
        /*0072*/ 	.short	(.L_195 - .L_194)
.L_194:
        /*0074*/ 	.word	0x00000008
.L_195:


//--------------------- .nv.info._Z10bp_bias_s1PfPA6_A6_f --------------------------
	.section	.nv.info._Z10bp_bias_s1PfPA6_A6_f,"",@"SHT_CUDA_INFO"
	.sectionflags	@""
	.align	4


	//----- nvinfo : EIATTR_CUDA_API_VERSION
	.align		4
        /*0000*/ 	.byte	0x04, 0x37
        /*0002*/ 	.short	(.L_197 - .L_196)
.L_196:
        /*0004*/ 	.word	0x00000082


	//----- nvinfo : EIATTR_KPARAM_INFO
	.align		4
.L_197:
        /*0008*/ 	.byte	0x04, 0x17
        /*000a*/ 	.short	(.L_199 - .L_198)
.L_198:
        /*000c*/ 	.word	0x00000000
        /*0010*/ 	.short	0x0001
        /*0012*/ 	.short	0x0008
        /*0014*/ 	.byte	0x00, 0xf5, 0x21, 0x00


	//----- nvinfo : EIATTR_KPARAM_INFO
	.align		4
.L_199:
        /*0018*/ 	.byte	0x04, 0x17
        /*001a*/ 	.short	(.L_201 - .L_200)
.L_200:
        /*001c*/ 	.word	0x00000000
        /*0020*/ 	.short	0x0000
        /*0022*/ 	.short	0x0000
        /*0024*/ 	.byte	0x00, 0xf5, 0x21, 0x00


	//----- nvinfo : EIATTR_SPARSE_MMA_MASK
	.align		4
.L_201:
        /*0028*/ 	.byte	0x03, 0x50
        /*002a*/ 	.short	0x0000


	//----- nvinfo : EIATTR_MAXREG_COUNT
	.align		4
        /*002c*/ 	.byte	0x03, 0x1b
        /*002e*/ 	.short	0x00ff


	//----- nvinfo : EIATTR_MERCURY_ISA_VERSION
	.align		4
        /*0030*/ 	.byte	0x03, 0x5f
        /*0032*/ 	.short	0x0101


	//----- nvinfo : EIATTR_VRC_CTA_INIT_COUNT
	.align		4
        /*0034*/ 	.byte	0x02, 0x4a
	.zero		1
	.zero		1


	//----- nvinfo : EIATTR_EXIT_INSTR_OFFSETS
	.align		4
        /*0038*/ 	.byte	0x04, 0x1c
        /*003a*/ 	.short	(.L_203 - .L_202)


	//   ....[0]....
.L_202:
        /*003c*/ 	.word	0x000004f0


	//   ....[1]....
        /*0040*/ 	.word	0x00000e80


	//   ....[2]....
        /*0044*/ 	.word	0x00001350


	//   ....[3]....
        /*0048*/ 	.word	0x00001580


	//----- nvinfo : EIATTR_CRS_STACK_SIZE
	.align		4
.L_203:
        /*004c*/ 	.byte	0x04, 0x1e
        /*004e*/ 	.short	(.L_205 - .L_204)
.L_204:
        /*0050*/ 	.word	0x00000000


	//----- nvinfo : EIATTR_CBANK_PARAM_SIZE
	.align		4
.L_205:
        /*0054*/ 	.byte	0x03, 0x19
        /*0056*/ 	.short	0x0010


	//----- nvinfo : EIATTR_PARAM_CBANK
	.align		4
        /*0058*/ 	.byte	0x04, 0x0a
        /*005a*/ 	.short	(.L_207 - .L_206)
	.align		4
.L_206:
        /*005c*/ 	.word	index@(.nv.constant0._Z10bp_bias_s1PfPA6_A6_f)
        /*0060*/ 	.short	0x0380
        /*0062*/ 	.short	0x0010


	//----- nvinfo : EIATTR_SW_WAR
	.align		4
.L_207:
        /*0064*/ 	.byte	0x04, 0x36
        /*0066*/ 	.short	(.L_209 - .L_208)
.L_208:
        /*0068*/ 	.word	0x00000008
.L_209:


//--------------------- .nv.info._Z12bp_weight_s1PA4_A4_fPA6_A6_fPA24_A24_f --------------------------
	.section	.nv.info._Z12bp_weight_s1PA4_A4_fPA6_A6_fPA24_A24_f,"",@"SHT_CUDA_INFO"
	.sectionflags	@""
	.align	4


	//----- nvinfo : EIATTR_CUDA_API_VERSION
	.align		4
        /*0000*/ 	.byte	0x04, 0x37
        /*0002*/ 	.short	(.L_211 - .L_210)
.L_210:
        /*0004*/ 	.word	0x00000082


	//----- nvinfo : EIATTR_KPARAM_INFO
	.align		4
.L_211:
        /*0008*/ 	.byte	0x04, 0x17
        /*000a*/ 	.short	(.L_213 - .L_212)
.L_212:
        /*000c*/ 	.word	0x00000000
        /*0010*/ 	.short	0x0002
        /*0012*/ 	.short	0x0010
        /*0014*/ 	.byte	0x00, 0xf5, 0x21, 0x00


	//----- nvinfo : EIATTR_KPARAM_INFO
	.align		4
.L_213:
        /*0018*/ 	.byte	0x04, 0x17
        /*001a*/ 	.short	(.L_215 - .L_214)
.L_214:
        /*001c*/ 	.word	0x00000000
        /*0020*/ 	.short	0x0001
        /*0022*/ 	.short	0x0008
        /*0024*/ 	.byte	0x00, 0xf5, 0x21, 0x00


	//----- nvinfo : EIATTR_KPARAM_INFO
	.align		4
.L_215:
        /*0028*/ 	.byte	0x04, 0x17
        /*002a*/ 	.short	(.L_217 - .L_216)
.L_216:
        /*002c*/ 	.word	0x00000000
        /*0030*/ 	.short	0x0000
        /*0032*/ 	.short	0x0000
        /*0034*/ 	.byte	0x00, 0xf5, 0x21, 0x00


	//----- nvinfo : EIATTR_SPARSE_MMA_MASK
	.align		4
.L_217:
        /*0038*/ 	.byte	0x03, 0x50
        /*003a*/ 	.short	0x0000


	//----- nvinfo : EIATTR_MAXREG_COUNT
	.align		4
        /*003c*/ 	.byte	0x03, 0x1b
        /*003e*/ 	.short	0x00ff


	//----- nvinfo : EIATTR_MERCURY_ISA_VERSION
	.align		4
        /*0040*/ 	.byte	0x03, 0x5f
        /*0042*/ 	.short	0x0101


	//----- nvinfo : EIATTR_VRC_CTA_INIT_COUNT
	.align		4
        /*0044*/ 	.byte	0x02, 0x4a
	.zero		1
	.zero		1


	//----- nvinfo : EIATTR_EXIT_INSTR_OFFSETS
	.align		4
        /*0048*/ 	.byte	0x04, 0x1c
        /*004a*/ 	.short	(.L_219 - .L_218)


	//   ....[0]....
.L_218:
        /*004c*/ 	.word	0x00000300


	//   ....[1]....
        /*0050*/ 	.word	0x00000680


	//   ....[2]....
        /*0054*/ 	.word	0x00000bb0


	//----- nvinfo : EIATTR_CRS_STACK_SIZE
	.align		4
.L_219:
        /*0058*/ 	.byte	0x04, 0x1e
        /*005a*/ 	.short	(.L_221 - .L_220)
.L_220:
        /*005c*/ 	.word	0x00000000


	//----- nvinfo : EIATTR_CBANK_PARAM_SIZE
	.align		4
.L_221:
        /*0060*/ 	.byte	0x03, 0x19
        /*0062*/ 	.short	0x0018


	//----- nvinfo : EIATTR_PARAM_CBANK
	.align		4
        /*0064*/ 	.byte	0x04, 0x0a
        /*0066*/ 	.short	(.L_223 - .L_222)
	.align		4
.L_222:
        /*0068*/ 	.word	index@(.nv.constant0._Z12bp_weight_s1PA4_A4_fPA6_A6_fPA24_A24_f)
        /*006c*/ 	.short	0x0380
        /*006e*/ 	.short	0x0018


	//----- nvinfo : EIATTR_SW_WAR
	.align		4
.L_223:
        /*0070*/ 	.byte	0x04, 0x36
        /*0072*/ 	.short	(.L_225 - .L_224)
.L_224:
        /*0074*/ 	.word	0x00000008
.L_225:


//--------------------- .nv.info._Z12bp_preact_s1PA6_A6_fS1_S1_ --------------------------
	.section	.nv.info._Z12bp_preact_s1PA6_A6_fS1_S1_,"",@"SHT_CUDA_INFO"
	.sectionflags	@""
	.align	4


	//----- nvinfo : EIATTR_CUDA_API_VERSION
	.align		4
        /*0000*/ 	.byte	0x04, 0x37
        /*0002*/ 	.short	(.L_227 - .L_226)
.L_226:
        /*0004*/ 	.word	0x00000082


	//----- nvinfo : EIATTR_KPARAM_INFO
	.align		4
.L_227:
        /*0008*/ 	.byte	0x04, 0x17
        /*000a*/ 	.short	(.L_229 - .L_228)
.L_228:
        /*000c*/ 	.word	0x00000000
        /*0010*/ 	.short	0x0002
        /*0012*/ 	.short	0x0010
        /*0014*/ 	.byte	0x00, 0xf5, 0x21, 0x00


	//----- nvinfo : EIATTR_KPARAM_INFO
	.align		4
.L_229:
        /*0018*/ 	.byte	0x04, 0x17
        /*001a*/ 	.short	(.L_231 - .L_230)
.L_230:
        /*001c*/ 	.word	0x00000000
        /*0020*/ 	.short	0x0001
        /*0022*/ 	.short	0x0008
        /*0024*/ 	.byte	0x00, 0xf5, 0x21, 0x00


	//----- nvinfo : EIATTR_KPARAM_INFO
	.align		4
.L_231:
        /*0028*/ 	.byte	0x04, 0x17
        /*002a*/ 	.short	(.L_233 - .L_232)
.L_232:
        /*002c*/ 	.word	0x00000000
        /*0030*/ 	.short	0x0000
        /*0032*/ 	.short	0x0000
        /*0034*/ 	.byte	0x00, 0xf5, 0x21, 0x00


	//----- nvinfo : EIATTR_SPARSE_MMA_MASK
	.align		4
.L_233:
        /*0038*/ 	.byte	0x03, 0x50
        /*003a*/ 	.short	0x0000


	//----- nvinfo : EIATTR_MAXREG_COUNT
	.align		4
        /*003c*/ 	.byte	0x03, 0x1b
        /*003e*/ 	.short	0x00ff


	//----- nvinfo : EIATTR_MERCURY_ISA_VERSION
	.align		4
        /*0040*/ 	.byte	0x03, 0x5f
        /*0042*/ 	.short	0x0101


	//----- nvinfo : EIATTR_VRC_CTA_INIT_COUNT
	.align		4
        /*0044*/ 	.byte	0x02, 0x4a
	.zero		1
	.zero		1


	//----- nvinfo : EIATTR_EXIT_INSTR_OFFSETS
	.align		4
        /*0048*/ 	.byte	0x04, 0x1c
        /*004a*/ 	.short	(.L_235 - .L_234)


	//   ....[0]....
.L_234:
        /*004c*/ 	.word	0x00000300


	//   ....[1]....
        /*0050*/ 	.word	0x00000740


	//   ....[2]....
        /*0054*/ 	.word	0x00000df0


	//----- nvinfo : EIATTR_CRS_STACK_SIZE
	.align		4
.L_235:
        /*0058*/ 	.byte	0x04, 0x1e
        /*005a*/ 	.short	(.L_237 - .L_236)
.L_236:
        /*005c*/ 	.word	0x00000000


	//----- nvinfo : EIATTR_CBANK_PARAM_SIZE
	.align		4
.L_237:
        /*0060*/ 	.byte	0x03, 0x19
        /*0062*/ 	.short	0x0018


	//----- nvinfo : EIATTR_PARAM_CBANK
	.align		4
        /*0064*/ 	.byte	0x04, 0x0a
        /*0066*/ 	.short	(.L_239 - .L_238)
	.align		4
.L_238:
        /*0068*/ 	.word	index@(.nv.constant0._Z12bp_preact_s1PA6_A6_fS1_S1_)
        /*006c*/ 	.short	0x0380
        /*006e*/ 	.short	0x0018


	//----- nvinfo : EIATTR_SW_WAR
	.align		4
.L_239:
        /*0070*/ 	.byte	0x04, 0x36
        /*0072*/ 	.short	(.L_241 - .L_240)
.L_240:
        /*0074*/ 	.word	0x00000008
.L_241:


//--------------------- .nv.info._Z12bp_output_s1PA6_A6_fPA6_S0_Pf --------------------------
	.section	.nv.info._Z12bp_output_s1PA6_A6_fPA6_S0_Pf,"",@"SHT_CUDA_INFO"
	.sectionflags	@""
	.align	4


	//----- nvinfo : EIATTR_CUDA_API_VERSION
	.align		4
        /*0000*/ 	.byte	0x04, 0x37
        /*0002*/ 	.short	(.L_243 - .L_242)
.L_242:
        /*0004*/ 	.word	0x00000082


	//----- nvinfo : EIATTR_KPARAM_INFO
	.align		4
.L_243:
        /*0008*/ 	.byte	0x04, 0x17
        /*000a*/ 	.short	(.L_245 - .L_244)
.L_244:
        /*000c*/ 	.word	0x00000000
        /*0010*/ 	.short	0x0002
        /*0012*/ 	.short	0x0010
        /*0014*/ 	.byte	0x00, 0xf5, 0x21, 0x00


	//----- nvinfo : EIATTR_KPARAM_INFO
	.align		4
.L_245:
        /*0018*/ 	.byte	0x04, 0x17
        /*001a*/ 	.short	(.L_247 - .L_246)
.L_246:
        /*001c*/ 	.word	0x00000000
        /*0020*/ 	.short	0x0001
        /*0022*/ 	.short	0x0008
        /*0024*/ 	.byte	0x00, 0xf5, 0x21, 0x00


	//----- nvinfo : EIATTR_KPARAM_INFO
	.align		4
.L_247:
        /*0028*/ 	.byte	0x04, 0x17
        /*002a*/ 	.short	(.L_249 - .L_248)
.L_248:
        /*002c*/ 	.word	0x00000000
        /*0030*/ 	.short	0x0000
        /*0032*/ 	.short	0x0000
        /*0034*/ 	.byte	0x00, 0xf5, 0x21, 0x00


	//----- nvinfo : EIATTR_SPARSE_MMA_MASK
	.align		4
.L_249:
        /*0038*/ 	.byte	0x03, 0x50
        /*003a*/ 	.short	0x0000


	//----- nvinfo : EIATTR_MAXREG_COUNT
	.align		4
        /*003c*/ 	.byte	0x03, 0x1b
        /*003e*/ 	.short	0x00ff


	//----- nvinfo : EIATTR_MERCURY_ISA_VERSION
	.align		4
        /*0040*/ 	.byte	0x03, 0x5f
        /*0042*/ 	.short	0x0101


	//----- nvinfo : EIATTR_VRC_CTA_INIT_COUNT
	.align		4
        /*0044*/ 	.byte	0x02, 0x4a
	.zero		1
	.zero		1


	//----- nvinfo : EIATTR_EXIT_INSTR_OFFSETS
	.align		4
        /*0048*/ 	.byte	0x04, 0x1c
        /*004a*/ 	.short	(.L_251 - .L_250)


	//   ....[0]....
.L_250:
        /*004c*/ 	.word	0x00000300


	//   ....[1]....
        /*0050*/ 	.word	0x00000c70


	//   ....[2]....
        /*0054*/ 	.word	0x00001130


	//   ....[3]....
        /*0058*/ 	.word	0x00001370


	//----- nvinfo : EIATTR_CRS_STACK_SIZE
	.align		4
.L_251:
        /*005c*/ 	.byte	0x04, 0x1e
        /*005e*/ 	.short	(.L_253 - .L_252)
.L_252:
        /*0060*/ 	.word	0x00000000


	//----- nvinfo : EIATTR_CBANK_PARAM_SIZE
	.align		4
.L_253:
        /*0064*/ 	.byte	0x03, 0x19
        /*0066*/ 	.short	0x0018


	//----- nvinfo : EIATTR_PARAM_CBANK
	.align		4
        /*0068*/ 	.byte	0x04, 0x0a
        /*006a*/ 	.short	(.L_255 - .L_254)
	.align		4
.L_254:
        /*006c*/ 	.word	index@(.nv.constant0._Z12bp_output_s1PA6_A6_fPA6_S0_Pf)
        /*0070*/ 	.short	0x0380
        /*0072*/ 	.short	0x0018


	//----- nvinfo : EIATTR_SW_WAR
	.align		4
.L_255:
        /*0074*/ 	.byte	0x04, 0x36
        /*0076*/ 	.short	(.L_257 - .L_256)
.L_256:
        /*0078*/ 	.word	0x00000008
.L_257:


//--------------------- .nv.info._Z9bp_bias_fPfS_ --------------------------
	.section	.nv.info._Z9bp_bias_fPfS_,"",@"SHT_CUDA_INFO"
	.sectionflags	@""
	.align	4


	//----- nvinfo : EIATTR_CUDA_API_VERSION
	.align		4
        /*0000*/ 	.byte	0x04, 0x37
        /*0002*/ 	.short	(.L_259 - .L_258)
.L_258:
        /*0004*/ 	.word	0x00000082


	//----- nvinfo : EIATTR_KPARAM_INFO
	.align		4
.L_259:
        /*0008*/ 	.byte	0x04, 0x17
        /*000a*/ 	.short	(.L_261 - .L_260)
.L_260:
        /*000c*/ 	.word	0x00000000
        /*0010*/ 	.short	0x0001
        /*0012*/ 	.short	0x0008
        /*0014*/ 	.byte	0x00, 0xf5, 0x21, 0x00


	//----- nvinfo : EIATTR_KPARAM_INFO
	.align		4
.L_261:
        /*0018*/ 	.byte	0x04, 0x17
        /*001a*/ 	.short	(.L_263 - .L_262)
.L_262:
        /*001c*/ 	.word	0x00000000
        /*0020*/ 	.short	0x0000
        /*0022*/ 	.short	0x0000
        /*0024*/ 	.byte	0x00, 0xf5, 0x21, 0x00


	//----- nvinfo : EIATTR_SPARSE_MMA_MASK
	.align		4
.L_263:
        /*0028*/ 	.byte	0x03, 0x50
        /*002a*/ 	.short	0x0000


	//----- nvinfo : EIATTR_MAXREG_COUNT
	.align		4
        /*002c*/ 	.byte	0x03, 0x1b
        /*002e*/ 	.short	0x00ff


	//----- nvinfo : EIATTR_MERCURY_ISA_VERSION
	.align		4
        /*0030*/ 	.byte	0x03, 0x5f
        /*0032*/ 	.short	0x0101


	//----- nvinfo : EIATTR_VRC_CTA_INIT_COUNT
	.align		4
        /*0034*/ 	.byte	0x02, 0x4a
	.zero		1
	.zero		1


	//----- nvinfo : EIATTR_EXIT_INSTR_OFFSETS
	.align		4
        /*0038*/ 	.byte	0x04, 0x1c
        /*003a*/ 	.short	(.L_265 - .L_264)


	//   ....[0]....
.L_264:
        /*003c*/ 	.word	0x00000300


	//   ....[1]....
        /*0040*/ 	.word	0x00000480


	//   ....[2]....
        /*0044*/ 	.word	0x00000690


	//----- nvinfo : EIATTR_CRS_STACK_SIZE
	.align		4
.L_265:
        /*0048*/ 	.byte	0x04, 0x1e
        /*004a*/ 	.short	(.L_267 - .L_266)
.L_266:
        /*004c*/ 	.word	0x00000000


	//----- nvinfo : EIATTR_CBANK_PARAM_SIZE
	.align		4
.L_267:
        /*0050*/ 	.byte	0x03, 0x19
        /*0052*/ 	.short	0x0010


	//----- nvinfo : EIATTR_PARAM_CBANK
	.align		4
        /*0054*/ 	.byte	0x04, 0x0a
        /*0056*/ 	.short	(.L_269 - .L_268)
	.align		4
.L_268:
        /*0058*/ 	.word	index@(.nv.constant0._Z9bp_bias_fPfS_)
        /*005c*/ 	.short	0x0380
        /*005e*/ 	.short	0x0010


	//----- nvinfo : EIATTR_SW_WAR
	.align		4
.L_269:
        /*0060*/ 	.byte	0x04, 0x36
        /*0062*/ 	.short	(.L_271 - .L_270)
.L_270:
        /*0064*/ 	.word	0x00000008
.L_271:


//--------------------- .nv.info._Z11bp_weight_fPA6_A6_A6_fPfPS0_ --------------------------
	.section	.nv.info._Z11bp_weight_fPA6_A6_A6_fPfPS0_,"",@"SHT_CUDA_INFO"
	.sectionflags	@""
	.align	4


	//----- nvinfo : EIATTR_CUDA_API_VERSION
	.align		4
        /*0000*/ 	.byte	0x04, 0x37
        /*0002*/ 	.short	(.L_273 - .L_272)
.L_272:
        /*0004*/ 	.word	0x00000082


	//----- nvinfo : EIATTR_KPARAM_INFO
	.align		4
.L_273:
        /*0008*/ 	.byte	0x04, 0x17
        /*000a*/ 	.short	(.L_275 - .L_274)
.L_274:
        /*000c*/ 	.word	0x00000000
        /*0010*/ 	.short	0x0002
        /*0012*/ 	.short	0x0010
        /*0014*/ 	.byte	0x00, 0xf5, 0x21, 0x00


	//----- nvinfo : EIATTR_KPARAM_INFO
	.align		4
.L_275:
        /*0018*/ 	.byte	0x04, 0x17
        /*001a*/ 	.short	(.L_277 - .L_276)
.L_276:
        /*001c*/ 	.word	0x00000000
        /*0020*/ 	.short	0x0001
        /*0022*/ 	.short	0x0008
        /*0024*/ 	.byte	0x00, 0xf5, 0x21, 0x00


	//----- nvinfo : EIATTR_KPARAM_INFO
	.align		4
.L_277:
        /*0028*/ 	.byte	0x04, 0x17
        /*002a*/ 	.short	(.L_279 - .L_278)
.L_278:
        /*002c*/ 	.word	0x00000000
        /*0030*/ 	.short	0x0000
        /*0032*/ 	.short	0x0000
        /*0034*/ 	.byte	0x00, 0xf5, 0x21, 0x00


	//----- nvinfo : EIATTR_SPARSE_MMA_MASK
	.align		4
.L_279:
        /*0038*/ 	.byte	0x03, 0x50
        /*003a*/ 	.short	0x0000


	//----- nvinfo : EIATTR_MAXREG_COUNT
	.align		4
        /*003c*/ 	.byte	0x03, 0x1b
        /*003e*/ 	.short	0x00ff


	//----- nvinfo : EIATTR_MERCURY_ISA_VERSION
	.align		4
        /*0040*/ 	.byte	0x03, 0x5f
        /*0042*/ 	.short	0x0101


	//----- nvinfo : EIATTR_VRC_CTA_INIT_COUNT
	.align		4
        /*0044*/ 	.byte	0x02, 0x4a
	.zero		1
	.zero		1


	//----- nvinfo : EIATTR_EXIT_INSTR_OFFSETS
	.align		4
        /*0048*/ 	.byte	0x04, 0x1c
        /*004a*/ 	.short	(.L_281 - .L_280)


	//   ....[0]....
.L_280:
        /*004c*/ 	.word	0x00000300


	//   ....[1]....
        /*0050*/ 	.word	0x00000670


	//   ....[2]....
        /*0054*/ 	.word	0x00000f40


	//----- nvinfo : EIATTR_CRS_STACK_SIZE
	.align		4
.L_281:
        /*0058*/ 	.byte	0x04, 0x1e
        /*005a*/ 	.short	(.L_283 - .L_282)
.L_282:
        /*005c*/ 	.word	0x00000000


	//----- nvinfo : EIATTR_CBANK_PARAM_SIZE
	.align		4
.L_283:
        /*0060*/ 	.byte	0x03, 0x19
        /*0062*/ 	.short	0x0018


	//----- nvinfo : EIATTR_PARAM_CBANK
	.align		4
        /*0064*/ 	.byte	0x04, 0x0a
        /*0066*/ 	.short	(.L_285 - .L_284)
	.align		4
.L_284:
        /*0068*/ 	.word	index@(.nv.constant0._Z11bp_weight_fPA6_A6_A6_fPfPS0_)
        /*006c*/ 	.short	0x0380
        /*006e*/ 	.short	0x0018


	//----- nvinfo : EIATTR_SW_WAR
	.align		4
.L_285:
        /*0070*/ 	.byte	0x04, 0x36
        /*0072*/ 	.short	(.L_287 - .L_286)
.L_286:
        /*0074*/ 	.word	0x00000008
.L_287:


//--------------------- .nv.info._Z9fp_bias_fPfS_ --------------------------
	.section	.nv.info._Z9fp_bias_fPfS_,"",@"SHT_CUDA_INFO"
	.sectionflags	@""
	.align	4


	//----- nvinfo : EIATTR_CUDA_API_VERSION
	.align		4
        /*0000*/ 	.byte	0x04, 0x37
        /*0002*/ 	.short	(.L_289 - .L_288)
.L_288:
        /*0004*/ 	.word	0x00000082


	//----- nvinfo : EIATTR_KPARAM_INFO
	.align		4
.L_289:
        /*0008*/ 	.byte	0x04, 0x17
        /*000a*/ 	.short	(.L_291 - .L_290)
.L_290:
        /*000c*/ 	.word	0x00000000
        /*0010*/ 	.short	0x0001
        /*0012*/ 	.short	0x0008
        /*0014*/ 	.byte	0x00, 0xf5, 0x21, 0x00


	//----- nvinfo : EIATTR_KPARAM_INFO
	.align		4
.L_291:
        /*0018*/ 	.byte	0x04, 0x17
        /*001a*/ 	.short	(.L_293 - .L_292)
.L_292:
        /*001c*/ 	.word	0x00000000
        /*0020*/ 	.short	0x0000
        /*0022*/ 	.short	0x0000
        /*0024*/ 	.byte	0x00, 0xf5, 0x21, 0x00


	//----- nvinfo : EIATTR_SPARSE_MMA_MASK
	.align		4
.L_293:
        /*0028*/ 	.byte	0x03, 0x50
        /*002a*/ 	.short	0x0000


	//----- nvinfo : EIATTR_MAXREG_COUNT
	.align		4
        /*002c*/ 	.byte	0x03, 0x1b
        /*002e*/ 	.short	0x00ff


	//----- nvinfo : EIATTR_MERCURY_ISA_VERSION
	.align		4
        /*0030*/ 	.byte	0x03, 0x5f
        /*0032*/ 	.short	0x0101


	//----- nvinfo : EIATTR_VRC_CTA_INIT_COUNT
	.align		4
        /*0034*/ 	.byte	0x02, 0x4a
	.zero		1
	.zero		1


	//----- nvinfo : EIATTR_EXIT_INSTR_OFFSETS
	.align		4
        /*0038*/ 	.byte	0x04, 0x1c
        /*003a*/ 	.short	(.L_295 - .L_294)


	//   ....[0]....
.L_294:
        /*003c*/ 	.word	0x00000300


	//   ....[1]....
        /*0040*/ 	.word	0x00000480


	//   ....[2]....
        /*0044*/ 	.word	0x00000690


	//----- nvinfo : EIATTR_CRS_STACK_SIZE
	.align		4
.L_295:
        /*0048*/ 	.byte	0x04, 0x1e
        /*004a*/ 	.short	(.L_297 - .L_296)
.L_296:
        /*004c*/ 	.word	0x00000000


	//----- nvinfo : EIATTR_CBANK_PARAM_SIZE
	.align		4
.L_297:
        /*0050*/ 	.byte	0x03, 0x19
        /*0052*/ 	.short	0x0010


	//----- nvinfo : EIATTR_PARAM_CBANK
	.align		4
        /*0054*/ 	.byte	0x04, 0x0a
        /*0056*/ 	.short	(.L_299 - .L_298)
	.align		4
.L_298:
        /*0058*/ 	.word	index@(.nv.constant0._Z9fp_bias_fPfS_)
        /*005c*/ 	.short	0x0380
        /*005e*/ 	.short	0x0010


	//----- nvinfo : EIATTR_SW_WAR
	.align		4
.L_299:
        /*0060*/ 	.byte	0x04, 0x36
        /*0062*/ 	.short	(.L_301 - .L_300)
.L_300:
        /*0064*/ 	.word	0x00000008
.L_301:


//--------------------- .nv.info._Z11fp_preact_fPA6_A6_fPfPA6_S0_ --------------------------
	.section	.nv.info._Z11fp_preact_fPA6_A6_fPfPA6_S0_,"",@"SHT_CUDA_INFO"
	.sectionflags	@""
	.align	4


	//----- nvinfo : EIATTR_CUDA_API_VERSION
	.align		4
        /*0000*/ 	.byte	0x04, 0x37
        /*0002*/ 	.short	(.L_303 - .L_302)
.L_302:
        /*0004*/ 	.word	0x00000082


	//----- nvinfo : EIATTR_KPARAM_INFO
	.align		4
.L_303:
        /*0008*/ 	.byte	0x04, 0x17
        /*000a*/ 	.short	(.L_305 - .L_304)
.L_304:
        /*000c*/ 	.word	0x00000000
        /*0010*/ 	.short	0x0002
        /*0012*/ 	.short	0x0010
        /*0014*/ 	.byte	0x00, 0xf5, 0x21, 0x00


	//----- nvinfo : EIATTR_KPARAM_INFO
	.align		4
.L_305:
        /*0018*/ 	.byte	0x04, 0x17
        /*001a*/ 	.short	(.L_307 - .L_306)
.L_306:
        /*001c*/ 	.word	0x00000000
        /*0020*/ 	.short	0x0001
        /*0022*/ 	.short	0x0008
        /*0024*/ 	.byte	0x00, 0xf5, 0x21, 0x00


	//----- nvinfo : EIATTR_KPARAM_INFO
	.align		4
.L_307:
        /*0028*/ 	.byte	0x04, 0x17
        /*002a*/ 	.short	(.L_309 - .L_308)
.L_308:
        /*002c*/ 	.word	0x00000000
        /*0030*/ 	.short	0x0000
        /*0032*/ 	.short	0x0000
        /*0034*/ 	.byte	0x00, 0xf5, 0x21, 0x00


	//----- nvinfo : EIATTR_SPARSE_MMA_MASK
	.align		4
.L_309:
        /*0038*/ 	.byte	0x03, 0x50
        /*003a*/ 	.short	0x0000


	//----- nvinfo : EIATTR_MAXREG_COUNT
	.align		4
        /*003c*/ 	.byte	0x03, 0x1b
        /*003e*/ 	.short	0x00ff


	//----- nvinfo : EIATTR_MERCURY_ISA_VERSION
	.align		4
        /*0040*/ 	.byte	0x03, 0x5f
        /*0042*/ 	.short	0x0101


	//----- nvinfo : EIATTR_VRC_CTA_INIT_COUNT
	.align		4
        /*0044*/ 	.byte	0x02, 0x4a
	.zero		1
	.zero		1


	//----- nvinfo : EIATTR_EXIT_INSTR_OFFSETS
	.align		4
        /*0048*/ 	.byte	0x04, 0x1c
        /*004a*/ 	.short	(.L_311 - .L_310)


	//   ....[0]....
.L_310:
        /*004c*/ 	.word	0x00000300


	//   ....[1]....
        /*0050*/ 	.word	0x00000cd0


	//   ....[2]....
        /*0054*/ 	.word	0x00001190


	//   ....[3]....
        /*0058*/ 	.word	0x000013d0


	//----- nvinfo : EIATTR_CRS_STACK_SIZE
	.align		4
.L_311:
        /*005c*/ 	.byte	0x04, 0x1e
        /*005e*/ 	.short	(.L_313 - .L_312)
.L_312:
        /*0060*/ 	.word	0x00000000


	//----- nvinfo : EIATTR_CBANK_PARAM_SIZE
	.align		4
.L_313:
        /*0064*/ 	.byte	0x03, 0x19
        /*0066*/ 	.short	0x0018


	//----- nvinfo : EIATTR_PARAM_CBANK
	.align		4
        /*0068*/ 	.byte	0x04, 0x0a
        /*006a*/ 	.short	(.L_315 - .L_314)
	.align		4
.L_314:
        /*006c*/ 	.word	index@(.nv.constant0._Z11fp_preact_fPA6_A6_fPfPA6_S0_)
        /*0070*/ 	.short	0x0380
        /*0072*/ 	.short	0x0018


	//----- nvinfo : EIATTR_SW_WAR
	.align		4
.L_315:
        /*0074*/ 	.byte	0x04, 0x36
        /*0076*/ 	.short	(.L_317 - .L_316)
.L_316:
        /*0078*/ 	.word	0x00000008
.L_317:


//--------------------- .nv.info._Z10fp_bias_s1PA6_A6_fPf --------------------------
	.section	.nv.info._Z10fp_bias_s1PA6_A6_fPf,"",@"SHT_CUDA_INFO"
	.sectionflags	@""
	.align	4


	//----- nvinfo : EIATTR_CUDA_API_VERSION
	.align		4
        /*0000*/ 	.byte	0x04, 0x37
        /*0002*/ 	.short	(.L_319 - .L_318)
.L_318:
        /*0004*/ 	.word	0x00000082


	//----- nvinfo : EIATTR_KPARAM_INFO
	.align		4
.L_319:
        /*0008*/ 	.byte	0x04, 0x17
        /*000a*/ 	.short	(.L_321 - .L_320)
.L_320:
        /*000c*/ 	.word	0x00000000
        /*0010*/ 	.short	0x0001
        /*0012*/ 	.short	0x0008
        /*0014*/ 	.byte	0x00, 0xf5, 0x21, 0x00


	//----- nvinfo : EIATTR_KPARAM_INFO
	.align		4
.L_321:
        /*0018*/ 	.byte	0x04, 0x17
        /*001a*/ 	.short	(.L_323 - .L_322)
.L_322:
        /*001c*/ 	.word	0x00000000
        /*0020*/ 	.short	0x0000
        /*0022*/ 	.short	0x0000
        /*0024*/ 	.byte	0x00, 0xf5, 0x21, 0x00


	//----- nvinfo : EIATTR_SPARSE_MMA_MASK
	.align		4
.L_323:
        /*0028*/ 	.byte	0x03, 0x50
        /*002a*/ 	.short	0x0000


	//----- nvinfo : EIATTR_MAXREG_COUNT
	.align		4
        /*002c*/ 	.byte	0x03, 0x1b
        /*002e*/ 	.short	0x00ff


	//----- nvinfo : EIATTR_MERCURY_ISA_VERSION
	.align		4
        /*0030*/ 	.byte	0x03, 0x5f
        /*0032*/ 	.short	0x0101


	//----- nvinfo : EIATTR_VRC_CTA_INIT_COUNT
	.align		4
        /*0034*/ 	.byte	0x02, 0x4a
	.zero		1
	.zero		1


	//----- nvinfo : EIATTR_EXIT_INSTR_OFFSETS
	.align		4
        /*0038*/ 	.byte	0x04, 0x1c
        /*003a*/ 	.short	(.L_325 - .L_324)


	//   ....[0]....
.L_324:
        /*003c*/ 	.word	0x00000300


	//   ....[1]....
        /*0040*/ 	.word	0x00000530


	//   ....[2]....
        /*0044*/ 	.word	0x00000a80


	//----- nvinfo : EIATTR_CRS_STACK_SIZE
	.align		4
.L_325:
        /*0048*/ 	.byte	0x04, 0x1e
        /*004a*/ 	.short	(.L_327 - .L_326)
.L_326:
        /*004c*/ 	.word	0x00000000


	//----- nvinfo : EIATTR_CBANK_PARAM_SIZE
	.align		4
.L_327:
        /*0050*/ 	.byte	0x03, 0x19
        /*0052*/ 	.short	0x0010


	//----- nvinfo : EIATTR_PARAM_CBANK
	.align		4
        /*0054*/ 	.byte	0x04, 0x0a
        /*0056*/ 	.short	(.L_329 - .L_328)
	.align		4
.L_328:
        /*0058*/ 	.word	index@(.nv.constant0._Z10fp_bias_s1PA6_A6_fPf)
        /*005c*/ 	.short	0x0380
        /*005e*/ 	.short	0x0010


	//----- nvinfo : EIATTR_SW_WAR
	.align		4
.L_329:
        /*0060*/ 	.byte	0x04, 0x36
        /*0062*/ 	.short	(.L_331 - .L_330)
.L_330:
        /*0064*/ 	.word	0x00000008
.L_331:


//--------------------- .nv.info._Z12fp_preact_s1PA24_A24_fPA6_A6_fPA4_A4_f --------------------------
	.section	.nv.info._Z12fp_preact_s1PA24_A24_fPA6_A6_fPA4_A4_f,"",@"SHT_CUDA_INFO"
	.sectionflags	@""
	.align	4


	//----- nvinfo : EIATTR_CUDA_API_VERSION
	.align		4
        /*0000*/ 	.byte	0x04, 0x37
        /*0002*/ 	.short	(.L_333 - .L_332)
.L_332:
        /*0004*/ 	.word	0x00000082


	//----- nvinfo : EIATTR_KPARAM_INFO
	.align		4
.L_333:
        /*0008*/ 	.byte	0x04, 0x17
        /*000a*/ 	.short	(.L_335 - .L_334)
.L_334:
        /*000c*/ 	.word	0x00000000
        /*0010*/ 	.short	0x0002
        /*0012*/ 	.short	0x0010
        /*0014*/ 	.byte	0x00, 0xf5, 0x21, 0x00


	//----- nvinfo : EIATTR_KPARAM_INFO
	.align		4
.L_335:
        /*0018*/ 	.byte	0x04, 0x17
        /*001a*/ 	.short	(.L_337 - .L_336)
.L_336:
        /*001c*/ 	.word	0x00000000
        /*0020*/ 	.short	0x0001
        /*0022*/ 	.short	0x0008
        /*0024*/ 	.byte	0x00, 0xf5, 0x21, 0x00


	//----- nvinfo : EIATTR_KPARAM_INFO
	.align		4
.L_337:
        /*0028*/ 	.byte	0x04, 0x17
        /*002a*/ 	.short	(.L_339 - .L_338)
.L_338:
        /*002c*/ 	.word	0x00000000
        /*0030*/ 	.short	0x0000
        /*0032*/ 	.short	0x0000
        /*0034*/ 	.byte	0x00, 0xf5, 0x21, 0x00


	//----- nvinfo : EIATTR_SPARSE_MMA_MASK
	.align		4
.L_339:
        /*0038*/ 	.byte	0x03, 0x50
        /*003a*/ 	.short	0x0000


	//----- nvinfo : EIATTR_MAXREG_COUNT
	.align		4
        /*003c*/ 	.byte	0x03, 0x1b
        /*003e*/ 	.short	0x00ff


	//----- nvinfo : EIATTR_MERCURY_ISA_VERSION
	.align		4
        /*0040*/ 	.byte	0x03, 0x5f
        /*0042*/ 	.short	0x0101


	//----- nvinfo : EIATTR_VRC_CTA_INIT_COUNT
	.align		4
        /*0044*/ 	.byte	0x02, 0x4a
	.zero		1
	.zero		1


	//----- nvinfo : EIATTR_EXIT_INSTR_OFFSETS
	.align		4
        /*0048*/ 	.byte	0x04, 0x1c
        /*004a*/ 	.short	(.L_341 - .L_340)


	//   ....[0]....
.L_340:
        /*004c*/ 	.word	0x00000300


	//   ....[1]....
        /*0050*/ 	.word	0x00000680


	//   ....[2]....
        /*0054*/ 	.word	0x00000bb0


	//----- nvinfo : EIATTR_CRS_STACK_SIZE
	.align		4
.L_341:
        /*0058*/ 	.byte	0x04, 0x1e
        /*005a*/ 	.short	(.L_343 - .L_342)
.L_342:
        /*005c*/ 	.word	0x00000000


	//----- nvinfo : EIATTR_CBANK_PARAM_SIZE
	.align		4
.L_343:
        /*0060*/ 	.byte	0x03, 0x19
        /*0062*/ 	.short	0x0018


	//----- nvinfo : EIATTR_PARAM_CBANK
	.align		4
        /*0064*/ 	.byte	0x04, 0x0a
        /*0066*/ 	.short	(.L_345 - .L_344)
	.align		4
.L_344:
        /*0068*/ 	.word	index@(.nv.constant0._Z12fp_preact_s1PA24_A24_fPA6_A6_fPA4_A4_f)
        /*006c*/ 	.short	0x0380
        /*006e*/ 	.short	0x0018


	//----- nvinfo : EIATTR_SW_WAR
	.align		4
.L_345:
        /*0070*/ 	.byte	0x04, 0x36
        /*0072*/ 	.short	(.L_347 - .L_346)
.L_346:
        /*0074*/ 	.word	0x00000008
.L_347:


//--------------------- .nv.info._Z10fp_bias_c1PA24_A24_fPf --------------------------
	.section	.nv.info._Z10fp_bias_c1PA24_A24_fPf,"",@"SHT_CUDA_INFO"
	.sectionflags	@""
	.align	4


	//----- nvinfo : EIATTR_CUDA_API_VERSION
	.align		4
        /*0000*/ 	.byte	0x04, 0x37
        /*0002*/ 	.short	(.L_349 - .L_348)
.L_348:
        /*0004*/ 	.word	0x00000082


	//----- nvinfo : EIATTR_KPARAM_INFO
	.align		4
.L_349:
        /*0008*/ 	.byte	0x04, 0x17
        /*000a*/ 	.short	(.L_351 - .L_350)
.L_350:
        /*000c*/ 	.word	0x00000000
        /*0010*/ 	.short	0x0001
        /*0012*/ 	.short	0x0008
        /*0014*/ 	.byte	0x00, 0xf5, 0x21, 0x00


	//----- nvinfo : EIATTR_KPARAM_INFO
	.align		4
.L_351:
        /*0018*/ 	.byte	0x04, 0x17
        /*001a*/ 	.short	(.L_353 - .L_352)
.L_352:
        /*001c*/ 	.word	0x00000000
        /*0020*/ 	.short	0x0000
        /*0022*/ 	.short	0x0000
        /*0024*/ 	.byte	0x00, 0xf5, 0x21, 0x00


	//----- nvinfo : EIATTR_SPARSE_MMA_MASK
	.align		4
.L_353:
        /*0028*/ 	.byte	0x03, 0x50
        /*002a*/ 	.short	0x0000


	//----- nvinfo : EIATTR_MAXREG_COUNT
	.align		4
        /*002c*/ 	.byte	0x03, 0x1b
        /*002e*/ 	.short	0x00ff


	//----- nvinfo : EIATTR_MERCURY_ISA_VERSION
	.align		4
        /*0030*/ 	.byte	0x03, 0x5f
        /*0032*/ 	.short	0x0101


	//----- nvinfo : EIATTR_VRC_CTA_INIT_COUNT
	.align		4
        /*0034*/ 	.byte	0x02, 0x4a
	.zero		1
	.zero		1


	//----- nvinfo : EIATTR_EXIT_INSTR_OFFSETS
	.align		4
        /*0038*/ 	.byte	0x04, 0x1c
        /*003a*/ 	.short	(.L_355 - .L_354)


	//   ....[0]....
.L_354:
        /*003c*/ 	.word	0x00000300


	//   ....[1]....
        /*0040*/ 	.word	0x00000580


	//   ....[2]....
        /*0044*/ 	.word	0x00000b70


	//----- nvinfo : EIATTR_CRS_STACK_SIZE
	.align		4
.L_355:
        /*0048*/ 	.byte	0x04, 0x1e
        /*004a*/ 	.short	(.L_357 - .L_356)
.L_356:
        /*004c*/ 	.word	0x00000000


	//----- nvinfo : EIATTR_CBANK_PARAM_SIZE
	.align		4
.L_357:
        /*0050*/ 	.byte	0x03, 0x19
        /*0052*/ 	.short	0x0010


	//----- nvinfo : EIATTR_PARAM_CBANK
	.align		4
        /*0054*/ 	.byte	0x04, 0x0a
        /*0056*/ 	.short	(.L_359 - .L_358)
	.align		4
.L_358:
        /*0058*/ 	.word	index@(.nv.constant0._Z10fp_bias_c1PA24_A24_fPf)
        /*005c*/ 	.short	0x0380
        /*005e*/ 	.short	0x0010


	//----- nvinfo : EIATTR_SW_WAR
	.align		4
.L_359:
        /*0060*/ 	.byte	0x04, 0x36
        /*0062*/ 	.short	(.L_361 - .L_360)
.L_360:
        /*0064*/ 	.word	0x00000008
.L_361:


//--------------------- .nv.info._Z12fp_preact_c1PA28_fPA24_A24_fPA5_A5_f --------------------------
	.section	.nv.info._Z12fp_preact_c1PA28_fPA24_A24_fPA5_A5_f,"",@"SHT_CUDA_INFO"
	.sectionflags	@""
	.align	4


	//----- nvinfo : EIATTR_CUDA_API_VERSION
	.align		4
        /*0000*/ 	.byte	0x04, 0x37
        /*0002*/ 	.short	(.L_363 - .L_362)
.L_362:
        /*0004*/ 	.word	0x00000082


	//----- nvinfo : EIATTR_KPARAM_INFO
	.align		4
.L_363:
        /*0008*/ 	.byte	0x04, 0x17
        /*000a*/ 	.short	(.L_365 - .L_364)
.L_364:
        /*000c*/ 	.word	0x00000000
        /*0010*/ 	.short	0x0002
        /*0012*/ 	.short	0x0010
        /*0014*/ 	.byte	0x00, 0xf5, 0x21, 0x00


	//----- nvinfo : EIATTR_KPARAM_INFO
	.align		4
.L_365:
        /*0018*/ 	.byte	0x04, 0x17
        /*001a*/ 	.short	(.L_367 - .L_366)
.L_366:
        /*001c*/ 	.word	0x00000000
        /*0020*/ 	.short	0x0001
        /*0022*/ 	.short	0x0008
        /*0024*/ 	.byte	0x00, 0xf5, 0x21, 0x00


	//----- nvinfo : EIATTR_KPARAM_INFO
	.align		4
.L_367:
        /*0028*/ 	.byte	0x04, 0x17
        /*002a*/ 	.short	(.L_369 - .L_368)
.L_368:
        /*002c*/ 	.word	0x00000000
        /*0030*/ 	.short	0x0000
        /*0032*/ 	.short	0x0000
        /*0034*/ 	.byte	0x00, 0xf5, 0x21, 0x00


	//----- nvinfo : EIATTR_SPARSE_MMA_MASK
	.align		4
.L_369:
        /*0038*/ 	.byte	0x03, 0x50
        /*003a*/ 	.short	0x0000


	//----- nvinfo : EIATTR_MAXREG_COUNT
	.align		4
        /*003c*/ 	.byte	0x03, 0x1b
        /*003e*/ 	.short	0x00ff


	//----- nvinfo : EIATTR_MERCURY_ISA_VERSION
	.align		4
        /*0040*/ 	.byte	0x03, 0x5f
        /*0042*/ 	.short	0x0101


	//----- nvinfo : EIATTR_VRC_CTA_INIT_COUNT
	.align		4
        /*0044*/ 	.byte	0x02, 0x4a
	.zero		1
	.zero		1


	//----- nvinfo : EIATTR_EXIT_INSTR_OFFSETS
	.align		4
        /*0048*/ 	.byte	0x04, 0x1c
        /*004a*/ 	.short	(.L_371 - .L_370)


	//   ....[0]....
.L_370:
        /*004c*/ 	.word	0x00000300


	//   ....[1]....
        /*0050*/ 	.word	0x000006c0


	//   ....[2]....
        /*0054*/ 	.word	0x00000c70


	//----- nvinfo : EIATTR_CRS_STACK_SIZE
	.align		4
.L_371:
        /*0058*/ 	.byte	0x04, 0x1e
        /*005a*/ 	.short	(.L_373 - .L_372)
.L_372:
        /*005c*/ 	.word	0x00000000


	//----- nvinfo : EIATTR_CBANK_PARAM_SIZE
	.align		4
.L_373:
        /*0060*/ 	.byte	0x03, 0x19
        /*0062*/ 	.short	0x0018


	//----- nvinfo : EIATTR_PARAM_CBANK
	.align		4
        /*0064*/ 	.byte	0x04, 0x0a
        /*0066*/ 	.short	(.L_375 - .L_374)
	.align		4
.L_374:
        /*0068*/ 	.word	index@(.nv.constant0._Z12fp_preact_c1PA28_fPA24_A24_fPA5_A5_f)
        /*006c*/ 	.short	0x0380
        /*006e*/ 	.short	0x0018


	//----- nvinfo : EIATTR_SW_WAR
	.align		4
.L_375:
        /*0070*/ 	.byte	0x04, 0x36
        /*0072*/ 	.short	(.L_377 - .L_376)
.L_376:
        /*0074*/ 	.word	0x00000008
.L_377:


//--------------------- .nv.info._Z10apply_gradPfS_i --------------------------
	.section	.nv.info._Z10apply_gradPfS_i,"",@"SHT_CUDA_INFO"
	.sectionflags	@""
	.align	4


	//----- nvinfo : EIATTR_CUDA_API_VERSION
	.align		4
        /*0000*/ 	.byte	0x04, 0x37
        /*0002*/ 	.short	(.L_379 - .L_378)
.L_378:
        /*0004*/ 	.word	0x00000082


	//----- nvinfo : EIATTR_KPARAM_INFO
	.align		4
.L_379:
        /*0008*/ 	.byte	0x04, 0x17
        /*000a*/ 	.short	(.L_381 - .L_380)
.L_380:
        /*000c*/ 	.word	0x00000000
        /*0010*/ 	.short	0x0002
        /*0012*/ 	.short	0x0010
        /*0014*/ 	.byte	0x00, 0xf0, 0x11, 0x00


	//----- nvinfo : EIATTR_KPARAM_INFO
	.align		4
.L_381:
        /*0018*/ 	.byte	0x04, 0x17
        /*001a*/ 	.short	(.L_383 - .L_382)
.L_382:
        /*001c*/ 	.word	0x00000000
        /*0020*/ 	.short	0x0001
        /*0022*/ 	.short	0x0008
        /*0024*/ 	.byte	0x00, 0xf5, 0x21, 0x00


	//----- nvinfo : EIATTR_KPARAM_INFO
	.align		4
.L_383:
        /*0028*/ 	.byte	0x04, 0x17
        /*002a*/ 	.short	(.L_385 - .L_384)
.L_384:
        /*002c*/ 	.word	0x00000000
        /*0030*/ 	.short	0x0000
        /*0032*/ 	.short	0x0000
        /*0034*/ 	.byte	0x00, 0xf5, 0x21, 0x00


	//----- nvinfo : EIATTR_SPARSE_MMA_MASK
	.align		4
.L_385:
        /*0038*/ 	.byte	0x03, 0x50
        /*003a*/ 	.short	0x0000


	//----- nvinfo : EIATTR_MAXREG_COUNT
	.align		4
        /*003c*/ 	.byte	0x03, 0x1b
        /*003e*/ 	.short	0x00ff


	//----- nvinfo : EIATTR_MERCURY_ISA_VERSION
	.align		4
        /*0040*/ 	.byte	0x03, 0x5f
        /*0042*/ 	.short	0x0101


	//----- nvinfo : EIATTR_VRC_CTA_INIT_COUNT
	.align		4
        /*0044*/ 	.byte	0x02, 0x4a
	.zero		1
	.zero		1


	//----- nvinfo : EIATTR_EXIT_INSTR_OFFSETS
	.align		4
        /*0048*/ 	.byte	0x04, 0x1c
        /*004a*/ 	.short	(.L_387 - .L_386)


	//   ....[0]....
.L_386:
        /*004c*/ 	.word	0x00000310


	//   ....[1]....
        /*0050*/ 	.word	0x00000490


	//   ....[2]....
        /*0054*/ 	.word	0x000006a0


	//----- nvinfo : EIATTR_CRS_STACK_SIZE
	.align		4
.L_387:
        /*0058*/ 	.byte	0x04, 0x1e
        /*005a*/ 	.short	(.L_389 - .L_388)
.L_388:
        /*005c*/ 	.word	0x00000000


	//----- nvinfo : EIATTR_CBANK_PARAM_SIZE
	.align		4
.L_389:
        /*0060*/ 	.byte	0x03, 0x19
        /*0062*/ 	.short	0x0014


	//----- nvinfo : EIATTR_PARAM_CBANK
	.align		4
        /*0064*/ 	.byte	0x04, 0x0a
        /*0066*/ 	.short	(.L_391 - .L_390)
	.align		4
.L_390:
        /*0068*/ 	.word	index@(.nv.constant0._Z10apply_gradPfS_i)
        /*006c*/ 	.short	0x0380
        /*006e*/ 	.short	0x0014


	//----- nvinfo : EIATTR_SW_WAR
	.align		4
.L_391:
        /*0070*/ 	.byte	0x04, 0x36
        /*0072*/ 	.short	(.L_393 - .L_392)
.L_392:
        /*0074*/ 	.word	0x00000008
.L_393:


//--------------------- .nv.info._Z9makeErrorPfS_ji --------------------------
	.section	.nv.info._Z9makeErrorPfS_ji,"",@"SHT_CUDA_INFO"
	.sectionflags	@""
	.align	4


	//----- nvinfo : EIATTR_CUDA_API_VERSION
	.align		4
        /*0000*/ 	.byte	0x04, 0x37
        /*0002*/ 	.short	(.L_395 - .L_394)
.L_394:
        /*0004*/ 	.word	0x00000082


	//----- nvinfo : EIATTR_KPARAM_INFO
	.align		4
.L_395:
        /*0008*/ 	.byte	0x04, 0x17
        /*000a*/ 	.short	(.L_397 - .L_396)
.L_396:
        /*000c*/ 	.word	0x00000000
        /*0010*/ 	.short	0x0003
        /*0012*/ 	.short	0x0014
        /*0014*/ 	.byte	0x00, 0xf0, 0x11, 0x00


	//----- nvinfo : EIATTR_KPARAM_INFO
	.align		4
.L_397:
        /*0018*/ 	.byte	0x04, 0x17
        /*001a*/ 	.short	(.L_399 - .L_398)
.L_398:
        /*001c*/ 	.word	0x00000000
        /*0020*/ 	.short	0x0002
        /*0022*/ 	.short	0x0010
        /*0024*/ 	.byte	0x00, 0xf0, 0x11, 0x00


	//----- nvinfo : EIATTR_KPARAM_INFO
	.align		4
.L_399:
        /*0028*/ 	.byte	0x04, 0x17
        /*002a*/ 	.short	(.L_401 - .L_400)
.L_400:
        /*002c*/ 	.word	0x00000000
        /*0030*/ 	.short	0x0001
        /*0032*/ 	.short	0x0008
        /*0034*/ 	.byte	0x00, 0xf5, 0x21, 0x00


	//----- nvinfo : EIATTR_KPARAM_INFO
	.align		4
.L_401:
        /*0038*/ 	.byte	0x04, 0x17
        /*003a*/ 	.short	(.L_403 - .L_402)
.L_402:
        /*003c*/ 	.word	0x00000000
        /*0040*/ 	.short	0x0000
        /*0042*/ 	.short	0x0000
        /*0044*/ 	.byte	0x00, 0xf5, 0x21, 0x00


	//----- nvinfo : EIATTR_SPARSE_MMA_MASK
	.align		4
.L_403:
        /*0048*/ 	.byte	0x03, 0x50
        /*004a*/ 	.short	0x0000


	//----- nvinfo : EIATTR_MAXREG_COUNT
	.align		4
        /*004c*/ 	.byte	0x03, 0x1b
        /*004e*/ 	.short	0x00ff


	//----- nvinfo : EIATTR_MERCURY_ISA_VERSION
	.align		4
        /*0050*/ 	.byte	0x03, 0x5f
        /*0052*/ 	.short	0x0101


	//----- nvinfo : EIATTR_VRC_CTA_INIT_COUNT
	.align		4
        /*0054*/ 	.byte	0x02, 0x4a
	.zero		1
	.zero		1


	//----- nvinfo : EIATTR_EXIT_INSTR_OFFSETS
	.align		4
        /*0058*/ 	.byte	0x04, 0x1c
        /*005a*/ 	.short	(.L_405 - .L_404)


	//   ....[0]....
.L_404:
        /*005c*/ 	.word	0x00000310


	//   ....[1]....
        /*0060*/ 	.word	0x000004b0


	//   ....[2]....
        /*0064*/ 	.word	0x000006d0


	//----- nvinfo : EIATTR_CRS_STACK_SIZE
	.align		4
.L_405:
        /*0068*/ 	.byte	0x04, 0x1e
        /*006a*/ 	.short	(.L_407 - .L_406)
.L_406:
        /*006c*/ 	.word	0x00000000


	//----- nvinfo : EIATTR_CBANK_PARAM_SIZE
	.align		4
.L_407:
        /*0070*/ 	.byte	0x03, 0x19
        /*0072*/ 	.short	0x0018


	//----- nvinfo : EIATTR_PARAM_CBANK
	.align		4
        /*0074*/ 	.byte	0x04, 0x0a
        /*0076*/ 	.short	(.L_409 - .L_408)
	.align		4
.L_408:
        /*0078*/ 	.word	index@(.nv.constant0._Z9makeErrorPfS_ji)
        /*007c*/ 	.short	0x0380
        /*007e*/ 	.short	0x0018


	//----- nvinfo : EIATTR_SW_WAR
	.align		4
.L_409:
        /*0080*/ 	.byte	0x04, 0x36
        /*0082*/ 	.short	(.L_411 - .L_410)
.L_410:
        /*0084*/ 	.word	0x00000008
.L_411:


//--------------------- .nv.info._Z12custom_snrm2PfiS_ --------------------------
	.section	.nv.info._Z12custom_snrm2PfiS_,"",@"SHT_CUDA_INFO"
	.sectionflags	@""
	.align	4


	//----- nvinfo : EIATTR_CUDA_API_VERSION
	.align		4
        /*0000*/ 	.byte	0x04, 0x37
        /*0002*/ 	.short	(.L_413 - .L_412)
.L_412:
        /*0004*/ 	.word	0x00000082


	//----- nvinfo : EIATTR_KPARAM_INFO
	.align		4
.L_413:
        /*0008*/ 	.byte	0x04, 0x17
        /*000a*/ 	.short	(.L_415 - .L_414)
.L_414:
        /*000c*/ 	.word	0x00000000
        /*0010*/ 	.short	0x0002
        /*0012*/ 	.short	0x0010
        /*0014*/ 	.byte	0x00, 0xf5, 0x21, 0x00


	//----- nvinfo : EIATTR_KPARAM_INFO
	.align		4
.L_415:
        /*0018*/ 	.byte	0x04, 0x17
        /*001a*/ 	.short	(.L_417 - .L_416)
.L_416:
        /*001c*/ 	.word	0x00000000
        /*0020*/ 	.short	0x0001
        /*0022*/ 	.short	0x0008
        /*0024*/ 	.byte	0x00, 0xf0, 0x11, 0x00


	//----- nvinfo : EIATTR_KPARAM_INFO
	.align		4
.L_417:
        /*0028*/ 	.byte	0x04, 0x17
        /*002a*/ 	.short	(.L_419 - .L_418)
.L_418:
        /*002c*/ 	.word	0x00000000
        /*0030*/ 	.short	0x0000
        /*0032*/ 	.short	0x0000
        /*0034*/ 	.byte	0x00, 0xf5, 0x21, 0x00


	//----- nvinfo : EIATTR_SPARSE_MMA_MASK
	.align		4
.L_419:
        /*0038*/ 	.byte	0x03, 0x50
        /*003a*/ 	.short	0x0000


	//----- nvinfo : EIATTR_MAXREG_COUNT
	.align		4
        /*003c*/ 	.byte	0x03, 0x1b
        /*003e*/ 	.short	0x00ff


	//----- nvinfo : EIATTR_NUM_BARRIERS
	.align		4
        /*0040*/ 	.byte	0x02, 0x4c
        /*0042*/ 	.byte	0x01
	.zero		1


	//----- nvinfo : EIATTR_MERCURY_ISA_VERSION
	.align		4
        /*0044*/ 	.byte	0x03, 0x5f
        /*0046*/ 	.short	0x0101


	//----- nvinfo : EIATTR_VRC_CTA_INIT_COUNT
	.align		4
        /*0048*/ 	.byte	0x02, 0x4a
	.zero		1
	.zero		1


	//----- nvinfo : EIATTR_EXIT_INSTR_OFFSETS
	.align		4
        /*004c*/ 	.byte	0x04, 0x1c
        /*004e*/ 	.short	(.L_421 - .L_420)


	//   ....[0]....
.L_420:
        /*0050*/ 	.word	0x000002a0


	//   ....[1]....
        /*0054*/ 	.word	0x000003c0


	//----- nvinfo : EIATTR_CRS_STACK_SIZE
	.align		4
.L_421:
        /*0058*/ 	.byte	0x04, 0x1e
        /*005a*/ 	.short	(.L_423 - .L_422)
.L_422:
        /*005c*/ 	.word	0x00000000


	//----- nvinfo : EIATTR_CBANK_PARAM_SIZE
	.align		4
.L_423:
        /*0060*/ 	.byte	0x03, 0x19
        /*0062*/ 	.short	0x0018


	//----- nvinfo : EIATTR_PARAM_CBANK
	.align		4
        /*0064*/ 	.byte	0x04, 0x0a
        /*0066*/ 	.short	(.L_425 - .L_424)
	.align		4
.L_424:
        /*0068*/ 	.word	index@(.nv.constant0._Z12custom_snrm2PfiS_)
        /*006c*/ 	.short	0x0380
        /*006e*/ 	.short	0x0018


	//----- nvinfo : EIATTR_SW_WAR
	.align		4
.L_425:
        /*0070*/ 	.byte	0x04, 0x36
        /*0072*/ 	.short	(.L_427 - .L_426)
.L_426:
        /*0074*/ 	.word	0x00000008
.L_427:


//--------------------- .nv.info._Z19apply_step_functionPfS_i --------------------------
	.section	.nv.info._Z19apply_step_functionPfS_i,"",@"SHT_CUDA_INFO"
	.sectionflags	@""
	.align	4


	//----- nvinfo : EIATTR_CUDA_API_VERSION
	.align		4
        /*0000*/ 	.byte	0x04, 0x37
        /*0002*/ 	.short	(.L_429 - .L_428)
.L_428:
        /*0004*/ 	.word	0x00000082


	//----- nvinfo : EIATTR_KPARAM_INFO
	.align		4
.L_429:
        /*0008*/ 	.byte	0x04, 0x17
        /*000a*/ 	.short	(.L_431 - .L_430)
.L_430:
        /*000c*/ 	.word	0x00000000
        /*0010*/ 	.short	0x0002
        /*0012*/ 	.short	0x0010
        /*0014*/ 	.byte	0x00, 0xf0, 0x11, 0x00


	//----- nvinfo : EIATTR_KPARAM_INFO
	.align		4
.L_431:
        /*0018*/ 	.byte	0x04, 0x17
        /*001a*/ 	.short	(.L_433 - .L_432)
.L_432:
        /*001c*/ 	.word	0x00000000
        /*0020*/ 	.short	0x0001
        /*0022*/ 	.short	0x0008
        /*0024*/ 	.byte	0x00, 0xf5, 0x21, 0x00


	//----- nvinfo : EIATTR_KPARAM_INFO
	.align		4
.L_433:
        /*0028*/ 	.byte	0x04, 0x17
        /*002a*/ 	.short	(.L_435 - .L_434)
.L_434:
        /*002c*/ 	.word	0x00000000
        /*0030*/ 	.short	0x0000
        /*0032*/ 	.short	0x0000
        /*0034*/ 	.byte	0x00, 0xf5, 0x21, 0x00


	//----- nvinfo : EIATTR_SPARSE_MMA_MASK
	.align		4
.L_435:
        /*0038*/ 	.byte	0x03, 0x50
        /*003a*/ 	.short	0x0000


	//----- nvinfo : EIATTR_MAXREG_COUNT
	.align		4
        /*003c*/ 	.byte	0x03, 0x1b
        /*003e*/ 	.short	0x00ff


	//----- nvinfo : EIATTR_MERCURY_ISA_VERSION
	.align		4
        /*0040*/ 	.byte	0x03, 0x5f
        /*0042*/ 	.short	0x0101


	//----- nvinfo : EIATTR_VRC_CTA_INIT_COUNT
	.align		4
        /*0044*/ 	.byte	0x02, 0x4a
	.zero		1
	.zero		1


	//----- nvinfo : EIATTR_EXIT_INSTR_OFFSETS
	.align		4
        /*0048*/ 	.byte	0x04, 0x1c
        /*004a*/ 	.short	(.L_437 - .L_436)


	//   ....[0]....
.L_436:
        /*004c*/ 	.word	0x00000310


	//   ....[1]....
        /*0050*/ 	.word	0x000005f0


	//   ....[2]....
        /*0054*/ 	.word	0x00000d90


	//----- nvinfo : EIATTR_CRS_STACK_SIZE
	.align		4
.L_437:
        /*0058*/ 	.byte	0x04, 0x1e
        /*005a*/ 	.short	(.L_439 - .L_438)
.L_438:
        /*005c*/ 	.word	0x00000000


	//----- nvinfo : EIATTR_CBANK_PARAM_SIZE
	.align		4
.L_439:
        /*0060*/ 	.byte	0x03, 0x19
        /*0062*/ 	.short	0x0014


	//----- nvinfo : EIATTR_PARAM_CBANK
	.align		4
        /*0064*/ 	.byte	0x04, 0x0a
        /*0066*/ 	.short	(.L_441 - .L_440)
	.align		4
.L_440:
        /*0068*/ 	.word	index@(.nv.constant0._Z19apply_step_functionPfS_i)
        /*006c*/ 	.short	0x0380
        /*006e*/ 	.short	0x0014


	//----- nvinfo : EIATTR_SW_WAR
	.align		4
.L_441:
        /*0070*/ 	.byte	0x04, 0x36
        /*0072*/ 	.short	(.L_443 - .L_442)
.L_442:
        /*0074*/ 	.word	0x00000008
.L_443:


//--------------------- .nv.callgraph             --------------------------
	.section	.nv.callgraph,"",@"SHT_CUDA_CALLGRAPH"
	.align	4
	.sectionentsize	8
	.align		4
        /*0000*/ 	.word	0x00000000
	.align		4
        /*0004*/ 	.word	0xffffffff
	.align		4
        /*0008*/ 	.word	0x00000000
	.align		4
        /*000c*/ 	.word	0xfffffffe
	.align		4
        /*0010*/ 	.word	0x00000000
	.align		4
        /*0014*/ 	.word	0xfffffffd
	.align		4
        /*0018*/ 	.word	0x00000000
	.align		4
        /*001c*/ 	.word	0xfffffffc


//--------------------- .text._Z10bp_bias_c1PfPA24_A24_f --------------------------
	.section	.text._Z10bp_bias_c1PfPA24_A24_f,"ax",@progbits
	.align	128
        .global         _Z10bp_bias_c1PfPA24_A24_f
        .type           _Z10bp_bias_c1PfPA24_A24_f,@function
        .size           _Z10bp_bias_c1PfPA24_A24_f,(.L_x_213 - _Z10bp_bias_c1PfPA24_A24_f)
        .other          _Z10bp_bias_c1PfPA24_A24_f,@"STO_CUDA_ENTRY STV_DEFAULT"
_Z10bp_bias_c1PfPA24_A24_f:
.text._Z10bp_bias_c1PfPA24_A24_f:
[----:B------:R-:W-:Y:S08]  /*0000*/  LDC R1, c[0x0][0x37c] ;  /* 0x0000df00ff017b82 */ /* 0x000ff00000000800 */
[----:B------:R-:W0:Y:S01]  /*0010*/  LDC R7, c[0x0][0x360] ;  /* 0x0000d800ff077b82 */ /* 0x000e220000000800 */
[----:B------:R-:W0:Y:S01]  /*0020*/  LDCU UR4, c[0x0][0x370] ;  /* 0x00006e00ff0477ac */ /* 0x000e220008000800 */
[----:B------:R-:W1:Y:S01]  /*0030*/  S2R R6, SR_TID.X ;  /* 0x0000000000067919 */ /* 0x000e620000002100 */
[----:B------:R-:W-:-:S02]  /*0040*/  HFMA2 R9, -RZ, RZ, 0.1986083984375, 5856 ;  /* 0x325b6db8ff097431 */ /* 0x000fc400000001ff */
[----:B0-----:R-:W-:-:S03]  /*0050*/  IMAD R2, R7, UR4, RZ ;  /* 0x0000000407027c24 */ /* 0x001fc6000f8e02ff */
[----:B------:R-:W1:Y:S02]  /*0060*/  S2UR UR4, SR_CTAID.X ;  /* 0x00000000000479c3 */ /* 0x000e640000002500 */
[----:B------:R-:W-:-:S04]  /*0070*/  IABS R3, R2 ;  /* 0x0000000200037213 */ /* 0x000fc80000000000 */
[----:B------:R-:W0:Y:S08]  /*0080*/  I2F.RP R0, R3 ;  /* 0x0000000300007306 */ /* 0x000e300000209400 */
[----:B0-----:R-:W0:Y:S01]  /*0090*/  MUFU.RCP R0, R0 ;  /* 0x0000000000007308 */ /* 0x001e220000001000 */
[----:B-1----:R-:W-:-:S04]  /*00a0*/  IMAD R7, R7, UR4, R6 ;  /* 0x0000000407077c24 */ /* 0x002fc8000f8e0206 */
[----:B------:R-:W-:-:S04]  /*00b0*/  IMAD R7, R7, 0xd80, RZ ;  /* 0x00000d8007077824 */ /* 0x000fc800078e02ff */
[----:B------:R-:W-:-:S05]  /*00c0*/  VIADD R15, R7, 0xd80 ;  /* 0x00000d80070f7836 */ /* 0x000fca0000000000 */
[----:B------:R-:W-:Y:S02]  /*00d0*/  IABS R13, R15 ;  /* 0x0000000f000d7213 */ /* 0x000fe40000000000 */
[----:B------:R-:W-:Y:S02]  /*00e0*/  LOP3.LUT R15, R15, R2, RZ, 0x3c, !PT ;  /* 0x000000020f0f7212 */ /* 0x000fe400078e3cff */
[----:B0-----:R-:W-:Y:S02]  /*00f0*/  IADD3 R4, PT, PT, R0, 0xffffffe, RZ ;  /* 0x0ffffffe00047810 */ /* 0x001fe40007ffe0ff */
[----:B------:R-:W-:Y:S02]  /*0100*/  ISETP.GE.AND P3, PT, R15, RZ, PT ;  /* 0x000000ff0f00720c */ /* 0x000fe40003f66270 */
[----:B------:R0:W1:Y:S02]  /*0110*/  F2I.FTZ.U32.TRUNC.NTZ R5, R4 ;  /* 0x0000000400057305 */ /* 0x000064000021f000 */
[----:B0-----:R-:W-:-:S02]  /*0120*/  MOV R4, RZ ;  /* 0x000000ff00047202 */ /* 0x001fc40000000f00 */
[----:B-1----:R-:W-:-:S05]  /*0130*/  IADD3 R8, PT, PT, RZ, -R5, RZ ;  /* 0x80000005ff087210 */ /* 0x002fca0007ffe0ff */
[----:B------:R-:W-:Y:S02]  /*0140*/  IMAD R11, R8, R3, RZ ;  /* 0x00000003080b7224 */ /* 0x000fe400078e02ff */
[----:B------:R-:W-:Y:S02]  /*0150*/  IMAD.MOV.U32 R8, RZ, RZ, 0x3fb8aa3b ;  /* 0x3fb8aa3bff087424 */ /* 0x000fe400078e00ff */
[----:B------:R-:W-:-:S04]  /*0160*/  IMAD.HI.U32 R6, R5, R11, R4 ;  /* 0x0000000b05067227 */ /* 0x000fc800078e0004 */
[----:B------:R-:W-:Y:S02]  /*0170*/  HFMA2 R11, -RZ, RZ, 1.642578125, 10.2890625 ;  /* 0x3e924925ff0b7431 */ /* 0x000fe400000001ff */
[----:B------:R-:W-:Y:S01]  /*0180*/  FFMA R0, R9, R8, -5.2486509360960553749e-08 ;  /* 0xb3616d8709007423 */ /* 0x000fe20000000008 */
[----:B------:R-:W-:Y:S02]  /*0190*/  IABS R4, R2 ;  /* 0x0000000200047213 */ /* 0x000fe40000000000 */
[----:B------:R-:W-:Y:S02]  /*01a0*/  IABS R8, R7 ;  /* 0x0000000700087213 */ /* 0x000fe40000000000 */
[----:B------:R-:W-:Y:S02]  /*01b0*/  IADD3 R4, PT, PT, RZ, -R4, RZ ;  /* 0x80000004ff047210 */ /* 0x000fe40007ffe0ff */
[----:B------:R-:W-:Y:S01]  /*01c0*/  LOP3.LUT R7, R7, R2, RZ, 0x3c, !PT ;  /* 0x0000000207077212 */ /* 0x000fe200078e3cff */
[----:B------:R-:W-:-:S04]  /*01d0*/  IMAD.HI.U32 R5, R6, R8, RZ ;  /* 0x0000000806057227 */ /* 0x000fc800078e00ff */
[----:B------:R-:W-:Y:S01]  /*01e0*/  FFMA R0, -R11, 1.9251366722983220825e-08, R0 ;  /* 0x32a55e340b007823 */ /* 0x000fe20000000100 */
[----:B------:R-:W-:-:S03]  /*01f0*/  ISETP.GE.AND P2, PT, R7, RZ, PT ;  /* 0x000000ff0700720c */ /* 0x000fc60003f46270 */
[----:B------:R-:W-:Y:S01]  /*0200*/  FFMA R0, R9, 0.029808623716235160828, R0 ;  /* 0x3cf4313709007823 */ /* 0x000fe20000000000 */
[----:B------:R-:W-:Y:S01]  /*0210*/  MOV R9, R4 ;  /* 0x0000000400097202 */ /* 0x000fe20000000f00 */
[----:B------:R-:W-:-:S04]  /*0220*/  IMAD.HI.U32 R4, R6, R13, RZ ;  /* 0x0000000d06047227 */ /* 0x000fc800078e00ff */
[----:B------:R-:W-:Y:S01]  /*0230*/  FFMA R6, -R11, 0.0099362079054117202759, R0 ;  /* 0x3c22cb7a0b067823 */ /* 0x000fe20000000100 */
[-C--:B------:R-:W-:Y:S02]  /*0240*/  IMAD R10, R4, R9.reuse, R13 ;  /* 0x00000009040a7224 */ /* 0x080fe400078e020d */
[----:B------:R-:W-:Y:S02]  /*0250*/  IMAD R8, R5, R9, R8 ;  /* 0x0000000905087224 */ /* 0x000fe400078e0208 */
[----:B------:R-:W-:Y:S01]  /*0260*/  FADD R9, R6, 4.5878014564514160156 ;  /* 0x4092cf4506097421 */ /* 0x000fe20000000000 */
[C---:B------:R-:W-:Y:S02]  /*0270*/  ISETP.GT.U32.AND P5, PT, R3.reuse, R10, PT ;  /* 0x0000000a0300720c */ /* 0x040fe40003fa4070 */
[----:B------:R-:W-:Y:S01]  /*0280*/  ISETP.GT.U32.AND P4, PT, R3, R8, PT ;  /* 0x000000080300720c */ /* 0x000fe20003f84070 */
[C---:B------:R-:W-:Y:S01]  /*0290*/  FMUL R0, R9.reuse, 2 ;  /* 0x4000000009007820 */ /* 0x040fe20000400000 */
[----:B------:R-:W-:-:S03]  /*02a0*/  FADD R11, R9, -4.5878014564514160156 ;  /* 0xc092cf45090b7421 */ /* 0x000fc60000000000 */
[----:B------:R-:W0:Y:S01]  /*02b0*/  FRND R13, R0 ;  /* 0x00000000000d7307 */ /* 0x000e220000201000 */
[----:B------:R-:W-:Y:S01]  /*02c0*/  FADD R11, R6, -R11 ;  /* 0x8000000b060b7221 */ /* 0x000fe20000000000 */
[----:B------:R-:W-:-:S04]  /*02d0*/  FFMA R6, R9, 2, -R0 ;  /* 0x4000000009067823 */ /* 0x000fc80000000800 */
[-C--:B------:R-:W-:Y:S01]  /*02e0*/  @!P5 IADD3 R10, PT, PT, R10, -R3.reuse, RZ ;  /* 0x800000030a0ad210 */ /* 0x080fe20007ffe0ff */
[----:B------:R-:W-:Y:S02]  /*02f0*/  @!P5 VIADD R4, R4, 0x1 ;  /* 0x000000010404d836 */ /* 0x000fe40000000000 */
[----:B------:R-:W-:Y:S01]  /*0300*/  FFMA R6, R11, 2, R6 ;  /* 0x400000000b067823 */ /* 0x000fe20000000006 */
[----:B------:R-:W-:Y:S01]  /*0310*/  @!P4 IMAD.IADD R8, R8, 0x1, -R3 ;  /* 0x000000010808c824 */ /* 0x000fe200078e0a03 */
[-C--:B------:R-:W-:Y:S02]  /*0320*/  ISETP.GE.U32.AND P1, PT, R10, R3.reuse, PT ;  /* 0x000000030a00720c */ /* 0x080fe40003f26070 */
[----:B------:R-:W-:Y:S02]  /*0330*/  @!P4 IADD3 R5, PT, PT, R5, 0x1, RZ ;  /* 0x000000010505c810 */ /* 0x000fe40007ffe0ff */
[----:B------:R-:W-:Y:S01]  /*0340*/  ISETP.GE.U32.AND P0, PT, R8, R3, PT ;  /* 0x000000030800720c */ /* 0x000fe20003f06070 */
[----:B------:R-:W-:-:S02]  /*0350*/  HFMA2 R8, -RZ, RZ, 0.64013671875, -15.109375 ;  /* 0x391fcb8eff087431 */ /* 0x000fc400000001ff */
[----:B0-----:R-:W-:Y:S01]  /*0360*/  FADD R3, R0, -R13 ;  /* 0x8000000d00037221 */ /* 0x001fe20000000000 */
[----:B------:R-:W-:-:S03]  /*0370*/  ISETP.NE.AND P4, PT, R2, RZ, PT ;  /* 0x000000ff0200720c */ /* 0x000fc60003f85270 */
[----:B------:R-:W-:Y:S02]  /*0380*/  FADD R3, R6, R3 ;  /* 0x0000000306037221 */ /* 0x000fe40000000000 */
[----:B------:R-:W-:Y:S02]  /*0390*/  @P1 IADD3 R4, PT, PT, R4, 0x1, RZ ;  /* 0x0000000104041810 */ /* 0x000fe40007ffe0ff */
[----:B------:R-:W-:Y:S01]  /*03a0*/  FFMA R6, R3, R8, 0.0013391353422775864601 ;  /* 0x3aaf85ed03067423 */ /* 0x000fe20000000008 */
[----:B------:R-:W-:Y:S02]  /*03b0*/  LOP3.LUT R8, RZ, R2, RZ, 0x33, !PT ;  /* 0x00000002ff087212 */ /* 0x000fe400078e33ff */
[----:B------:R-:W-:Y:S01]  /*03c0*/  @P0 IADD3 R5, PT, PT, R5, 0x1, RZ ;  /* 0x0000000105050810 */ /* 0x000fe20007ffe0ff */
[----:B------:R-:W-:Y:S02]  /*03d0*/  @!P3 IMAD.MOV R4, RZ, RZ, -R4 ;  /* 0x000000ffff04b224 */ /* 0x000fe400078e0a04 */
[----:B------:R-:W-:Y:S01]  /*03e0*/  FFMA R6, R3, R6, 0.0096188392490148544312 ;  /* 0x3c1d985603067423 */ /* 0x000fe20000000006 */
[----:B------:R-:W0:Y:S01]  /*03f0*/  F2I.NTZ R2, R0 ;  /* 0x0000000000027305 */ /* 0x000e220000203100 */
[----:B------:R-:W-:-:S02]  /*0400*/  @!P2 IADD3 R5, PT, PT, -R5, RZ, RZ ;  /* 0x000000ff0505a210 */ /* 0x000fc40007ffe1ff */
[C---:B------:R-:W-:Y:S01]  /*0410*/  SEL R4, R8.reuse, R4, !P4 ;  /* 0x0000000408047207 */ /* 0x040fe20006000000 */
[----:B------:R-:W-:Y:S01]  /*0420*/  FFMA R6, R3, R6, 0.055503588169813156128 ;  /* 0x3d6357bb03067423 */ /* 0x000fe20000000006 */
[----:B------:R-:W-:Y:S02]  /*0430*/  SEL R11, R8, R5, !P4 ;  /* 0x00000005080b7207 */ /* 0x000fe40006000000 */
[----:B------:R-:W-:Y:S01]  /*0440*/  FSETP.GT.AND P0, PT, R13, RZ, PT ;  /* 0x000000ff0d00720b */ /* 0x000fe20003f04000 */
[----:B------:R-:W-:Y:S01]  /*0450*/  FFMA R6, R3, R6, 0.24022644758224487305 ;  /* 0x3e75fdec03067423 */ /* 0x000fe20000000006 */
[----:B------:R-:W-:Y:S02]  /*0460*/  ISETP.GE.AND P1, PT, R11, R4, PT ;  /* 0x000000040b00720c */ /* 0x000fe40003f26270 */
[----:B------:R-:W-:Y:S01]  /*0470*/  SEL R5, RZ, 0x83000000, P0 ;  /* 0x83000000ff057807 */ /* 0x000fe20000000000 */
[----:B------:R-:W-:Y:S01]  /*0480*/  FFMA R6, R3, R6, 0.69314718246459960938 ;  /* 0x3f31721803067423 */ /* 0x000fe20000000006 */
[----:B------:R-:W-:-:S02]  /*0490*/  FSETP.GT.AND P0, PT, |R0|, 152, PT ;  /* 0x431800000000780b */ /* 0x000fc40003f04200 */
[----:B------:R-:W-:Y:S01]  /*04a0*/  IADD3 R7, PT, PT, R5, 0x7f000000, RZ ;  /* 0x7f00000005077810 */ /* 0x000fe20007ffe0ff */
[----:B------:R-:W-:Y:S01]  /*04b0*/  FFMA R6, R3, R6, 1 ;  /* 0x3f80000003067423 */ /* 0x000fe20000000006 */
[----:B0-----:R-:W-:-:S03]  /*04c0*/  LEA R5, R2, -R5, 0x17 ;  /* 0x8000000502057211 */ /* 0x001fc600078eb8ff */
[----:B------:R-:W-:Y:S02]  /*04d0*/  FMUL R6, R6, R7 ;  /* 0x0000000706067220 */ /* 0x000fe40000400000 */
[----:B------:R-:W-:Y:S05]  /*04e0*/  @P1 EXIT ;  /* 0x000000000000194d */ /* 0x000fea0003800000 */
[----:B------:R-:W-:Y:S01]  /*04f0*/  IADD3 R2, PT, PT, R11, -R4, RZ ;  /* 0x800000040b027210 */ /* 0x000fe20007ffe0ff */
[----:B------:R-:W-:Y:S01]  /*0500*/  IMAD.IADD R13, R4, 0x1, -R11 ;  /* 0x00000001040d7824 */ /* 0x000fe200078e0a0b */
[----:B------:R-:W-:Y:S01]  /*0510*/  FSETP.GEU.AND P1, PT, R0, RZ, PT ;  /* 0x000000ff0000720b */ /* 0x000fe20003f2e000 */
[----:B------:R-:W0:Y:S01]  /*0520*/  LDCU.64 UR4, c[0x0][0x358] ;  /* 0x00006b00ff0477ac */ /* 0x000e220008000a00 */
[----:B------:R-:W-:Y:S01]  /*0530*/  ISETP.GT.U32.AND P2, PT, R2, -0x4, PT ;  /* 0xfffffffc0200780c */ /* 0x000fe20003f44070 */
[----:B------:R-:W-:Y:S01]  /*0540*/  BSSY B0, `(.L_x_0) ;  /* 0x000009b000007945 */ /* 0x000fe20003800000 */
[----:B------:R-:W-:Y:S01]  /*0550*/  FMUL R12, R6, R5 ;  /* 0x00000005060c7220 */ /* 0x000fe20000400000 */
[----:B------:R-:W-:Y:S02]  /*0560*/  @P0 FSEL R12, RZ, +INF , !P1 ;  /* 0x7f800000ff0c0808 */ /* 0x000fe40004800000 */
[----:B------:R-:W-:-:S08]  /*0570*/  LOP3.LUT R22, R13, 0x3, RZ, 0xc0, !PT ;  /* 0x000000030d167812 */ /* 0x000fd000078ec0ff */
[----:B------:R-:W-:Y:S05]  /*0580*/  @P2 BRA `(.L_x_1) ;  /* 0x0000000800582947 */ /* 0x000fea0003800000 */
[----:B------:R-:W1:Y:S01]  /*0590*/  LDC.64 R4, c[0x0][0x380] ;  /* 0x0000e000ff047b82 */ /* 0x000e620000000a00 */
[----:B------:R-:W-:-:S04]  /*05a0*/  LOP3.LUT R21, R13, 0xfffffffc, RZ, 0xc0, !PT ;  /* 0xfffffffc0d157812 */ /* 0x000fc800078ec0ff */
[----:B------:R-:W-:-:S03]  /*05b0*/  IADD3 R21, PT, PT, -R21, RZ, RZ ;  /* 0x000000ff15157210 */ /* 0x000fc60007ffe1ff */
[----:B------:R-:W2:Y:S04]  /*05c0*/  LDC.64 R2, c[0x0][0x388] ;  /* 0x0000e200ff027b82 */ /* 0x000ea80000000a00 */
.L_x_10:
[----:B------:R-:W-:-:S04]  /*05d0*/  IMAD.HI R0, R11, 0x2aaaaaab, RZ ;  /* 0x2aaaaaab0b007827 */ /* 0x000fc800078e02ff */
[----:B------:R-:W-:Y:S01]  /*05e0*/  IMAD.HI R7, R11, 0x38e38e39, RZ ;  /* 0x38e38e390b077827 */ /* 0x000fe200078e02ff */
[----:B------:R-:W-:-:S04]  /*05f0*/  LEA.HI R0, R0, R0, RZ, 0x1 ;  /* 0x0000000000007211 */ /* 0x000fc800078f08ff */
[----:B---3--:R-:W-:Y:S01]  /*0600*/  SHF.R.U32.HI R8, RZ, 0x1f, R7 ;  /* 0x0000001fff087819 */ /* 0x008fe20000011607 */
[----:B------:R-:W-:-:S03]  /*0610*/  IMAD.HI R6, R0, 0x2aaaaaab, RZ ;  /* 0x2aaaaaab00067827 */ /* 0x000fc600078e02ff */
[----:B------:R-:W-:Y:S01]  /*0620*/  LEA.HI.SX32 R8, R7, R8, 0x1b ;  /* 0x0000000807087211 */ /* 0x000fe200078fdaff */
[----:B------:R-:W-:Y:S01]  /*0630*/  IMAD R9, R0, -0x6, R11 ;  /* 0xfffffffa00097824 */ /* 0x000fe200078e020b */
[----:B------:R-:W-:-:S03]  /*0640*/  SHF.R.U32.HI R7, RZ, 0x1f, R6 ;  /* 0x0000001fff077819 */ /* 0x000fc60000011606 */
[----:B------:R-:W-:Y:S01]  /*0650*/  IMAD.HI R10, R8, 0x2aaaaaab, RZ ;  /* 0x2aaaaaab080a7827 */ /* 0x000fe200078e02ff */
[----:B------:R-:W-:-:S03]  /*0660*/  LEA.HI R15, R6, R7, RZ, 0x1e ;  /* 0x00000007060f7211 */ /* 0x000fc600078ff0ff */
[----:B--2---:R-:W-:Y:S01]  /*0670*/  IMAD.WIDE R6, R9, 0x900, R2 ;  /* 0x0000090009067825 */ /* 0x004fe200078e0202 */
[----:B------:R-:W-:-:S03]  /*0680*/  SHF.R.U32.HI R17, RZ, 0x1f, R10 ;  /* 0x0000001fff117819 */ /* 0x000fc6000001160a */
[----:B------:R-:W-:Y:S01]  /*0690*/  IMAD R15, R15, -0x18, R0 ;  /* 0xffffffe80f0f7824 */ /* 0x000fe200078e0200 */
[----:B------:R-:W-:-:S03]  /*06a0*/  LEA.HI R17, R10, R17, RZ, 0x1e ;  /* 0x000000110a117211 */ /* 0x000fc600078ff0ff */
[----:B------:R-:W-:-:S04]  /*06b0*/  IMAD.WIDE R6, R15, 0x60, R6 ;  /* 0x000000600f067825 */ /* 0x000fc800078e0206 */
[----:B------:R-:W-:-:S04]  /*06c0*/  IMAD R17, R17, -0x18, R8 ;  /* 0xffffffe811117824 */ /* 0x000fc800078e0208 */
[----:B------:R-:W-:-:S06]  /*06d0*/  IMAD.WIDE R6, R17, 0x4, R6 ;  /* 0x0000000411067825 */ /* 0x000fcc00078e0206 */
[----:B0-----:R-:W2:Y:S01]  /*06e0*/  LDG.E R6, desc[UR4][R6.64] ;  /* 0x0000000406067981 */ /* 0x001ea2000c1e1900 */
[----:B------:R-:W0:Y:S01]  /*06f0*/  MUFU.RCP R15, R12 ;  /* 0x0000000c000f7308 */ /* 0x000e220000001000 */
[----:B------:R-:W-:Y:S01]  /*0700*/  IADD3 R21, PT, PT, R21, 0x4, RZ ;  /* 0x0000000415157810 */ /* 0x000fe20007ffe0ff */
[----:B------:R-:W-:Y:S05]  /*0710*/  YIELD ;  /* 0x0000000000007946 */ /* 0x000fea0003800000 */
[----:B------:R-:W-:Y:S01]  /*0720*/  BSSY.RECONVERGENT B1, `(.L_x_2) ;  /* 0x000000e000017945 */ /* 0x000fe20003800200 */
[----:B------:R-:W-:Y:S01]  /*0730*/  ISETP.NE.AND P2, PT, R21, RZ, PT ;  /* 0x000000ff1500720c */ /* 0x000fe20003f45270 */
[----:B0-----:R-:W-:-:S04]  /*0740*/  FFMA R0, -R12, R15, 1 ;  /* 0x3f8000000c007423 */ /* 0x001fc8000000010f */
[----:B------:R-:W-:Y:S01]  /*0750*/  FFMA R0, R15, R0, R15 ;  /* 0x000000000f007223 */ /* 0x000fe2000000000f */
[----:B--2---:R-:W-:Y:S01]  /*0760*/  FMUL R23, R6, 0.10000000149011611938 ;  /* 0x3dcccccd06177820 */ /* 0x004fe20000400000 */
[----:B-1----:R-:W-:-:S03]  /*0770*/  IMAD.WIDE R6, R9, 0x4, R4 ;  /* 0x0000000409067825 */ /* 0x002fc600078e0204 */
[----:B------:R-:W0:Y:S01]  /*0780*/  FCHK P0, R23, R12 ;  /* 0x0000000c17007302 */ /* 0x000e220000000000 */
[----:B------:R-:W-:-:S04]  /*0790*/  FFMA R15, R23, R0, RZ ;  /* 0x00000000170f7223 */ /* 0x000fc800000000ff */
[----:B------:R-:W-:-:S04]  /*07a0*/  FFMA R8, -R12, R15, R23 ;  /* 0x0000000f0c087223 */ /* 0x000fc80000000117 */
[----:B------:R-:W-:Y:S01]  /*07b0*/  FFMA R15, R0, R8, R15 ;  /* 0x00000008000f7223 */ /* 0x000fe2000000000f */
[----:B0-----:R-:W-:Y:S06]  /*07c0*/  @!P0 BRA `(.L_x_3) ;  /* 0x00000000000c8947 */ /* 0x001fec0003800000 */
[----:B------:R-:W-:-:S07]  /*07d0*/  MOV R10, 0x7f0 ;  /* 0x000007f0000a7802 */ /* 0x000fce0000000f00 */
[----:B------:R-:W-:Y:S05]  /*07e0*/  CALL.REL.NOINC `($__internal_0_$__cuda_sm3x_div_rn_noftz_f32_slowpath) ;  /* 0x0000000c00a07944 */ /* 0x000fea0003c00000 */
[----:B------:R-:W-:-:S07]  /*07f0*/  MOV R15, R17 ;  /* 0x00000011000f7202 */ /* 0x000fce0000000f00 */
.L_x_3:
[----:B------:R-:W-:Y:S05]  /*0800*/  BSYNC.RECONVERGENT B1 ;  /* 0x0000000000017941 */ /* 0x000fea0003800200 */
.L_x_2:
[----:B------:R-:W-:Y:S01]  /*0810*/  VIADD R17, R11, 0x1 ;  /* 0x000000010b117836 */ /* 0x000fe20000000000 */
[----:B------:R0:W-:Y:S03]  /*0820*/  REDG.E.ADD.F32.FTZ.RN.STRONG.GPU desc[UR4][R6.64], R15 ;  /* 0x0000000f060079a6 */ /* 0x0001e6000c12f304 */
[----:B------:R-:W-:-:S04]  /*0830*/  IMAD.HI R0, R17, 0x2aaaaaab, RZ ;  /* 0x2aaaaaab11007827 */ /* 0x000fc800078e02ff */
[----:B------:R-:W-:Y:S01]  /*0840*/  IMAD.HI R9, R17, 0x38e38e39, RZ ;  /* 0x38e38e3911097827 */ /* 0x000fe200078e02ff */
[----:B------:R-:W-:-:S04]  /*0850*/  LEA.HI R0, R0, R0, RZ, 0x1 ;  /* 0x0000000000007211 */ /* 0x000fc800078f08ff */
[----:B------:R-:W-:Y:S01]  /*0860*/  SHF.R.U32.HI R10, RZ, 0x1f, R9 ;  /* 0x0000001fff0a7819 */ /* 0x000fe20000011609 */
[----:B------:R-:W-:-:S03]  /*0870*/  IMAD.HI R8, R0, 0x2aaaaaab, RZ ;  /* 0x2aaaaaab00087827 */ /* 0x000fc600078e02ff */
[----:B------:R-:W-:Y:S01]  /*0880*/  LEA.HI.SX32 R10, R9, R10, 0x1b ;  /* 0x0000000a090a7211 */ /* 0x000fe200078fdaff */
[----:B------:R-:W-:Y:S01]  /*0890*/  IMAD R17, R0, -0x6, R17 ;  /* 0xfffffffa00117824 */ /* 0x000fe200078e0211 */
[----:B------:R-:W-:-:S03]  /*08a0*/  SHF.R.U32.HI R9, RZ, 0x1f, R8 ;  /* 0x0000001fff097819 */ /* 0x000fc60000011608 */
[----:B------:R-:W-:Y:S01]  /*08b0*/  IMAD.HI R14, R10, 0x2aaaaaab, RZ ;  /* 0x2aaaaaab0a0e7827 */ /* 0x000fe200078e02ff */
[----:B------:R-:W-:-:S03]  /*08c0*/  LEA.HI R19, R8, R9, RZ, 0x1e ;  /* 0x0000000908137211 */ /* 0x000fc600078ff0ff */
[----:B------:R-:W-:Y:S01]  /*08d0*/  IMAD.WIDE R8, R17, 0x900, R2 ;  /* 0x0000090011087825 */ /* 0x000fe200078e0202 */
[----:B------:R-:W-:-:S03]  /*08e0*/  SHF.R.U32.HI R23, RZ, 0x1f, R14 ;  /* 0x0000001fff177819 */ /* 0x000fc6000001160e */
[----:B------:R-:W-:Y:S01]  /*08f0*/  IMAD R19, R19, -0x18, R0 ;  /* 0xffffffe813137824 */ /* 0x000fe200078e0200 */
[----:B------:R-:W-:-:S03]  /*0900*/  LEA.HI R23, R14, R23, RZ, 0x1e ;  /* 0x000000170e177211 */ /* 0x000fc600078ff0ff */
[----:B------:R-:W-:-:S04]  /*0910*/  IMAD.WIDE R8, R19, 0x60, R8 ;  /* 0x0000006013087825 */ /* 0x000fc800078e0208 */
[----:B------:R-:W-:-:S04]  /*0920*/  IMAD R19, R23, -0x18, R10 ;  /* 0xffffffe817137824 */ /* 0x000fc800078e020a */
[----:B------:R-:W-:-:S06]  /*0930*/  IMAD.WIDE R18, R19, 0x4, R8 ;  /* 0x0000000413127825 */ /* 0x000fcc00078e0208 */
[----:B------:R-:W2:Y:S01]  /*0940*/  LDG.E R18, desc[UR4][R18.64] ;  /* 0x0000000412127981 */ /* 0x000ea2000c1e1900 */
[----:B------:R-:W1:Y:S01]  /*0950*/  MUFU.RCP R9, R12 ;  /* 0x0000000c00097308 */ /* 0x000e620000001000 */
[----:B------:R-:W-:Y:S01]  /*0960*/  BSSY.RECONVERGENT B1, `(.L_x_4) ;  /* 0x000000d000017945 */ /* 0x000fe20003800200 */
[----:B-1----:R-:W-:-:S04]  /*0970*/  FFMA R0, -R12, R9, 1 ;  /* 0x3f8000000c007423 */ /* 0x002fc80000000109 */
[----:B------:R-:W-:Y:S01]  /*0980*/  FFMA R0, R9, R0, R9 ;  /* 0x0000000009007223 */ /* 0x000fe20000000009 */
[----:B------:R-:W-:-:S04]  /*0990*/  IMAD.WIDE R8, R17, 0x4, R4 ;  /* 0x0000000411087825 */ /* 0x000fc800078e0204 */
[----:B--2---:R-:W-:-:S04]  /*09a0*/  FMUL R25, R18, 0.10000000149011611938 ;  /* 0x3dcccccd12197820 */ /* 0x004fc80000400000 */
[----:B------:R-:W1:Y:S01]  /*09b0*/  FCHK P0, R25, R12 ;  /* 0x0000000c19007302 */ /* 0x000e620000000000 */
[----:B------:R-:W-:-:S04]  /*09c0*/  FFMA R23, R0, R25, RZ ;  /* 0x0000001900177223 */ /* 0x000fc800000000ff */
[----:B------:R-:W-:-:S04]  /*09d0*/  FFMA R10, -R12, R23, R25 ;  /* 0x000000170c0a7223 */ /* 0x000fc80000000119 */
[----:B------:R-:W-:Y:S01]  /*09e0*/  FFMA R17, R0, R10, R23 ;  /* 0x0000000a00117223 */ /* 0x000fe20000000017 */
[----:B01----:R-:W-:Y:S06]  /*09f0*/  @!P0 BRA `(.L_x_5) ;  /* 0x00000000000c8947 */ /* 0x003fec0003800000 */
[----:B------:R-:W-:Y:S02]  /*0a00*/  MOV R23, R25 ;  /* 0x0000001900177202 */ /* 0x000fe40000000f00 */
[----:B------:R-:W-:-:S07]  /*0a10*/  MOV R10, 0xa30 ;  /* 0x00000a30000a7802 */ /* 0x000fce0000000f00 */
[----:B------:R-:W-:Y:S05]  /*0a20*/  CALL.REL.NOINC `($__internal_0_$__cuda_sm3x_div_rn_noftz_f32_slowpath) ;  /* 0x0000000c00107944 */ /* 0x000fea0003c00000 */
.L_x_5:
[----:B------:R-:W-:Y:S05]  /*0a30*/  BSYNC.RECONVERGENT B1 ;  /* 0x0000000000017941 */ /* 0x000fea0003800200 */
.L_x_4:
[----:B------:R-:W-:Y:S01]  /*0a40*/  IADD3 R15, PT, PT, R11, 0x2, RZ ;  /* 0x000000020b0f7810 */ /* 0x000fe20007ffe0ff */
[----:B------:R0:W-:Y:S04]  /*0a50*/  REDG.E.ADD.F32.FTZ.RN.STRONG.GPU desc[UR4][R8.64], R17 ;  /* 0x00000011080079a6 */ /* 0x0001e8000c12f304 */
        /* <DEDUP_REMOVED lines=32> */
[----:B------:R-:W-:-:S07]  /*0c60*/  IMAD.MOV.U32 R15, RZ, RZ, R17 ;  /* 0x000000ffff0f7224 */ /* 0x000fce00078e0011 */
.L_x_7:
[----:B------:R-:W-:Y:S05]  /*0c70*/  BSYNC.RECONVERGENT B1 ;  /* 0x0000000000017941 */ /* 0x000fea0003800200 */
.L_x_6:
        /* <DEDUP_REMOVED lines=34> */
[----:B------:R-:W-:-:S07]  /*0ea0*/  MOV R23, R17 ;  /* 0x0000001100177202 */ /* 0x000fce0000000f00 */
.L_x_9:
[----:B------:R-:W-:Y:S05]  /*0eb0*/  BSYNC.RECONVERGENT B1 ;  /* 0x0000000000017941 */ /* 0x000fea0003800200 */
.L_x_8:
[----:B------:R3:W-:Y:S01]  /*0ec0*/  REDG.E.ADD.F32.FTZ.RN.STRONG.GPU desc[UR4][R8.64], R23 ;  /* 0x00000017080079a6 */ /* 0x0007e2000c12f304 */
[----:B------:R-:W-:Y:S01]  /*0ed0*/  VIADD R11, R11, 0x4 ;  /* 0x000000040b0b7836 */ /* 0x000fe20000000000 */
[----:B------:R-:W-:Y:S06]  /*0ee0*/  @P2 BRA `(.L_x_10) ;  /* 0xfffffff400b82947 */ /* 0x000fec000383ffff */
.L_x_1:
[----:B0-----:R-:W-:Y:S05]  /*0ef0*/  BSYNC B0 ;  /* 0x0000000000007941 */ /* 0x001fea0003800000 */
.L_x_0:
[----:B------:R-:W-:-:S13]  /*0f00*/  ISETP.NE.AND P0, PT, R22, RZ, PT ;  /* 0x000000ff1600720c */ /* 0x000fda0003f05270 */
[----:B------:R-:W-:Y:S05]  /*0f10*/  @!P0 EXIT ;  /* 0x000000000000894d */ /* 0x000fea0003800000 */
[----:B------:R-:W-:Y:S01]  /*0f20*/  ISETP.NE.AND P0, PT, R22, 0x1, PT ;  /* 0x000000011600780c */ /* 0x000fe20003f05270 */
[----:B------:R-:W-:-:S12]  /*0f30*/  BSSY.RECONVERGENT B0, `(.L_x_11) ;  /* 0x000004b000007945 */ /* 0x000fd80003800200 */
[----:B------:R-:W-:Y:S05]  /*0f40*/  @!P0 BRA `(.L_x_12) ;  /* 0x0000000400248947 */ /* 0x000fea0003800000 */
[----:B------:R-:W0:Y:S01]  /*0f50*/  LDC.64 R2, c[0x0][0x388] ;  /* 0x0000e200ff027b82 */ /* 0x000e220000000a00 */
        /* <DEDUP_REMOVED lines=8> */
[----:B---3--:R-:W-:Y:S01]  /*0fe0*/  IMAD.HI R8, R6, 0x2aaaaaab, RZ ;  /* 0x2aaaaaab06087827 */ /* 0x008fe200078e02ff */
[----:B------:R-:W-:-:S04]  /*0ff0*/  LEA.HI R7, R4, R7, RZ, 0x1e ;  /* 0x0000000704077211 */ /* 0x000fc800078ff0ff */
[----:B------:R-:W-:Y:S01]  /*1000*/  SHF.R.U32.HI R9, RZ, 0x1f, R8 ;  /* 0x0000001fff097819 */ /* 0x000fe20000011608 */
[----:B0-----:R-:W-:-:S03]  /*1010*/  IMAD.WIDE R2, R5, 0x900, R2 ;  /* 0x0000090005027825 */ /* 0x001fc600078e0202 */
[----:B------:R-:W-:Y:S01]  /*1020*/  LEA.HI R9, R8, R9, RZ, 0x1e ;  /* 0x0000000908097211 */ /* 0x000fe200078ff0ff */
[----:B------:R-:W-:-:S04]  /*1030*/  IMAD R7, R7, -0x18, R0 ;  /* 0xffffffe807077824 */ /* 0x000fc800078e0200 */
[----:B------:R-:W-:-:S04]  /*1040*/  IMAD.WIDE R2, R7, 0x60, R2 ;  /* 0x0000006007027825 */ /* 0x000fc800078e0202 */
[----:B------:R-:W-:-:S04]  /*1050*/  IMAD R7, R9, -0x18, R6 ;  /* 0xffffffe809077824 */ /* 0x000fc800078e0206 */
[----:B------:R-:W-:Y:S01]  /*1060*/  IMAD.WIDE R6, R7, 0x4, R2 ;  /* 0x0000000407067825 */ /* 0x000fe200078e0202 */
[----:B------:R-:W0:Y:S01]  /*1070*/  MUFU.RCP R9, R12 ;  /* 0x0000000c00097308 */ /* 0x000e220000001000 */
[----:B------:R-:W1:Y:S04]  /*1080*/  LDC.64 R2, c[0x0][0x380] ;  /* 0x0000e000ff027b82 */ /* 0x000e680000000a00 */
[----:B------:R-:W2:Y:S01]  /*1090*/  LDG.E R6, desc[UR4][R6.64] ;  /* 0x0000000406067981 */ /* 0x000ea2000c1e1900 */
[----:B------:R-:W-:Y:S01]  /*10a0*/  BSSY.RECONVERGENT B1, `(.L_x_13) ;  /* 0x000000d000017945 */ /* 0x000fe20003800200 */
[----:B0-----:R-:W-:-:S04]  /*10b0*/  FFMA R0, -R12, R9, 1 ;  /* 0x3f8000000c007423 */ /* 0x001fc80000000109 */
[----:B------:R-:W-:Y:S01]  /*10c0*/  FFMA R0, R9, R0, R9 ;  /* 0x0000000009007223 */ /* 0x000fe20000000009 */
[----:B-1----:R-:W-:-:S04]  /*10d0*/  IMAD.WIDE R2, R5, 0x4, R2 ;  /* 0x0000000405027825 */ /* 0x002fc800078e0202 */
[----:B--2---:R-:W-:-:S04]  /*10e0*/  FMUL R23, R6, 0.10000000149011611938 ;  /* 0x3dcccccd06177820 */ /* 0x004fc80000400000 */
        /* <DEDUP_REMOVED lines=8> */
.L_x_14:
[----:B------:R-:W-:Y:S05]  /*1170*/  BSYNC.RECONVERGENT B1 ;  /* 0x0000000000017941 */ /* 0x000fea0003800200 */
.L_x_13:
[----:B------:R-:W-:Y:S01]  /*1180*/  IADD3 R7, PT, PT, R11, 0x1, RZ ;  /* 0x000000010b077810 */ /* 0x000fe20007ffe0ff */
[----:B------:R-:W0:Y:S01]  /*1190*/  LDC.64 R4, c[0x0][0x388] ;  /* 0x0000e200ff047b82 */ /* 0x000e220000000a00 */
        /* <DEDUP_REMOVED lines=11> */
[----:B0-----:R-:W-:Y:S01]  /*1250*/  IMAD.WIDE R4, R7, 0x900, R4 ;  /* 0x0000090007047825 */ /* 0x001fe200078e0204 */
[----:B------:R-:W-:-:S03]  /*1260*/  SHF.R.U32.HI R17, RZ, 0x1f, R10 ;  /* 0x0000001fff117819 */ /* 0x000fc6000001160a */
[----:B------:R-:W-:Y:S01]  /*1270*/  IMAD R15, R15, -0x18, R0 ;  /* 0xffffffe80f0f7824 */ /* 0x000fe200078e0200 */
[----:B------:R-:W-:-:S03]  /*1280*/  LEA.HI R17, R10, R17, RZ, 0x1e ;  /* 0x000000110a117211 */ /* 0x000fc600078ff0ff */
[----:B------:R-:W-:-:S04]  /*1290*/  IMAD.WIDE R4, R15, 0x60, R4 ;  /* 0x000000600f047825 */ /* 0x000fc800078e0204 */
[----:B------:R-:W-:-:S04]  /*12a0*/  IMAD R15, R17, -0x18, R8 ;  /* 0xffffffe8110f7824 */ /* 0x000fc800078e0208 */
[----:B------:R-:W-:Y:S01]  /*12b0*/  IMAD.WIDE R14, R15, 0x4, R4 ;  /* 0x000000040f0e7825 */ /* 0x000fe200078e0204 */
[----:B------:R-:W0:Y:S01]  /*12c0*/  MUFU.RCP R17, R12 ;  /* 0x0000000c00117308 */ /* 0x000e220000001000 */
[----:B------:R-:W2:Y:S04]  /*12d0*/  LDC.64 R4, c[0x0][0x380] ;  /* 0x0000e000ff047b82 */ /* 0x000ea80000000a00 */
[----:B------:R-:W3:Y:S01]  /*12e0*/  LDG.E R14, desc[UR4][R14.64] ;  /* 0x000000040e0e7981 */ /* 0x000ee2000c1e1900 */
[----:B0-----:R-:W-:-:S04]  /*12f0*/  FFMA R0, -R12, R17, 1 ;  /* 0x3f8000000c007423 */ /* 0x001fc80000000111 */
[----:B------:R-:W-:Y:S01]  /*1300*/  FFMA R0, R17, R0, R17 ;  /* 0x0000000011007223 */ /* 0x000fe20000000011 */
[----:B------:R-:W-:Y:S01]  /*1310*/  BSSY.RECONVERGENT B1, `(.L_x_15) ;  /* 0x000000a000017945 */ /* 0x000fe20003800200 */
[----:B--2---:R-:W-:-:S04]  /*1320*/  IMAD.WIDE R4, R7, 0x4, R4 ;  /* 0x0000000407047825 */ /* 0x004fc800078e0204 */
[----:B---3--:R-:W-:-:S04]  /*1330*/  FMUL R23, R14, 0.10000000149011611938 ;  /* 0x3dcccccd0e177820 */ /* 0x008fc80000400000 */
[----:B------:R-:W0:Y:S01]  /*1340*/  FCHK P0, R23, R12 ;  /* 0x0000000c17007302 */ /* 0x000e220000000000 */
[----:B------:R-:W-:-:S04]  /*1350*/  FFMA R17, R0, R23, RZ ;  /* 0x0000001700117223 */ /* 0x000fc800000000ff */
[----:B------:R-:W-:-:S04]  /*1360*/  FFMA R6, -R12, R17, R23 ;  /* 0x000000110c067223 */ /* 0x000fc80000000117 */
[----:B------:R-:W-:Y:S01]  /*1370*/  FFMA R17, R0, R6, R17 ;  /* 0x0000000600117223 */ /* 0x000fe20000000011 */
[----:B01----:R-:W-:Y:S06]  /*1380*/  @!P0 BRA `(.L_x_16) ;  /* 0x0000000000088947 */ /* 0x003fec0003800000 */
[----:B------:R-:W-:-:S07]  /*1390*/  MOV R10, 0x13b0 ;  /* 0x000013b0000a7802 */ /* 0x000fce0000000f00 */
[----:B------:R-:W-:Y:S05]  /*13a0*/  CALL.REL.NOINC `($__internal_0_$__cuda_sm3x_div_rn_noftz_f32_slowpath) ;  /* 0x0000000000b07944 */ /* 0x000fea0003c00000 */
.L_x_16:
[----:B------:R-:W-:Y:S05]  /*13b0*/  BSYNC.RECONVERGENT B1 ;  /* 0x0000000000017941 */ /* 0x000fea0003800200 */
.L_x_15:
[----:B------:R0:W-:Y:S01]  /*13c0*/  REDG.E.ADD.F32.FTZ.RN.STRONG.GPU desc[UR4][R4.64], R17 ;  /* 0x00000011040079a6 */ /* 0x0001e2000c12f304 */
[----:B------:R-:W-:-:S07]  /*13d0*/  IADD3 R11, PT, PT, R11, 0x2, RZ ;  /* 0x000000020b0b7810 */ /* 0x000fce0007ffe0ff */
.L_x_12:
[----:B------:R-:W-:Y:S05]  /*13e0*/  BSYNC.RECONVERGENT B0 ;  /* 0x0000000000007941 */ /* 0x000fea0003800200 */
.L_x_11:
[----:B------:R-:W-:-:S04]  /*13f0*/  LOP3.LUT R13, R13, 0x1, RZ, 0xc0, !PT ;  /* 0x000000010d0d7812 */ /* 0x000fc800078ec0ff */
[----:B------:R-:W-:-:S13]  /*1400*/  ISETP.NE.U32.AND P0, PT, R13, 0x1, PT ;  /* 0x000000010d00780c */ /* 0x000fda0003f05070 */
[----:B------:R-:W-:Y:S05]  /*1410*/  @P0 EXIT ;  /* 0x000000000000094d */ /* 0x000fea0003800000 */
[----:B------:R-:W1:Y:S01]  /*1420*/  LDC.64 R2, c[0x0][0x388] ;  /* 0x0000e200ff027b82 */ /* 0x000e620000000a00 */
[----:B------:R-:W-:-:S04]  /*1430*/  IMAD.HI R0, R11, 0x2aaaaaab, RZ ;  /* 0x2aaaaaab0b007827 */ /* 0x000fc800078e02ff */
[----:B0-----:R-:W-:Y:S01]  /*1440*/  IMAD.HI R5, R11, 0x38e38e39, RZ ;  /* 0x38e38e390b057827 */ /* 0x001fe200078e02ff */
[----:B------:R-:W-:-:S04]  /*1450*/  LEA.HI R0, R0, R0, RZ, 0x1 ;  /* 0x0000000000007211 */ /* 0x000fc800078f08ff */
[----:B------:R-:W-:Y:S01]  /*1460*/  SHF.R.U32.HI R6, RZ, 0x1f, R5 ;  /* 0x0000001fff067819 */ /* 0x000fe20000011605 */
[----:B------:R-:W-:-:S03]  /*1470*/  IMAD.HI R4, R0, 0x2aaaaaab, RZ ;  /* 0x2aaaaaab00047827 */ /* 0x000fc600078e02ff */
[----:B------:R-:W-:Y:S01]  /*1480*/  LEA.HI.SX32 R6, R5, R6, 0x1b ;  /* 0x0000000605067211 */ /* 0x000fe200078fdaff */
[----:B------:R-:W-:Y:S01]  /*1490*/  IMAD R11, R0, -0x6, R11 ;  /* 0xfffffffa000b7824 */ /* 0x000fe200078e020b */
[----:B------:R-:W-:-:S03]  /*14a0*/  SHF.R.U32.HI R5, RZ, 0x1f, R4 ;  /* 0x0000001fff057819 */ /* 0x000fc60000011604 */
[----:B------:R-:W-:Y:S01]  /*14b0*/  IMAD.HI R7, R6, 0x2aaaaaab, RZ ;  /* 0x2aaaaaab06077827 */ /* 0x000fe200078e02ff */
[----:B------:R-:W-:-:S04]  /*14c0*/  LEA.HI R5, R4, R5, RZ, 0x1e ;  /* 0x0000000504057211 */ /* 0x000fc800078ff0ff */
[----:B------:R-:W-:Y:S01]  /*14d0*/  SHF.R.U32.HI R4, RZ, 0x1f, R7 ;  /* 0x0000001fff047819 */ /* 0x000fe20000011607 */
[----:B-1----:R-:W-:-:S03]  /*14e0*/  IMAD.WIDE R2, R11, 0x900, R2 ;  /* 0x000009000b027825 */ /* 0x002fc600078e0202 */
[----:B------:R-:W-:Y:S01]  /*14f0*/  LEA.HI R7, R7, R4, RZ, 0x1e ;  /* 0x0000000407077211 */ /* 0x000fe200078ff0ff */
[----:B------:R-:W-:-:S04]  /*1500*/  IMAD R5, R5, -0x18, R0 ;  /* 0xffffffe805057824 */ /* 0x000fc800078e0200 */
[----:B------:R-:W-:-:S04]  /*1510*/  IMAD.WIDE R2, R5, 0x60, R2 ;  /* 0x0000006005027825 */ /* 0x000fc800078e0202 */
[----:B------:R-:W-:-:S04]  /*1520*/  IMAD R5, R7, -0x18, R6 ;  /* 0xffffffe807057824 */ /* 0x000fc800078e0206 */
[----:B------:R-:W-:Y:S01]  /*1530*/  IMAD.WIDE R4, R5, 0x4, R2 ;  /* 0x0000000405047825 */ /* 0x000fe200078e0202 */
[----:B------:R-:W0:Y:S01]  /*1540*/  MUFU.RCP R7, R12 ;  /* 0x0000000c00077308 */ /* 0x000e220000001000 */
[----:B------:R-:W1:Y:S04]  /*1550*/  LDC.64 R2, c[0x0][0x380] ;  /* 0x0000e000ff027b82 */ /* 0x000e680000000a00 */
[----:B------:R-:W3:Y:S01]  /*1560*/  LDG.E R4, desc[UR4][R4.64] ;  /* 0x0000000404047981 */ /* 0x000ee2000c1e1900 */
[----:B------:R-:W-:Y:S01]  /*1570*/  BSSY.RECONVERGENT B0, `(.L_x_17) ;  /* 0x000000d000007945 */ /* 0x000fe20003800200 */
[----:B0-----:R-:W-:-:S04]  /*1580*/  FFMA R0, -R12, R7, 1 ;  /* 0x3f8000000c007423 */ /* 0x001fc80000000107 */
[----:B------:R-:W-:Y:S01]  /*1590*/  FFMA R0, R7, R0, R7 ;  /* 0x0000000007007223 */ /* 0x000fe20000000007 */
[----:B-1----:R-:W-:-:S04]  /*15a0*/  IMAD.WIDE R2, R11, 0x4, R2 ;  /* 0x000000040b027825 */ /* 0x002fc800078e0202 */
[----:B---3--:R-:W-:-:S04]  /*15b0*/  FMUL R23, R4, 0.10000000149011611938 ;  /* 0x3dcccccd04177820 */ /* 0x008fc80000400000 */
[----:B------:R-:W0:Y:S01]  /*15c0*/  FCHK P0, R23, R12 ;  /* 0x0000000c17007302 */ /* 0x000e220000000000 */
[----:B------:R-:W-:-:S04]  /*15d0*/  FFMA R7, R0, R23, RZ ;  /* 0x0000001700077223 */ /* 0x000fc800000000ff */
[----:B------:R-:W-:-:S04]  /*15e0*/  FFMA R6, -R12, R7, R23 ;  /* 0x000000070c067223 */ /* 0x000fc80000000117 */
[----:B------:R-:W-:Y:S01]  /*15f0*/  FFMA R7, R0, R6, R7 ;  /* 0x0000000600077223 */ /* 0x000fe20000000007 */
[----:B0-----:R-:W-:Y:S06]  /*1600*/  @!P0 BRA `(.L_x_18) ;  /* 0x00000000000c8947 */ /* 0x001fec0003800000 */
[----:B------:R-:W-:-:S07]  /*1610*/  MOV R10, 0x1630 ;  /* 0x00001630000a7802 */ /* 0x000fce0000000f00 */
[----:B------:R-:W-:Y:S05]  /*1620*/  CALL.REL.NOINC `($__internal_0_$__cuda_sm3x_div_rn_noftz_f32_slowpath) ;  /* 0x0000000000107944 */ /* 0x000fea0003c00000 */
[----:B------:R-:W-:-:S07]  /*1630*/  IMAD.MOV.U32 R7, RZ, RZ, R17 ;  /* 0x000000ffff077224 */ /* 0x000fce00078e0011 */
.L_x_18:
[----:B------:R-:W-:Y:S05]  /*1640*/  BSYNC.RECONVERGENT B0 ;  /* 0x0000000000007941 */ /* 0x000fea0003800200 */
.L_x_17:
[----:B------:R-:W-:Y:S01]  /*1650*/  REDG.E.ADD.F32.FTZ.RN.STRONG.GPU desc[UR4][R2.64], R7 ;  /* 0x00000007020079a6 */ /* 0x000fe2000c12f304 */
[----:B------:R-:W-:Y:S05]  /*1660*/  EXIT ;  /* 0x000000000000794d */ /* 0x000fea0003800000 */
        .weak           $__internal_0_$__cuda_sm3x_div_rn_noftz_f32_slowpath
        .type           $__internal_0_$__cuda_sm3x_div_rn_noftz_f32_slowpath,@function
        .size           $__internal_0_$__cuda_sm3x_div_rn_noftz_f32_slowpath,(.L_x_213 - $__internal_0_$__cuda_sm3x_div_rn_noftz_f32_slowpath)
$__internal_0_$__cuda_sm3x_div_rn_noftz_f32_slowpath:
[----:B------:R-:W-:Y:S01]  /*1670*/  SHF.R.U32.HI R17, RZ, 0x17, R12 ;  /* 0x00000017ff117819 */ /* 0x000fe2000001160c */
[----:B------:R-:W-:Y:S01]  /*1680*/  BSSY.RECONVERGENT B2, `(.L_x_19) ;  /* 0x0000063000027945 */ /* 0x000fe20003800200 */
[----:B------:R-:W-:Y:S02]  /*1690*/  SHF.R.U32.HI R14, RZ, 0x17, R23 ;  /* 0x00000017ff0e7819 */ /* 0x000fe40000011617 */
[----:B------:R-:W-:Y:S02]  /*16a0*/  LOP3.LUT R17, R17, 0xff, RZ, 0xc0, !PT ;  /* 0x000000ff11117812 */ /* 0x000fe400078ec0ff */
[----:B------:R-:W-:Y:S02]  /*16b0*/  LOP3.LUT R14, R14, 0xff, RZ, 0xc0, !PT ;  /* 0x000000ff0e0e7812 */ /* 0x000fe400078ec0ff */
[----:B------:R-:W-:Y:S02]  /*16c0*/  IADD3 R0, PT, PT, R17, -0x1, RZ ;  /* 0xffffffff11007810 */ /* 0x000fe40007ffe0ff */
[----:B------:R-:W-:-:S02]  /*16d0*/  IADD3 R15, PT, PT, R14, -0x1, RZ ;  /* 0xffffffff0e0f7810 */ /* 0x000fc40007ffe0ff */
[----:B------:R-:W-:Y:S02]  /*16e0*/  ISETP.GT.U32.AND P0, PT, R0, 0xfd, PT ;  /* 0x000000fd0000780c */ /* 0x000fe40003f04070 */
[----:B------:R-:W-:Y:S02]  /*16f0*/  MOV R18, R12 ;  /* 0x0000000c00127202 */ /* 0x000fe40000000f00 */
[----:B------:R-:W-:-:S13]  /*1700*/  ISETP.GT.U32.OR P0, PT, R15, 0xfd, P0 ;  /* 0x000000fd0f00780c */ /* 0x000fda0000704470 */
[----:B------:R-:W-:Y:S01]  /*1710*/  @!P0 IMAD.MOV.U32 R16, RZ, RZ, RZ ;  /* 0x000000ffff108224 */ /* 0x000fe200078e00ff */
[----:B------:R-:W-:Y:S06]  /*1720*/  @!P0 BRA `(.L_x_20) ;  /* 0x00000000005c8947 */ /* 0x000fec0003800000 */
[----:B------:R-:W-:Y:S02]  /*1730*/  FSETP.GTU.FTZ.AND P0, PT, |R23|, +INF , PT ;  /* 0x7f8000001700780b */ /* 0x000fe40003f1c200 */
[----:B------:R-:W-:-:S04]  /*1740*/  FSETP.GTU.FTZ.AND P1, PT, |R12|, +INF , PT ;  /* 0x7f8000000c00780b */ /* 0x000fc80003f3c200 */
[----:B------:R-:W-:-:S13]  /*1750*/  PLOP3.LUT P0, PT, P0, P1, PT, 0xf8, 0x8f ;  /* 0x00000000008f781c */ /* 0x000fda0000703f70 */
[----:B------:R-:W-:Y:S05]  /*1760*/  @P0 BRA `(.L_x_21) ;  /* 0x00000004004c0947 */ /* 0x000fea0003800000 */
[----:B------:R-:W-:-:S13]  /*1770*/  LOP3.LUT P0, RZ, R18, 0x7fffffff, R23, 0xc8, !PT ;  /* 0x7fffffff12ff7812 */ /* 0x000fda000780c817 */
[----:B------:R-:W-:Y:S05]  /*1780*/  @!P0 BRA `(.L_x_22) ;  /* 0x00000004003c8947 */ /* 0x000fea0003800000 */
[C---:B------:R-:W-:Y:S02]  /*1790*/  FSETP.NEU.FTZ.AND P1, PT, |R23|.reuse, +INF , PT ;  /* 0x7f8000001700780b */ /* 0x040fe40003f3d200 */
[----:B------:R-:W-:Y:S02]  /*17a0*/  FSETP.NEU.FTZ.AND P3, PT, |R12|, +INF , PT ;  /* 0x7f8000000c00780b */ /* 0x000fe40003f7d200 */
[----:B------:R-:W-:-:S11]  /*17b0*/  FSETP.NEU.FTZ.AND P0, PT, |R23|, +INF , PT ;  /* 0x7f8000001700780b */ /* 0x000fd60003f1d200 */
[----:B------:R-:W-:Y:S05]  /*17c0*/  @!P3 BRA !P1, `(.L_x_22) ;  /* 0x00000004002cb947 */ /* 0x000fea0004800000 */
[----:B------:R-:W-:-:S04]  /*17d0*/  LOP3.LUT P1, RZ, R23, 0x7fffffff, RZ, 0xc0, !PT ;  /* 0x7fffffff17ff7812 */ /* 0x000fc8000782c0ff */
[----:B------:R-:W-:-:S13]  /*17e0*/  PLOP3.LUT P1, PT, P3, P1, PT, 0x2f, 0xf2 ;  /* 0x0000000000f2781c */ /* 0x000fda0001f22577 */
[----:B------:R-:W-:Y:S05]  /*17f0*/  @P1 BRA `(.L_x_23) ;  /* 0x0000000400181947 */ /* 0x000fea0003800000 */
[----:B------:R-:W-:-:S04]  /*1800*/  LOP3.LUT P1, RZ, R18, 0x7fffffff, RZ, 0xc0, !PT ;  /* 0x7fffffff12ff7812 */ /* 0x000fc8000782c0ff */
[----:B------:R-:W-:-:S13]  /*1810*/  PLOP3.LUT P0, PT, P0, P1, PT, 0x2f, 0xf2 ;  /* 0x0000000000f2781c */ /* 0x000fda0000702577 */
[----:B------:R-:W-:Y:S05]  /*1820*/  @P0 BRA `(.L_x_24) ;  /* 0x0000000400000947 */ /* 0x000fea0003800000 */
[----:B------:R-:W-:Y:S02]  /*1830*/  ISETP.GE.AND P0, PT, R15, RZ, PT ;  /* 0x000000ff0f00720c */ /* 0x000fe40003f06270 */
[----:B------:R-:W-:-:S11]  /*1840*/  ISETP.GE.AND P1, PT, R0, RZ, PT ;  /* 0x000000ff0000720c */ /* 0x000fd60003f26270 */
[----:B------:R-:W-:Y:S01]  /*1850*/  @P0 MOV R16, RZ ;  /* 0x000000ff00100202 */ /* 0x000fe20000000f00 */
[----:B------:R-:W-:Y:S01]  /*1860*/  @!P0 FFMA R23, R23, 1.84467440737095516160e+19, RZ ;  /* 0x5f80000017178823 */ /* 0x000fe200000000ff */
[----:B------:R-:W-:Y:S01]  /*1870*/  @!P0 MOV R16, 0xffffffc0 ;  /* 0xffffffc000108802 */ /* 0x000fe20000000f00 */
[----:B------:R-:W-:-:S03]  /*1880*/  @!P1 FFMA R18, R12, 1.84467440737095516160e+19, RZ ;  /* 0x5f8000000c129823 */ /* 0x000fc600000000ff */
[----:B------:R-:W-:-:S07]  /*1890*/  @!P1 IADD3 R16, PT, PT, R16, 0x40, RZ ;  /* 0x0000004010109810 */ /* 0x000fce0007ffe0ff */
.L_x_20:
[----:B------:R-:W-:Y:S01]  /*18a0*/  LEA R15, R17, 0xc0800000, 0x17 ;  /* 0xc0800000110f7811 */ /* 0x000fe200078eb8ff */
[----:B------:R-:W-:Y:S01]  /*18b0*/  BSSY.RECONVERGENT B3, `(.L_x_25) ;  /* 0x0000036000037945 */ /* 0x000fe20003800200 */
[----:B------:R-:W-:-:S03]  /*18c0*/  IADD3 R14, PT, PT, R14, -0x7f, RZ ;  /* 0xffffff810e0e7810 */ /* 0x000fc60007ffe0ff */
[----:B------:R-:W-:Y:S01]  /*18d0*/  IMAD.IADD R24, R18, 0x1, -R15 ;  /* 0x0000000112187824 */ /* 0x000fe200078e0a0f */
[C---:B------:R-:W-:Y:S01]  /*18e0*/  IADD3 R17, PT, PT, R14.reuse, 0x7f, -R17 ;  /* 0x0000007f0e117810 */ /* 0x040fe20007ffe811 */
[----:B------:R-:W-:Y:S02]  /*18f0*/  IMAD R0, R14, -0x800000, R23 ;  /* 0xff8000000e007824 */ /* 0x000fe400078e0217 */
[----:B------:R-:W0:Y:S01]  /*1900*/  MUFU.RCP R18, R24 ;  /* 0x0000001800127308 */ /* 0x000e220000001000 */
[----:B------:R-:W-:Y:S01]  /*1910*/  FADD.FTZ R15, -R24, -RZ ;  /* 0x800000ff180f7221 */ /* 0x000fe20000010100 */
[----:B------:R-:W-:-:S03]  /*1920*/  IADD3 R17, PT, PT, R17, R16, RZ ;  /* 0x0000001011117210 */ /* 0x000fc60007ffe0ff */
[----:B0-----:R-:W-:-:S04]  /*1930*/  FFMA R19, R18, R15, 1 ;  /* 0x3f80000012137423 */ /* 0x001fc8000000000f */
[----:B------:R-:W-:-:S04]  /*1940*/  FFMA R19, R18, R19, R18 ;  /* 0x0000001312137223 */ /* 0x000fc80000000012 */
[----:B------:R-:W-:-:S04]  /*1950*/  FFMA R18, R0, R19, RZ ;  /* 0x0000001300127223 */ /* 0x000fc800000000ff */
[----:B------:R-:W-:-:S04]  /*1960*/  FFMA R20, R15, R18, R0 ;  /* 0x000000120f147223 */ /* 0x000fc80000000000 */
[----:B------:R-:W-:-:S04]  /*1970*/  FFMA R20, R19, R20, R18 ;  /* 0x0000001413147223 */ /* 0x000fc80000000012 */
[----:B------:R-:W-:-:S04]  /*1980*/  FFMA R15, R15, R20, R0 ;  /* 0x000000140f0f7223 */ /* 0x000fc80000000000 */
[----:B------:R-:W-:-:S05]  /*1990*/  FFMA R0, R19, R15, R20 ;  /* 0x0000000f13007223 */ /* 0x000fca0000000014 */
[----:B------:R-:W-:-:S04]  /*19a0*/  SHF.R.U32.HI R14, RZ, 0x17, R0 ;  /* 0x00000017ff0e7819 */ /* 0x000fc80000011600 */
[----:B------:R-:W-:-:S04]  /*19b0*/  LOP3.LUT R14, R14, 0xff, RZ, 0xc0, !PT ;  /* 0x000000ff0e0e7812 */ /* 0x000fc800078ec0ff */
[----:B------:R-:W-:-:S05]  /*19c0*/  IADD3 R14, PT, PT, R14, R17, RZ ;  /* 0x000000110e0e7210 */ /* 0x000fca0007ffe0ff */
[----:B------:R-:W-:-:S05]  /*19d0*/  VIADD R16, R14, 0xffffffff ;  /* 0xffffffff0e107836 */ /* 0x000fca0000000000 */
[----:B------:R-:W-:-:S13]  /*19e0*/  ISETP.GE.U32.AND P0, PT, R16, 0xfe, PT ;  /* 0x000000fe1000780c */ /* 0x000fda0003f06070 */
[----:B------:R-:W-:Y:S05]  /*19f0*/  @!P0 BRA `(.L_x_26) ;  /* 0x0000000000808947 */ /* 0x000fea0003800000 */
[----:B------:R-:W-:-:S13]  /*1a00*/  ISETP.GT.AND P0, PT, R14, 0xfe, PT ;  /* 0x000000fe0e00780c */ /* 0x000fda0003f04270 */
[----:B------:R-:W-:Y:S05]  /*1a10*/  @P0 BRA `(.L_x_27) ;  /* 0x00000000006c0947 */ /* 0x000fea0003800000 */
[----:B------:R-:W-:-:S13]  /*1a20*/  ISETP.GE.AND P0, PT, R14, 0x1, PT ;  /* 0x000000010e00780c */ /* 0x000fda0003f06270 */
[----:B------:R-:W-:Y:S05]  /*1a30*/  @P0 BRA `(.L_x_28) ;  /* 0x0000000000740947 */ /* 0x000fea0003800000 */
[----:B------:R-:W-:Y:S02]  /*1a40*/  ISETP.GE.AND P0, PT, R14, -0x18, PT ;  /* 0xffffffe80e00780c */ /* 0x000fe40003f06270 */
[----:B------:R-:W-:-:S11]  /*1a50*/  LOP3.LUT R0, R0, 0x80000000, RZ, 0xc0, !PT ;  /* 0x8000000000007812 */ /* 0x000fd600078ec0ff */
[----:B------:R-:W-:Y:S05]  /*1a60*/  @!P0 BRA `(.L_x_28) ;  /* 0x0000000000688947 */ /* 0x000fea0003800000 */
[CCC-:B------:R-:W-:Y:S01]  /*1a70*/  FFMA.RZ R16, R19.reuse, R15.reuse, R20.reuse ;  /* 0x0000000f13107223 */ /* 0x1c0fe2000000c014 */
[CCC-:B------:R-:W-:Y:S01]  /*1a80*/  FFMA.RP R17, R19.reuse, R15.reuse, R20.reuse ;  /* 0x0000000f13117223 */ /* 0x1c0fe20000008014 */
[----:B------:R-:W-:Y:S01]  /*1a90*/  FFMA.RM R20, R19, R15, R20 ;  /* 0x0000000f13147223 */ /* 0x000fe20000004014 */
[----:B------:R-:W-:Y:S02]  /*1aa0*/  IADD3 R15, PT, PT, R14, 0x20, RZ ;  /* 0x000000200e0f7810 */ /* 0x000fe40007ffe0ff */
[----:B------:R-:W-:Y:S02]  /*1ab0*/  LOP3.LUT R16, R16, 0x7fffff, RZ, 0xc0, !PT ;  /* 0x007fffff10107812 */ /* 0x000fe400078ec0ff */
[----:B------:R-:W-:Y:S02]  /*1ac0*/  ISETP.NE.AND P3, PT, R14, RZ, PT ;  /* 0x000000ff0e00720c */ /* 0x000fe40003f65270 */
[----:B------:R-:W-:Y:S02]  /*1ad0*/  LOP3.LUT R16, R16, 0x800000, RZ, 0xfc, !PT ;  /* 0x0080000010107812 */ /* 0x000fe400078efcff */
[----:B------:R-:W-:-:S02]  /*1ae0*/  ISETP.NE.AND P1, PT, R14, RZ, PT ;  /* 0x000000ff0e00720c */ /* 0x000fc40003f25270 */
[----:B------:R-:W-:Y:S02]  /*1af0*/  IADD3 R14, PT, PT, -R14, RZ, RZ ;  /* 0x000000ff0e0e7210 */ /* 0x000fe40007ffe1ff */
[----:B------:R-:W-:Y:S02]  /*1b00*/  SHF.L.U32 R15, R16, R15, RZ ;  /* 0x0000000f100f7219 */ /* 0x000fe400000006ff */
[----:B------:R-:W-:Y:S02]  /*1b10*/  FSETP.NEU.FTZ.AND P0, PT, R17, R20, PT ;  /* 0x000000141100720b */ /* 0x000fe40003f1d000 */
[----:B------:R-:W-:Y:S02]  /*1b20*/  SEL R17, R14, RZ, P3 ;  /* 0x000000ff0e117207 */ /* 0x000fe40001800000 */
[----:B------:R-:W-:Y:S02]  /*1b30*/  ISETP.NE.AND P1, PT, R15, RZ, P1 ;  /* 0x000000ff0f00720c */ /* 0x000fe40000f25270 */
[----:B------:R-:W-:-:S02]  /*1b40*/  SHF.R.U32.HI R17, RZ, R17, R16 ;  /* 0x00000011ff117219 */ /* 0x000fc40000011610 */
[----:B------:R-:W-:Y:S02]  /*1b50*/  PLOP3.LUT P0, PT, P0, P1, PT, 0xf8, 0x8f ;  /* 0x00000000008f781c */ /* 0x000fe40000703f70 */
[----:B------:R-:W-:Y:S02]  /*1b60*/  SHF.R.U32.HI R14, RZ, 0x1, R17 ;  /* 0x00000001ff0e7819 */ /* 0x000fe40000011611 */
[----:B------:R-:W-:-:S04]  /*1b70*/  SEL R15, RZ, 0x1, !P0 ;  /* 0x00000001ff0f7807 */ /* 0x000fc80004000000 */
[----:B------:R-:W-:-:S04]  /*1b80*/  LOP3.LUT R16, R15, 0x1, R14, 0xf8, !PT ;  /* 0x000000010f107812 */ /* 0x000fc800078ef80e */
[----:B------:R-:W-:-:S04]  /*1b90*/  LOP3.LUT R17, R16, R17, RZ, 0xc0, !PT ;  /* 0x0000001110117212 */ /* 0x000fc800078ec0ff */
[----:B------:R-:W-:-:S04]  /*1ba0*/  IADD3 R17, PT, PT, R14, R17, RZ ;  /* 0x000000110e117210 */ /* 0x000fc80007ffe0ff */
[----:B------:R-:W-:Y:S01]  /*1bb0*/  LOP3.LUT R0, R17, R0, RZ, 0xfc, !PT ;  /* 0x0000000011007212 */ /* 0x000fe200078efcff */
[----:B------:R-:W-:Y:S06]  /*1bc0*/  BRA `(.L_x_28) ;  /* 0x0000000000107947 */ /* 0x000fec0003800000 */
.L_x_27:
[----:B------:R-:W-:-:S04]  /*1bd0*/  LOP3.LUT R0, R0, 0x80000000, RZ, 0xc0, !PT ;  /* 0x8000000000007812 */ /* 0x000fc800078ec0ff */
[----:B------:R-:W-:Y:S01]  /*1be0*/  LOP3.LUT R0, R0, 0x7f800000, RZ, 0xfc, !PT ;  /* 0x7f80000000007812 */ /* 0x000fe200078efcff */
[----:B------:R-:W-:Y:S06]  /*1bf0*/  BRA `(.L_x_28) ;  /* 0x0000000000047947 */ /* 0x000fec0003800000 */
.L_x_26:
[----:B------:R-:W-:-:S07]  /*1c00*/  IMAD R0, R17, 0x800000, R0 ;  /* 0x0080000011007824 */ /* 0x000fce00078e0200 */
.L_x_28:
[----:B------:R-:W-:Y:S05]  /*1c10*/  BSYNC.RECONVERGENT B3 ;  /* 0x0000000000037941 */ /* 0x000fea0003800200 */
.L_x_25:
[----:B------:R-:W-:Y:S05]  /*1c20*/  BRA `(.L_x_29) ;  /* 0x0000000000207947 */ /* 0x000fea0003800000 */
.L_x_24:
[----:B------:R-:W-:-:S04]  /*1c30*/  LOP3.LUT R0, R18, 0x80000000, R23, 0x48, !PT ;  /* 0x8000000012007812 */ /* 0x000fc800078e4817 */
[----:B------:R-:W-:Y:S01]  /*1c40*/  LOP3.LUT R0, R0, 0x7f800000, RZ, 0xfc, !PT ;  /* 0x7f80000000007812 */ /* 0x000fe200078efcff */
[----:B------:R-:W-:Y:S06]  /*1c50*/  BRA `(.L_x_29) ;  /* 0x0000000000147947 */ /* 0x000fec0003800000 */
.L_x_23:
[----:B------:R-:W-:Y:S01]  /*1c60*/  LOP3.LUT R0, R18, 0x80000000, R23, 0x48, !PT ;  /* 0x8000000012007812 */ /* 0x000fe200078e4817 */
[----:B------:R-:W-:Y:S06]  /*1c70*/  BRA `(.L_x_29) ;  /* 0x00000000000c7947 */ /* 0x000fec0003800000 */
.L_x_22:
[----:B------:R-:W0:Y:S01]  /*1c80*/  MUFU.RSQ R0, -QNAN ;  /* 0xffc0000000007908 */ /* 0x000e220000001400 */
[----:B------:R-:W-:Y:S05]  /*1c90*/  BRA `(.L_x_29) ;  /* 0x0000000000047947 */ /* 0x000fea0003800000 */
.L_x_21:
[----:B------:R-:W-:-:S07]  /*1ca0*/  FADD.FTZ R0, R23, R12 ;  /* 0x0000000c17007221 */ /* 0x000fce0000010000 */
.L_x_29:
[----:B------:R-:W-:Y:S05]  /*1cb0*/  BSYNC.RECONVERGENT B2 ;  /* 0x0000000000027941 */ /* 0x000fea0003800200 */
.L_x_19:
[----:B------:R-:W-:Y:S01]  /*1cc0*/  HFMA2 R15, -RZ, RZ, 0, 0 ;  /* 0x00000000ff0f7431 */ /* 0x000fe200000001ff */
[----:B------:R-:W-:Y:S02]  /*1cd0*/  MOV R14, R10 ;  /* 0x0000000a000e7202 */ /* 0x000fe40000000f00 */
[----:B0-----:R-:W-:Y:S02]  /*1ce0*/  MOV R17, R0 ;  /* 0x0000000000117202 */ /* 0x001fe40000000f00 */
[----:B------:R-:W-:Y:S05]  /*1cf0*/  RET.REL.NODEC R14 `(_Z10bp_bias_c1PfPA24_A24_f) ;  /* 0xffffffe00ec07950 */ /* 0x000fea0003c3ffff */
.L_x_30:
[----:B------:R-:W-:-:S00]  /*1d00*/  BRA `(.L_x_30) ;  /* 0xfffffffc00fc7947 */ /* 0x000fc0000383ffff */
[----:B------:R-:W-:-:S00]  /*1d10*/  NOP ;  /* 0x0000000000007918 */ /* 0x000fc00000000000 */
        /* <DEDUP_REMOVED lines=14> */
.L_x_213:


//--------------------- .text._Z12bp_weight_c1PA5_A5_fPA24_A24_fPA28_f --------------------------
	.section	.text._Z12bp_weight_c1PA5_A5_fPA24_A24_fPA28_f,"ax",@progbits
	.align	128
        .global         _Z12bp_weight_c1PA5_A5_fPA24_A24_fPA28_f
        .type           _Z12bp_weight_c1PA5_A5_fPA24_A24_fPA28_f,@function
        .size           _Z12bp_weight_c1PA5_A5_fPA24_A24_fPA28_f,(.L_x_214 - _Z12bp_weight_c1PA5_A5_fPA24_A24_fPA28_f)
        .other          _Z12bp_weight_c1PA5_A5_fPA24_A24_fPA28_f,@"STO_CUDA_ENTRY STV_DEFAULT"
_Z12bp_weight_c1PA5_A5_fPA24_A24_fPA28_f:
.text._Z12bp_weight_c1PA5_A5_fPA24_A24_fPA28_f:
        /* <DEDUP_REMOVED lines=10> */
[----:B-1----:R-:W-:Y:S01]  /*00a0*/  IMAD R7, R7, UR4, R6 ;  /* 0x0000000407077c24 */ /* 0x002fe2000f8e0206 */
[----:B------:R-:W-:-:S03]  /*00b0*/  IABS R6, R2 ;  /* 0x0000000200067213 */ /* 0x000fc60000000000 */
[----:B------:R-:W-:-:S04]  /*00c0*/  IMAD R7, R7, 0x15180, RZ ;  /* 0x0001518007077824 */ /* 0x000fc800078e02ff */
[C---:B------:R-:W-:Y:S01]  /*00d0*/  VIADD R15, R7.reuse, 0x15180 ;  /* 0x00015180070f7836 */ /* 0x040fe20000000000 */
[----:B------:R-:W-:Y:S02]  /*00e0*/  IABS R13, R7 ;  /* 0x00000007000d7213 */ /* 0x000fe40000000000 */
[-C--:B------:R-:W-:Y:S02]  /*00f0*/  LOP3.LUT R7, R7, R2.reuse, RZ, 0x3c, !PT ;  /* 0x0000000207077212 */ /* 0x080fe400078e3cff */
[----:B------:R-:W-:Y:S02]  /*0100*/  IABS R10, R15 ;  /* 0x0000000f000a7213 */ /* 0x000fe40000000000 */
[----:B------:R-:W-:Y:S02]  /*0110*/  LOP3.LUT R15, R15, R2, RZ, 0x3c, !PT ;  /* 0x000000020f0f7212 */ /* 0x000fe400078e3cff */
[----:B0-----:R-:W-:Y:S02]  /*0120*/  IADD3 R8, PT, PT, R0, 0xffffffe, RZ ;  /* 0x0ffffffe00087810 */ /* 0x001fe40007ffe0ff */
[----:B------:R-:W-:-:S02]  /*0130*/  MOV R0, 0x3fb8aa3b ;  /* 0x3fb8aa3b00007802 */ /* 0x000fc40000000f00 */
[----:B------:R0:W1:Y:S01]  /*0140*/  F2I.FTZ.U32.TRUNC.NTZ R9, R8 ;  /* 0x0000000800097305 */ /* 0x000062000021f000 */
[----:B------:R-:W-:Y:S02]  /*0150*/  ISETP.GE.AND P1, PT, R15, RZ, PT ;  /* 0x000000ff0f00720c */ /* 0x000fe40003f26270 */
[----:B------:R-:W-:Y:S01]  /*0160*/  FFMA R0, R3, R0, -5.2486509360960553749e-08 ;  /* 0xb3616d8703007423 */ /* 0x000fe20000000000 */
[----:B------:R-:W-:Y:S01]  /*0170*/  ISETP.GE.AND P0, PT, R7, RZ, PT ;  /* 0x000000ff0700720c */ /* 0x000fe20003f06270 */
[----:B0-----:R-:W-:Y:S02]  /*0180*/  IMAD.MOV.U32 R8, RZ, RZ, RZ ;  /* 0x000000ffff087224 */ /* 0x001fe400078e00ff */
[----:B-1----:R-:W-:-:S04]  /*0190*/  IMAD.MOV R5, RZ, RZ, -R9 ;  /* 0x000000ffff057224 */ /* 0x002fc800078e0a09 */
[----:B------:R-:W-:-:S04]  /*01a0*/  IMAD R5, R5, R4, RZ ;  /* 0x0000000405057224 */ /* 0x000fc800078e02ff */
[----:B------:R-:W-:-:S04]  /*01b0*/  IMAD.HI.U32 R5, R9, R5, R8 ;  /* 0x0000000509057227 */ /* 0x000fc800078e0008 */
[----:B------:R-:W-:Y:S02]  /*01c0*/  HFMA2 R9, -RZ, RZ, 1.642578125, 10.2890625 ;  /* 0x3e924925ff097431 */ /* 0x000fe400000001ff */
[----:B------:R-:W-:Y:S02]  /*01d0*/  IMAD.MOV R8, RZ, RZ, -R6 ;  /* 0x000000ffff087224 */ /* 0x000fe400078e0a06 */
[----:B------:R-:W-:-:S04]  /*01e0*/  IMAD.HI.U32 R6, R5, R13, RZ ;  /* 0x0000000d05067227 */ /* 0x000fc800078e00ff */
[----:B------:R-:W-:-:S04]  /*01f0*/  IMAD.HI.U32 R5, R5, R10, RZ ;  /* 0x0000000a05057227 */ /* 0x000fc800078e00ff */
[----:B------:R-:W-:Y:S01]  /*0200*/  FFMA R0, -R9, 1.9251366722983220825e-08, R0 ;  /* 0x32a55e3409007823 */ /* 0x000fe20000000100 */
[----:B------:R-:W-:-:S03]  /*0210*/  IMAD R17, R5, R8, R10 ;  /* 0x0000000805117224 */ /* 0x000fc600078e020a */
[----:B------:R-:W-:Y:S01]  /*0220*/  FFMA R0, R3, 0.029808623716235160828, R0 ;  /* 0x3cf4313703007823 */ /* 0x000fe20000000000 */
[----:B------:R-:W-:Y:S01]  /*0230*/  IMAD R13, R6, R8, R13 ;  /* 0x00000008060d7224 */ /* 0x000fe200078e020d */
[C---:B------:R-:W-:Y:S02]  /*0240*/  ISETP.GT.U32.AND P5, PT, R4.reuse, R17, PT ;  /* 0x000000110400720c */ /* 0x040fe40003fa4070 */
[----:B------:R-:W-:Y:S02]  /*0250*/  FFMA R8, -R9, 0.0099362079054117202759, R0 ;  /* 0x3c22cb7a09087823 */ /* 0x000fe40000000100 */
[----:B------:R-:W-:Y:S02]  /*0260*/  ISETP.GT.U32.AND P4, PT, R4, R13, PT ;  /* 0x0000000d0400720c */ /* 0x000fe40003f84070 */
[----:B------:R-:W-:-:S04]  /*0270*/  FADD R9, R8, 4.5878014564514160156 ;  /* 0x4092cf4508097421 */ /* 0x000fc80000000000 */
[C---:B------:R-:W-:Y:S01]  /*0280*/  FMUL R0, R9.reuse, 2 ;  /* 0x4000000009007820 */ /* 0x040fe20000400000 */
[----:B------:R-:W-:Y:S02]  /*0290*/  FADD R11, R9, -4.5878014564514160156 ;  /* 0xc092cf45090b7421 */ /* 0x000fe40000000000 */
[----:B------:R-:W-:Y:S01]  /*02a0*/  @!P5 IMAD.IADD R17, R17, 0x1, -R4 ;  /* 0x000000011111d824 */ /* 0x000fe200078e0a04 */
[----:B------:R-:W0:Y:S03]  /*02b0*/  FRND R3, R0 ;  /* 0x0000000000037307 */ /* 0x000e260000201000 */
[-C--:B------:R-:W-:Y:S01]  /*02c0*/  @!P4 IADD3 R13, PT, PT, R13, -R4.reuse, RZ ;  /* 0x800000040d0dc210 */ /* 0x080fe20007ffe0ff */
[----:B------:R-:W-:Y:S02]  /*02d0*/  @!P5 VIADD R5, R5, 0x1 ;  /* 0x000000010505d836 */ /* 0x000fe40000000000 */
[----:B------:R-:W-:Y:S01]  /*02e0*/  FADD R11, R8, -R11 ;  /* 0x8000000b080b7221 */ /* 0x000fe20000000000 */
[----:B------:R-:W-:-:S02]  /*02f0*/  ISETP.GE.U32.AND P3, PT, R17, R4, PT ;  /* 0x000000041100720c */ /* 0x000fc40003f66070 */
[----:B------:R-:W-:Y:S01]  /*0300*/  ISETP.GE.U32.AND P2, PT, R13, R4, PT ;  /* 0x000000040d00720c */ /* 0x000fe20003f46070 */
[----:B------:R-:W-:Y:S01]  /*0310*/  FFMA R4, R9, 2, -R0 ;  /* 0x4000000009047823 */ /* 0x000fe20000000800 */
[----:B------:R-:W-:Y:S02]  /*0320*/  @!P4 IADD3 R6, PT, PT, R6, 0x1, RZ ;  /* 0x000000010606c810 */ /* 0x000fe40007ffe0ff */
[----:B------:R-:W-:Y:S01]  /*0330*/  MOV R9, 0x391fcb8e ;  /* 0x391fcb8e00097802 */ /* 0x000fe20000000f00 */
[----:B------:R-:W-:Y:S01]  /*0340*/  FFMA R4, R11, 2, R4 ;  /* 0x400000000b047823 */ /* 0x000fe20000000004 */
[----:B0-----:R-:W-:-:S05]  /*0350*/  FADD R7, R0, -R3 ;  /* 0x8000000300077221 */ /* 0x001fca0000000000 */
[----:B------:R-:W-:Y:S02]  /*0360*/  @P3 IADD3 R5, PT, PT, R5, 0x1, RZ ;  /* 0x0000000105053810 */ /* 0x000fe40007ffe0ff */
[----:B------:R-:W-:Y:S02]  /*0370*/  @P2 VIADD R6, R6, 0x1 ;  /* 0x0000000106062836 */ /* 0x000fe40000000000 */
[----:B------:R-:W-:Y:S01]  /*0380*/  FADD R4, R4, R7 ;  /* 0x0000000704047221 */ /* 0x000fe20000000000 */
[----:B------:R-:W-:Y:S01]  /*0390*/  ISETP.NE.AND P2, PT, R2, RZ, PT ;  /* 0x000000ff0200720c */ /* 0x000fe20003f45270 */
[----:B------:R-:W-:Y:S01]  /*03a0*/  IMAD.MOV.U32 R8, RZ, RZ, R5 ;  /* 0x000000ffff087224 */ /* 0x000fe200078e0005 */
[----:B------:R-:W-:Y:S01]  /*03b0*/  LOP3.LUT R5, RZ, R2, RZ, 0x33, !PT ;  /* 0x00000002ff057212 */ /* 0x000fe200078e33ff */
[----:B------:R-:W-:Y:S01]  /*03c0*/  FFMA R7, R4, R9, 0.0013391353422775864601 ;  /* 0x3aaf85ed04077423 */ /* 0x000fe20000000009 */
[----:B------:R-:W-:Y:S01]  /*03d0*/  @!P0 IADD3 R6, PT, PT, -R6, RZ, RZ ;  /* 0x000000ff06068210 */ /* 0x000fe20007ffe1ff */
[----:B------:R-:W-:Y:S01]  /*03e0*/  @!P1 IMAD.MOV R8, RZ, RZ, -R8 ;  /* 0x000000ffff089224 */ /* 0x000fe200078e0a08 */
[----:B------:R-:W-:Y:S01]  /*03f0*/  FSETP.GT.AND P0, PT, R3, RZ, PT ;  /* 0x000000ff0300720b */ /* 0x000fe20003f04000 */
[C---:B------:R-:W-:Y:S01]  /*0400*/  FFMA R7, R4.reuse, R7, 0.0096188392490148544312 ;  /* 0x3c1d985604077423 */ /* 0x040fe20000000007 */
[C---:B------:R-:W-:Y:S01]  /*0410*/  SEL R13, R5.reuse, R6, !P2 ;  /* 0x00000006050d7207 */ /* 0x040fe20005000000 */
[----:B------:R0:W1:Y:S01]  /*0420*/  F2I.NTZ R3, R0 ;  /* 0x0000000000037305 */ /* 0x0000620000203100 */
[----:B------:R-:W-:Y:S01]  /*0430*/  SEL R2, R5, R8, !P2 ;  /* 0x0000000805027207 */ /* 0x000fe20005000000 */
[----:B------:R-:W-:Y:S01]  /*0440*/  FFMA R7, R4, R7, 0.055503588169813156128 ;  /* 0x3d6357bb04077423 */ /* 0x000fe20000000007 */
[----:B------:R-:W-:-:S02]  /*0450*/  SEL R6, RZ, 0x83000000, P0 ;  /* 0x83000000ff067807 */ /* 0x000fc40000000000 */
[----:B------:R-:W-:Y:S01]  /*0460*/  ISETP.GT.AND P1, PT, R2, R13, PT ;  /* 0x0000000d0200720c */ /* 0x000fe20003f24270 */
[----:B------:R-:W-:Y:S01]  /*0470*/  FFMA R7, R4, R7, 0.24022644758224487305 ;  /* 0x3e75fdec04077423 */ /* 0x000fe20000000007 */
[----:B------:R-:W-:-:S03]  /*0480*/  FSETP.GT.AND P0, PT, |R0|, 152, PT ;  /* 0x431800000000780b */ /* 0x000fc60003f04200 */
[----:B------:R-:W-:-:S04]  /*0490*/  FFMA R7, R4, R7, 0.69314718246459960938 ;  /* 0x3f31721804077423 */ /* 0x000fc80000000007 */
[----:B------:R-:W-:Y:S01]  /*04a0*/  FFMA R7, R4, R7, 1 ;  /* 0x3f80000004077423 */ /* 0x000fe20000000007 */
[----:B------:R-:W-:-:S03]  /*04b0*/  IADD3 R4, PT, PT, R6, 0x7f000000, RZ ;  /* 0x7f00000006047810 */ /* 0x000fc60007ffe0ff */
[----:B01----:R-:W-:Y:S05]  /*04c0*/  @!P1 EXIT ;  /* 0x000000000000994d */ /* 0x003fea0003800000 */
[----:B------:R-:W-:Y:S01]  /*04d0*/  IMAD.IADD R5, R2, 0x1, -R13 ;  /* 0x0000000102057824 */ /* 0x000fe200078e0a0d */
[----:B------:R-:W-:Y:S01]  /*04e0*/  LEA R3, R3, -R6, 0x17 ;  /* 0x8000000603037211 */ /* 0x000fe200078eb8ff */
[----:B------:R-:W-:Y:S01]  /*04f0*/  FMUL R4, R7, R4 ;  /* 0x0000000407047220 */ /* 0x000fe20000400000 */
[----:B------:R-:W-:Y:S01]  /*0500*/  FSETP.GEU.AND P1, PT, R0, RZ, PT ;  /* 0x000000ff0000720b */ /* 0x000fe20003f2e000 */
[----:B------:R-:W0:Y:S01]  /*0510*/  LDCU.64 UR4, c[0x0][0x358] ;  /* 0x00006b00ff0477ac */ /* 0x000e220008000a00 */
[----:B------:R-:W-:Y:S01]  /*0520*/  LOP3.LUT R5, R5, 0x1, RZ, 0xc0, !PT ;  /* 0x0000000105057812 */ /* 0x000fe200078ec0ff */
[----:B------:R-:W-:Y:S01]  /*0530*/  BSSY.RECONVERGENT B0, `(.L_x_31) ;  /* 0x0000042000007945 */ /* 0x000fe20003800200 */
[----:B------:R-:W-:Y:S01]  /*0540*/  FMUL R3, R4, R3 ;  /* 0x0000000304037220 */ /* 0x000fe20000400000 */
[----:B------:R-:W-:Y:S01]  /*0550*/  @P0 FSEL R3, RZ, +INF , !P1 ;  /* 0x7f800000ff030808 */ /* 0x000fe20004800000 */
[----:B------:R-:W-:Y:S01]  /*0560*/  VIADD R11, R13, 0x1 ;  /* 0x000000010d0b7836 */ /* 0x000fe20000000000 */
[----:B------:R-:W-:-:S13]  /*0570*/  ISETP.NE.U32.AND P2, PT, R5, 0x1, PT ;  /* 0x000000010500780c */ /* 0x000fda0003f45070 */
[----:B0-----:R-:W-:Y:S05]  /*0580*/  @P2 BRA `(.L_x_32) ;  /* 0x0000000000f02947 */ /* 0x001fea0003800000 */
[----:B------:R-:W-:Y:S02]  /*0590*/  HFMA2 R12, -RZ, RZ, 0, 0 ;  /* 0x00000000ff0c7431 */ /* 0x000fe400000001ff */
[----:B------:R-:W-:-:S04]  /*05a0*/  IMAD.HI R5, R13, 0x1b4e81b5, RZ ;  /* 0x1b4e81b50d057827 */ /* 0x000fc800078e02ff */
[----:B------:R-:W-:Y:S01]  /*05b0*/  IMAD.HI R0, R13, 0x2aaaaaab, RZ ;  /* 0x2aaaaaab0d007827 */ /* 0x000fe200078e02ff */
[----:B------:R-:W-:-:S03]  /*05c0*/  SHF.R.U32.HI R6, RZ, 0x1f, R5 ;  /* 0x0000001fff067819 */ /* 0x000fc60000011605 */
[--C-:B------:R-:W-:Y:S01]  /*05d0*/  IMAD.HI R4, R13, -0x77777777, R12.reuse ;  /* 0x888888890d047827 */ /* 0x100fe200078e020c */
[----:B------:R-:W-:Y:S02]  /*05e0*/  LEA.HI.SX32 R16, R5, R6, 0x1c ;  /* 0x0000000605107211 */ /* 0x000fe400078fe2ff */
[----:B------:R-:W0:Y:S01]  /*05f0*/  LDC.64 R6, c[0x0][0x388] ;  /* 0x0000e200ff067b82 */ /* 0x000e220000000a00 */
[----:B------:R-:W-:Y:S01]  /*0600*/  IMAD.HI R10, R13, -0x6e5d4c3b, R12 ;  /* 0x91a2b3c50d0a7827 */ /* 0x000fe200078e020c */
[----:B------:R-:W-:Y:S02]  /*0610*/  SHF.R.U32.HI R5, RZ, 0x1f, R4 ;  /* 0x0000001fff057819 */ /* 0x000fe40000011604 */
[----:B------:R-:W-:Y:S01]  /*0620*/  LEA.HI R8, R0, R0, RZ, 0x1 ;  /* 0x0000000000087211 */ /* 0x000fe200078f08ff */
[----:B------:R-:W-:Y:S01]  /*0630*/  IMAD.HI R17, R16, 0x2aaaaaab, RZ ;  /* 0x2aaaaaab10117827 */ /* 0x000fe200078e02ff */
[----:B------:R-:W-:Y:S02]  /*0640*/  SHF.R.U32.HI R15, RZ, 0x1f, R10 ;  /* 0x0000001fff0f7819 */ /* 0x000fe4000001160a */
[----:B------:R-:W-:Y:S01]  /*0650*/  LEA.HI.SX32 R0, R4, R5, 0x1c ;  /* 0x0000000504007211 */ /* 0x000fe200078fe2ff */
[----:B------:R-:W-:Y:S01]  /*0660*/  IMAD.HI R9, R8, 0x66666667, RZ ;  /* 0x6666666708097827 */ /* 0x000fe200078e02ff */
[----:B------:R-:W1:Y:S01]  /*0670*/  LDC.64 R4, c[0x0][0x390] ;  /* 0x0000e400ff047b82 */ /* 0x000e620000000a00 */
[----:B------:R-:W-:-:S02]  /*0680*/  LEA.HI.SX32 R10, R10, R15, 0x15 ;  /* 0x0000000f0a0a7211 */ /* 0x000fc400078faaff */
[----:B------:R-:W-:Y:S01]  /*0690*/  IMAD.HI R14, R0, 0x66666667, RZ ;  /* 0x66666667000e7827 */ /* 0x000fe200078e02ff */
[----:B------:R-:W-:Y:S02]  /*06a0*/  SHF.R.S32.HI R12, RZ, 0x1, R9 ;  /* 0x00000001ff0c7819 */ /* 0x000fe40000011409 */
[----:B------:R-:W-:Y:S01]  /*06b0*/  SHF.R.U32.HI R18, RZ, 0x1f, R17 ;  /* 0x0000001fff127819 */ /* 0x000fe20000011611 */
[----:B------:R-:W-:Y:S01]  /*06c0*/  IMAD.HI R20, R10, 0x2aaaaaab, RZ ;  /* 0x2aaaaaab0a147827 */ /* 0x000fe200078e02ff */
[----:B------:R-:W-:Y:S02]  /*06d0*/  LEA.HI R15, R9, R12, RZ, 0x1 ;  /* 0x0000000c090f7211 */ /* 0x000fe400078f08ff */
[----:B------:R-:W-:Y:S01]  /*06e0*/  LEA.HI R19, R17, R18, RZ, 0x1e ;  /* 0x0000001211137211 */ /* 0x000fe200078ff0ff */
[----:B------:R-:W-:Y:S01]  /*06f0*/  IMAD R9, R8, -0x6, R13 ;  /* 0xfffffffa08097824 */ /* 0x000fe200078e020d */
[----:B------:R-:W-:Y:S01]  /*0700*/  SHF.R.S32.HI R17, RZ, 0x1, R14 ;  /* 0x00000001ff117819 */ /* 0x000fe2000001140e */
[----:B------:R-:W-:Y:S01]  /*0710*/  IMAD R8, R15, -0x5, R8 ;  /* 0xfffffffb0f087824 */ /* 0x000fe200078e0208 */
[----:B------:R-:W-:Y:S01]  /*0720*/  SHF.R.U32.HI R13, RZ, 0x1f, R20 ;  /* 0x0000001fff0d7819 */ /* 0x000fe20000011614 */
[----:B------:R-:W-:Y:S01]  /*0730*/  IMAD R19, R19, -0x18, R16 ;  /* 0xffffffe813137824 */ /* 0x000fe200078e0210 */
[----:B------:R-:W-:-:S02]  /*0740*/  LEA.HI R17, R14, R17, RZ, 0x1 ;  /* 0x000000110e117211 */ /* 0x000fc400078f08ff */
[----:B------:R-:W-:Y:S01]  /*0750*/  LEA.HI R15, R20, R13, RZ, 0x1e ;  /* 0x0000000d140f7211 */ /* 0x000fe200078ff0ff */
[----:B0-----:R-:W-:-:S04]  /*0760*/  IMAD.WIDE R12, R9, 0x900, R6 ;  /* 0x00000900090c7825 */ /* 0x001fc800078e0206 */
[----:B------:R-:W-:Y:S02]  /*0770*/  IMAD R6, R17, -0x5, R0 ;  /* 0xfffffffb11067824 */ /* 0x000fe400078e0200 */
[----:B------:R-:W-:Y:S02]  /*0780*/  IMAD.IADD R7, R8, 0x1, R19 ;  /* 0x0000000108077824 */ /* 0x000fe400078e0213 */
[----:B------:R-:W-:Y:S02]  /*0790*/  IMAD R15, R15, -0x18, R10 ;  /* 0xffffffe80f0f7824 */ /* 0x000fe400078e020a */
[----:B------:R-:W-:-:S04]  /*07a0*/  IMAD.WIDE R12, R19, 0x60, R12 ;  /* 0x00000060130c7825 */ /* 0x000fc800078e020c */
[----:B-1----:R-:W-:Y:S01]  /*07b0*/  IMAD.WIDE R4, R7, 0x70, R4 ;  /* 0x0000007007047825 */ /* 0x002fe200078e0204 */
[----:B------:R-:W-:-:S03]  /*07c0*/  IADD3 R7, PT, PT, R6, R15, RZ ;  /* 0x0000000f06077210 */ /* 0x000fc60007ffe0ff */
[----:B------:R-:W-:-:S04]  /*07d0*/  IMAD.WIDE R12, R15, 0x4, R12 ;  /* 0x000000040f0c7825 */ /* 0x000fc800078e020c */
[----:B------:R-:W-:Y:S01]  /*07e0*/  IMAD.WIDE R14, R7, 0x4, R4 ;  /* 0x00000004070e7825 */ /* 0x000fe200078e0204 */
[----:B------:R-:W2:Y:S01]  /*07f0*/  LDG.E R0, desc[UR4][R12.64] ;  /* 0x000000040c007981 */ /* 0x000ea2000c1e1900 */
[----:B------:R-:W0:Y:S04]  /*0800*/  LDC.64 R4, c[0x0][0x380] ;  /* 0x0000e000ff047b82 */ /* 0x000e280000000a00 */
[----:B------:R-:W2:Y:S01]  /*0810*/  LDG.E R15, desc[UR4][R14.64] ;  /* 0x000000040e0f7981 */ /* 0x000ea2000c1e1900 */
[----:B------:R-:W1:Y:S01]  /*0820*/  MUFU.RCP R10, R3 ;  /* 0x00000003000a7308 */ /* 0x000e620000001000 */
[----:B------:R-:W-:Y:S01]  /*0830*/  BSSY.RECONVERGENT B1, `(.L_x_33) ;  /* 0x000000f000017945 */ /* 0x000fe20003800200 */
[----:B-1----:R-:W-:Y:S01]  /*0840*/  FFMA R7, -R3, R10, 1 ;  /* 0x3f80000003077423 */ /* 0x002fe2000000010a */
[----:B0-----:R-:W-:-:S04]  /*0850*/  IMAD.WIDE R4, R9, 0x64, R4 ;  /* 0x0000006409047825 */ /* 0x001fc800078e0204 */
[----:B------:R-:W-:Y:S01]  /*0860*/  FFMA R7, R10, R7, R10 ;  /* 0x000000070a077223 */ /* 0x000fe2000000000a */
[----:B------:R-:W-:-:S04]  /*0870*/  IMAD.WIDE R4, R8, 0x14, R4 ;  /* 0x0000001408047825 */ /* 0x000fc800078e0204 */
[----:B------:R-:W-:-:S04]  /*0880*/  IMAD.WIDE R4, R6, 0x4, R4 ;  /* 0x0000000406047825 */ /* 0x000fc800078e0204 */
[----:B--2---:R-:W-:-:S04]  /*0890*/  FMUL R0, R0, R15 ;  /* 0x0000000f00007220 */ /* 0x004fc80000400000 */
[----:B------:R-:W0:Y:S01]  /*08a0*/  FCHK P0, R0, R3 ;  /* 0x0000000300007302 */ /* 0x000e220000000000 */
[----:B------:R-:W-:-:S04]  /*08b0*/  FFMA R10, R0, R7, RZ ;  /* 0x00000007000a7223 */ /* 0x000fc800000000ff */
[----:B------:R-:W-:-:S04]  /*08c0*/  FFMA R8, -R3, R10, R0 ;  /* 0x0000000a03087223 */ /* 0x000fc80000000100 */
[----:B------:R-:W-:Y:S01]  /*08d0*/  FFMA R7, R7, R8, R10 ;  /* 0x0000000807077223 */ /* 0x000fe2000000000a */
[----:B0-----:R-:W-:Y:S06]  /*08e0*/  @!P0 BRA `(.L_x_34) ;  /* 0x00000000000c8947 */ /* 0x001fec0003800000 */
[----:B------:R-:W-:-:S07]  /*08f0*/  MOV R12, 0x910 ;  /* 0x00000910000c7802 */ /* 0x000fce0000000f00 */
[----:B------:R-:W-:Y:S05]  /*0900*/  CALL.REL.NOINC `($__internal_1_$__cuda_sm3x_div_rn_noftz_f32_slowpath) ;  /* 0x0000000800107944 */ /* 0x000fea0003c00000 */
[----:B------:R-:W-:-:S07]  /*0910*/  IMAD.MOV.U32 R7, RZ, RZ, R0 ;  /* 0x000000ffff077224 */ /* 0x000fce00078e0000 */
.L_x_34:
[----:B------:R-:W-:Y:S05]  /*0920*/  BSYNC.RECONVERGENT B1 ;  /* 0x0000000000017941 */ /* 0x000fea0003800200 */
.L_x_33:
[----:B------:R0:W-:Y:S01]  /*0930*/  REDG.E.ADD.F32.FTZ.RN.STRONG.GPU desc[UR4][R4.64], R7 ;  /* 0x00000007040079a6 */ /* 0x0001e2000c12f304 */
[----:B------:R-:W-:-:S07]  /*0940*/  MOV R13, R11 ;  /* 0x0000000b000d7202 */ /* 0x000fce0000000f00 */
.L_x_32:
[----:B------:R-:W-:Y:S05]  /*0950*/  BSYNC.RECONVERGENT B0 ;  /* 0x0000000000007941 */ /* 0x000fea0003800200 */
.L_x_31:
[----:B------:R-:W1:Y:S01]  /*0960*/  LDC.64 R8, c[0x0][0x390] ;  /* 0x0000e400ff087b82 */ /* 0x000e620000000a00 */
[----:B------:R-:W-:-:S07]  /*0970*/  ISETP.NE.AND P0, PT, R2, R11, PT ;  /* 0x0000000b0200720c */ /* 0x000fce0003f05270 */
[----:B0-----:R-:W0:Y:S08]  /*0980*/  LDC.64 R6, c[0x0][0x380] ;  /* 0x0000e000ff067b82 */ /* 0x001e300000000a00 */
[----:B------:R-:W2:Y:S01]  /*0990*/  LDC.64 R4, c[0x0][0x388] ;  /* 0x0000e200ff047b82 */ /* 0x000ea20000000a00 */
[----:B------:R-:W-:Y:S05]  /*09a0*/  @!P0 EXIT ;  /* 0x000000000000894d */ /* 0x000fea0003800000 */
.L_x_39:
[----:B------:R-:W-:Y:S02]  /*09b0*/  IMAD.MOV.U32 R12, RZ, RZ, RZ ;  /* 0x000000ffff0c7224 */ /* 0x000fe400078e00ff */
[----:B------:R-:W-:-:S04]  /*09c0*/  IMAD.HI R14, R13, 0x1b4e81b5, RZ ;  /* 0x1b4e81b50d0e7827 */ /* 0x000fc800078e02ff */
[----:B------:R-:W-:Y:S01]  /*09d0*/  IMAD.HI R11, R13, -0x77777777, R12 ;  /* 0x888888890d0b7827 */ /* 0x000fe200078e020c */
[----:B------:R-:W-:-:S03]  /*09e0*/  SHF.R.U32.HI R15, RZ, 0x1f, R14 ;  /* 0x0000001fff0f7819 */ /* 0x000fc6000001160e */
[----:B------:R-:W-:Y:S01]  /*09f0*/  IMAD.HI R0, R13, 0x2aaaaaab, RZ ;  /* 0x2aaaaaab0d007827 */ /* 0x000fe200078e02ff */
[----:B------:R-:W-:-:S03]  /*0a00*/  SHF.R.U32.HI R10, RZ, 0x1f, R11 ;  /* 0x0000001fff0a7819 */ /* 0x000fc6000001160b */
[----:B------:R-:W-:Y:S01]  /*0a10*/  IMAD.HI R16, R13, -0x6e5d4c3b, R12 ;  /* 0x91a2b3c50d107827 */ /* 0x000fe200078e020c */
[----:B------:R-:W-:Y:S02]  /*0a20*/  LEA.HI R0, R0, R0, RZ, 0x1 ;  /* 0x0000000000007211 */ /* 0x000fe400078f08ff */
[----:B------:R-:W-:Y:S02]  /*0a30*/  LEA.HI.SX32 R12, R14, R15, 0x1c ;  /* 0x0000000f0e0c7211 */ /* 0x000fe400078fe2ff */
[----:B------:R-:W-:Y:S01]  /*0a40*/  LEA.HI.SX32 R11, R11, R10, 0x1c ;  /* 0x0000000a0b0b7211 */ /* 0x000fe200078fe2ff */
[----:B------:R-:W-:Y:S01]  /*0a50*/  IMAD.HI R10, R0, 0x66666667, RZ ;  /* 0x66666667000a7827 */ /* 0x000fe200078e02ff */
[----:B------:R-:W-:-:S03]  /*0a60*/  SHF.R.U32.HI R15, RZ, 0x1f, R16 ;  /* 0x0000001fff0f7819 */ /* 0x000fc60000011610 */
[----:B------:R-:W-:Y:S01]  /*0a70*/  IMAD.HI R18, R12, 0x2aaaaaab, RZ ;  /* 0x2aaaaaab0c127827 */ /* 0x000fe200078e02ff */
[----:B------:R-:W-:Y:S02]  /*0a80*/  LEA.HI.SX32 R14, R16, R15, 0x15 ;  /* 0x0000000f100e7211 */ /* 0x000fe400078faaff */
[----:B------:R-:W-:Y:S01]  /*0a90*/  SHF.R.S32.HI R15, RZ, 0x1, R10 ;  /* 0x00000001ff0f7819 */ /* 0x000fe2000001140a */
[----:B------:R-:W-:Y:S01]  /*0aa0*/  IMAD.HI R16, R11, 0x66666667, RZ ;  /* 0x666666670b107827 */ /* 0x000fe200078e02ff */
[----:B------:R-:W-:Y:S02]  /*0ab0*/  SHF.R.U32.HI R19, RZ, 0x1f, R18 ;  /* 0x0000001fff137819 */ /* 0x000fe40000011612 */
[----:B------:R-:W-:Y:S01]  /*0ac0*/  LEA.HI R15, R10, R15, RZ, 0x1 ;  /* 0x0000000f0a0f7211 */ /* 0x000fe200078f08ff */
[----:B------:R-:W-:Y:S01]  /*0ad0*/  IMAD.HI R20, R14, 0x2aaaaaab, RZ ;  /* 0x2aaaaaab0e147827 */ /* 0x000fe200078e02ff */
[----:B------:R-:W-:Y:S02]  /*0ae0*/  SHF.R.S32.HI R17, RZ, 0x1, R16 ;  /* 0x00000001ff117819 */ /* 0x000fe40000011410 */
[----:B------:R-:W-:Y:S01]  /*0af0*/  LEA.HI R19, R18, R19, RZ, 0x1e ;  /* 0x0000001312137211 */ /* 0x000fe200078ff0ff */
[----:B------:R-:W-:Y:S01]  /*0b00*/  IMAD R10, R15, -0x5, R0 ;  /* 0xfffffffb0f0a7824 */ /* 0x000fe200078e0200 */
[----:B------:R-:W-:Y:S01]  /*0b10*/  LEA.HI R18, R16, R17, RZ, 0x1 ;  /* 0x0000001110127211 */ /* 0x000fe200078f08ff */
[----:B------:R-:W-:Y:S01]  /*0b20*/  IMAD R15, R0, -0x6, R13 ;  /* 0xfffffffa000f7824 */ /* 0x000fe200078e020d */
[----:B------:R-:W-:Y:S01]  /*0b30*/  SHF.R.U32.HI R17, RZ, 0x1f, R20 ;  /* 0x0000001fff117819 */ /* 0x000fe20000011614 */
[----:B------:R-:W-:-:S02]  /*0b40*/  IMAD R19, R19, -0x18, R12 ;  /* 0xffffffe813137824 */ /* 0x000fc400078e020c */
[----:B------:R-:W-:Y:S01]  /*0b50*/  IMAD R11, R18, -0x5, R11 ;  /* 0xfffffffb120b7824 */ /* 0x000fe200078e020b */
[----:B------:R-:W-:Y:S01]  /*0b60*/  LEA.HI R21, R20, R17, RZ, 0x1e ;  /* 0x0000001114157211 */ /* 0x000fe200078ff0ff */
[----:B--2---:R-:W-:Y:S01]  /*0b70*/  IMAD.WIDE R16, R15, 0x900, R4 ;  /* 0x000009000f107825 */ /* 0x004fe200078e0204 */
[----:B------:R-:W-:-:S03]  /*0b80*/  IADD3 R23, PT, PT, R10, R19, RZ ;  /* 0x000000130a177210 */ /* 0x000fc60007ffe0ff */
[----:B------:R-:W-:Y:S02]  /*0b90*/  IMAD R21, R21, -0x18, R14 ;  /* 0xffffffe815157824 */ /* 0x000fe400078e020e */
[----:B------:R-:W-:-:S04]  /*0ba0*/  IMAD.WIDE R16, R19, 0x60, R16 ;  /* 0x0000006013107825 */ /* 0x000fc800078e0210 */
[----:B-1----:R-:W-:-:S04]  /*0bb0*/  IMAD.WIDE R18, R23, 0x70, R8 ;  /* 0x0000007017127825 */ /* 0x002fc800078e0208 */
[----:B------:R-:W-:Y:S02]  /*0bc0*/  IMAD.IADD R23, R11, 0x1, R21 ;  /* 0x000000010b177824 */ /* 0x000fe400078e0215 */
[----:B------:R-:W-:-:S04]  /*0bd0*/  IMAD.WIDE R16, R21, 0x4, R16 ;  /* 0x0000000415107825 */ /* 0x000fc800078e0210 */
[----:B------:R-:W-:Y:S02]  /*0be0*/  IMAD.WIDE R18, R23, 0x4, R18 ;  /* 0x0000000417127825 */ /* 0x000fe400078e0212 */
[----:B------:R-:W2:Y:S04]  /*0bf0*/  LDG.E R16, desc[UR4][R16.64] ;  /* 0x0000000410107981 */ /* 0x000ea8000c1e1900 */
[----:B------:R-:W2:Y:S01]  /*0c00*/  LDG.E R19, desc[UR4][R18.64] ;  /* 0x0000000412137981 */ /* 0x000ea2000c1e1900 */
[----:B------:R-:W1:Y:S01]  /*0c10*/  MUFU.RCP R0, R3 ;  /* 0x0000000300007308 */ /* 0x000e620000001000 */
[----:B0-----:R-:W-:Y:S01]  /*0c20*/  IMAD.WIDE R14, R15, 0x64, R6 ;  /* 0x000000640f0e7825 */ /* 0x001fe200078e0206 */
[----:B------:R-:W-:Y:S05]  /*0c30*/  YIELD ;  /* 0x0000000000007946 */ /* 0x000fea0003800000 */
[----:B------:R-:W-:Y:S01]  /*0c40*/  IMAD.WIDE R14, R10, 0x14, R14 ;  /* 0x000000140a0e7825 */ /* 0x000fe200078e020e */
[----:B------:R-:W-:Y:S03]  /*0c50*/  BSSY.RECONVERGENT B0, `(.L_x_35) ;  /* 0x000000e000007945 */ /* 0x000fe60003800200 */
[----:B------:R-:W-:-:S04]  /*0c60*/  IMAD.WIDE R10, R11, 0x4, R14 ;  /* 0x000000040b0a7825 */ /* 0x000fc800078e020e */
[----:B-1----:R-:W-:-:S04]  /*0c70*/  FFMA R21, -R3, R0, 1 ;  /* 0x3f80000003157423 */ /* 0x002fc80000000100 */
[----:B------:R-:W-:Y:S01]  /*0c80*/  FFMA R0, R0, R21, R0 ;  /* 0x0000001500007223 */ /* 0x000fe20000000000 */
[----:B--2---:R-:W-:-:S04]  /*0c90*/  FMUL R20, R16, R19 ;  /* 0x0000001310147220 */ /* 0x004fc80000400000 */
[----:B------:R-:W0:Y:S01]  /*0ca0*/  FCHK P0, R20, R3 ;  /* 0x0000000314007302 */ /* 0x000e220000000000 */
[----:B------:R-:W-:-:S04]  /*0cb0*/  FFMA R21, R0, R20, RZ ;  /* 0x0000001400157223 */ /* 0x000fc800000000ff */
[----:B------:R-:W-:-:S04]  /*0cc0*/  FFMA R12, -R3, R21, R20 ;  /* 0x00000015030c7223 */ /* 0x000fc80000000114 */
[----:B------:R-:W-:Y:S01]  /*0cd0*/  FFMA R17, R0, R12, R21 ;  /* 0x0000000c00117223 */ /* 0x000fe20000000015 */
[----:B0-----:R-:W-:Y:S06]  /*0ce0*/  @!P0 BRA `(.L_x_36) ;  /* 0x0000000000108947 */ /* 0x001fec0003800000 */
[----:B------:R-:W-:Y:S02]  /*0cf0*/  MOV R0, R20 ;  /* 0x0000001400007202 */ /* 0x000fe40000000f00 */
[----:B------:R-:W-:-:S07]  /*0d00*/  MOV R12, 0xd20 ;  /* 0x00000d20000c7802 */ /* 0x000fce0000000f00 */
[----:B------:R-:W-:Y:S05]  /*0d10*/  CALL.REL.NOINC `($__internal_1_$__cuda_sm3x_div_rn_noftz_f32_slowpath) ;  /* 0x00000004000c7944 */ /* 0x000fea0003c00000 */
[----:B------:R-:W-:-:S07]  /*0d20*/  IMAD.MOV.U32 R17, RZ, RZ, R0 ;  /* 0x000000ffff117224 */ /* 0x000fce00078e0000 */
.L_x_36:
[----:B------:R-:W-:Y:S05]  /*0d30*/  BSYNC.RECONVERGENT B0 ;  /* 0x0000000000007941 */ /* 0x000fea0003800200 */
.L_x_35:
[----:B------:R-:W-:Y:S01]  /*0d40*/  IADD3 R15, PT, PT, R13, 0x1, RZ ;  /* 0x000000010d0f7810 */ /* 0x000fe20007ffe0ff */
[----:B------:R-:W-:Y:S02]  /*0d50*/  HFMA2 R18, -RZ, RZ, 0, 0 ;  /* 0x00000000ff127431 */ /* 0x000fe400000001ff */
[----:B------:R-:W-:Y:S01]  /*0d60*/  IMAD.MOV.U32 R14, RZ, RZ, RZ ;  /* 0x000000ffff0e7224 */ /* 0x000fe200078e00ff */
[----:B------:R0:W-:Y:S01]  /*0d70*/  REDG.E.ADD.F32.FTZ.RN.STRONG.GPU desc[UR4][R10.64], R17 ;  /* 0x000000110a0079a6 */ /* 0x0001e2000c12f304 */
[----:B------:R-:W-:-:S04]  /*0d80*/  IMAD.HI R16, R15, 0x1b4e81b5, RZ ;  /* 0x1b4e81b50f107827 */ /* 0x000fc800078e02ff */
[----:B------:R-:W-:Y:S01]  /*0d90*/  IMAD.MOV.U32 R19, RZ, RZ, R15 ;  /* 0x000000ffff137224 */ /* 0x000fe200078e000f */
[----:B------:R-:W-:Y:S01]  /*0da0*/  SHF.R.U32.HI R21, RZ, 0x1f, R16 ;  /* 0x0000001fff157819 */ /* 0x000fe20000011610 */
[----:B------:R-:W-:-:S03]  /*0db0*/  IMAD.HI R0, R15, 0x2aaaaaab, RZ ;  /* 0x2aaaaaab0f007827 */ /* 0x000fc600078e02ff */
[----:B------:R-:W-:Y:S01]  /*0dc0*/  LEA.HI.SX32 R16, R16, R21, 0x1c ;  /* 0x0000001510107211 */ /* 0x000fe200078fe2ff */
[----:B------:R-:W-:Y:S01]  /*0dd0*/  IMAD.HI R20, R15, -0x77777777, R14 ;  /* 0x888888890f147827 */ /* 0x000fe200078e020e */
[----:B------:R-:W-:-:S03]  /*0de0*/  LEA.HI R14, R0, R0, RZ, 0x1 ;  /* 0x00000000000e7211 */ /* 0x000fc600078f08ff */
[----:B------:R-:W-:Y:S01]  /*0df0*/  IMAD.HI R18, R15, -0x6e5d4c3b, R18 ;  /* 0x91a2b3c50f127827 */ /* 0x000fe200078e0212 */
[----:B------:R-:W-:-:S03]  /*0e00*/  SHF.R.U32.HI R19, RZ, 0x1f, R20 ;  /* 0x0000001fff137819 */ /* 0x000fc60000011614 */
[----:B------:R-:W-:Y:S01]  /*0e10*/  IMAD.HI R12, R14, 0x66666667, RZ ;  /* 0x666666670e0c7827 */ /* 0x000fe200078e02ff */
[----:B------:R-:W-:Y:S02]  /*0e20*/  SHF.R.U32.HI R21, RZ, 0x1f, R18 ;  /* 0x0000001fff157819 */ /* 0x000fe40000011612 */
[----:B------:R-:W-:Y:S01]  /*0e30*/  LEA.HI.SX32 R20, R20, R19, 0x1c ;  /* 0x0000001314147211 */ /* 0x000fe200078fe2ff */
[----:B------:R-:W-:Y:S01]  /*0e40*/  IMAD.HI R22, R16, 0x2aaaaaab, RZ ;  /* 0x2aaaaaab10167827 */ /* 0x000fe200078e02ff */
[----:B------:R-:W-:Y:S02]  /*0e50*/  LEA.HI.SX32 R0, R18, R21, 0x15 ;  /* 0x0000001512007211 */ /* 0x000fe400078faaff */
[----:B------:R-:W-:Y:S01]  /*0e60*/  SHF.R.S32.HI R21, RZ, 0x1, R12 ;  /* 0x00000001ff157819 */ /* 0x000fe2000001140c */
[----:B------:R-:W-:Y:S01]  /*0e70*/  IMAD.HI R19, R20, 0x66666667, RZ ;  /* 0x6666666714137827 */ /* 0x000fe200078e02ff */
[----:B------:R-:W-:Y:S02]  /*0e80*/  SHF.R.U32.HI R23, RZ, 0x1f, R22 ;  /* 0x0000001fff177819 */ /* 0x000fe40000011616 */
[----:B------:R-:W-:Y:S01]  /*0e90*/  LEA.HI R21, R12, R21, RZ, 0x1 ;  /* 0x000000150c157211 */ /* 0x000fe200078f08ff */
[----:B------:R-:W-:Y:S01]  /*0ea0*/  IMAD.HI R18, R0, 0x2aaaaaab, RZ ;  /* 0x2aaaaaab00127827 */ /* 0x000fe200078e02ff */
[----:B------:R-:W-:-:S02]  /*0eb0*/  LEA.HI R23, R22, R23, RZ, 0x1e ;  /* 0x0000001716177211 */ /* 0x000fc400078ff0ff */
[----:B------:R-:W-:Y:S01]  /*0ec0*/  SHF.R.S32.HI R22, RZ, 0x1, R19 ;  /* 0x00000001ff167819 */ /* 0x000fe20000011413 */
[----:B------:R-:W-:Y:S01]  /*0ed0*/  IMAD R15, R14, -0x6, R15 ;  /* 0xfffffffa0e0f7824 */ /* 0x000fe200078e020f */
[----:B------:R-:W-:Y:S01]  /*0ee0*/  SHF.R.U32.HI R25, RZ, 0x1f, R18 ;  /* 0x0000001fff197819 */ /* 0x000fe20000011612 */
[----:B------:R-:W-:Y:S01]  /*0ef0*/  IMAD R12, R21, -0x5, R14 ;  /* 0xfffffffb150c7824 */ /* 0x000fe200078e020e */
[----:B------:R-:W-:Y:S01]  /*0f00*/  LEA.HI R21, R19, R22, RZ, 0x1 ;  /* 0x0000001613157211 */ /* 0x000fe200078f08ff */
[----:B------:R-:W-:Y:S01]  /*0f10*/  IMAD R23, R23, -0x18, R16 ;  /* 0xffffffe817177824 */ /* 0x000fe200078e0210 */
[----:B------:R-:W-:Y:S01]  /*0f20*/  LEA.HI R25, R18, R25, RZ, 0x1e ;  /* 0x0000001912197211 */ /* 0x000fe200078ff0ff */
[----:B------:R-:W-:-:S03]  /*0f30*/  IMAD.WIDE R18, R15, 0x900, R4 ;  /* 0x000009000f127825 */ /* 0x000fc600078e0204 */
[----:B------:R-:W-:Y:S01]  /*0f40*/  IADD3 R27, PT, PT, R12, R23, RZ ;  /* 0x000000170c1b7210 */ /* 0x000fe20007ffe0ff */
[----:B------:R-:W-:Y:S02]  /*0f50*/  IMAD R14, R21, -0x5, R20 ;  /* 0xfffffffb150e7824 */ /* 0x000fe400078e0214 */
[----:B------:R-:W-:Y:S02]  /*0f60*/  IMAD R25, R25, -0x18, R0 ;  /* 0xffffffe819197824 */ /* 0x000fe400078e0200 */
[----:B------:R-:W-:-:S04]  /*0f70*/  IMAD.WIDE R20, R23, 0x60, R18 ;  /* 0x0000006017147825 */ /* 0x000fc800078e0212 */
[----:B------:R-:W-:-:S04]  /*0f80*/  IMAD.WIDE R18, R27, 0x70, R8 ;  /* 0x000000701b127825 */ /* 0x000fc800078e0208 */
[----:B------:R-:W-:Y:S02]  /*0f90*/  IMAD.IADD R23, R14, 0x1, R25 ;  /* 0x000000010e177824 */ /* 0x000fe400078e0219 */
[----:B------:R-:W-:-:S04]  /*0fa0*/  IMAD.WIDE R20, R25, 0x4, R20 ;  /* 0x0000000419147825 */ /* 0x000fc800078e0214 */
[----:B------:R-:W-:Y:S02]  /*0fb0*/  IMAD.WIDE R22, R23, 0x4, R18 ;  /* 0x0000000417167825 */ /* 0x000fe400078e0212 */
[----:B------:R-:W2:Y:S04]  /*0fc0*/  LDG.E R20, desc[UR4][R20.64] ;  /* 0x0000000414147981 */ /* 0x000ea8000c1e1900 */
[----:B------:R-:W2:Y:S01]  /*0fd0*/  LDG.E R23, desc[UR4][R22.64] ;  /* 0x0000000416177981 */ /* 0x000ea2000c1e1900 */
[----:B------:R-:W1:Y:S01]  /*0fe0*/  MUFU.RCP R0, R3 ;  /* 0x0000000300007308 */ /* 0x000e620000001000 */
[----:B------:R-:W-:Y:S01]  /*0ff0*/  IMAD.WIDE R18, R15, 0x64, R6 ;  /* 0x000000640f127825 */ /* 0x000fe200078e0206 */
[----:B------:R-:W-:Y:S03]  /*1000*/  BSSY.RECONVERGENT B0, `(.L_x_37) ;  /* 0x000000f000007945 */ /* 0x000fe60003800200 */
[----:B------:R-:W-:-:S04]  /*1010*/  IMAD.WIDE R18, R12, 0x14, R18 ;  /* 0x000000140c127825 */ /* 0x000fc800078e0212 */
[----:B-1----:R-:W-:-:S04]  /*1020*/  FFMA R25, -R3, R0, 1 ;  /* 0x3f80000003197423 */ /* 0x002fc80000000100 */
[----:B------:R-:W-:Y:S01]  /*1030*/  FFMA R0, R0, R25, R0 ;  /* 0x0000001900007223 */ /* 0x000fe20000000000 */
[----:B0-----:R-:W-:-:S04]  /*1040*/  IMAD.WIDE R10, R14, 0x4, R18 ;  /* 0x000000040e0a7825 */ /* 0x001fc800078e0212 */
        /* <DEDUP_REMOVED lines=10> */
.L_x_38:
[----:B------:R-:W-:Y:S05]  /*10f0*/  BSYNC.RECONVERGENT B0 ;  /* 0x0000000000007941 */ /* 0x000fea0003800200 */
.L_x_37:
[----:B------:R-:W-:Y:S01]  /*1100*/  IADD3 R13, PT, PT, R13, 0x2, RZ ;  /* 0x000000020d0d7810 */ /* 0x000fe20007ffe0ff */
[----:B------:R3:W-:Y:S03]  /*1110*/  REDG.E.ADD.F32.FTZ.RN.STRONG.GPU desc[UR4][R10.64], R15 ;  /* 0x0000000f0a0079a6 */ /* 0x0007e6000c12f304 */
[----:B------:R-:W-:-:S13]  /*1120*/  ISETP.NE.AND P0, PT, R13, R2, PT ;  /* 0x000000020d00720c */ /* 0x000fda0003f05270 */
[----:B---3--:R-:W-:Y:S05]  /*1130*/  @P0 BRA `(.L_x_39) ;  /* 0xfffffff8001c0947 */ /* 0x008fea000383ffff */
[----:B------:R-:W-:Y:S05]  /*1140*/  EXIT ;  /* 0x000000000000794d */ /* 0x000fea0003800000 */
        .weak           $__internal_1_$__cuda_sm3x_div_rn_noftz_f32_slowpath
        .type           $__internal_1_$__cuda_sm3x_div_rn_noftz_f32_slowpath,@function
        .size           $__internal_1_$__cuda_sm3x_div_rn_noftz_f32_slowpath,(.L_x_214 - $__internal_1_$__cuda_sm3x_div_rn_noftz_f32_slowpath)
$__internal_1_$__cuda_sm3x_div_rn_noftz_f32_slowpath:
[--C-:B------:R-:W-:Y:S01]  /*1150*/  SHF.R.U32.HI R14, RZ, 0x17, R3.reuse ;  /* 0x00000017ff0e7819 */ /* 0x100fe20000011603 */
[----:B------:R-:W-:Y:S01]  /*1160*/  BSSY.RECONVERGENT B2, `(.L_x_40) ;  /* 0x0000063000027945 */ /* 0x000fe20003800200 */
[----:B------:R-:W-:Y:S01]  /*1170*/  SHF.R.U32.HI R17, RZ, 0x17, R0 ;  /* 0x00000017ff117819 */ /* 0x000fe20000011600 */
[----:B------:R-:W-:Y:S01]  /*1180*/  IMAD.MOV.U32 R19, RZ, RZ, R3 ;  /* 0x000000ffff137224 */ /* 0x000fe200078e0003 */
[----:B------:R-:W-:Y:S02]  /*1190*/  LOP3.LUT R14, R14, 0xff, RZ, 0xc0, !PT ;  /* 0x000000ff0e0e7812 */ /* 0x000fe400078ec0ff */
[----:B------:R-:W-:-:S03]  /*11a0*/  LOP3.LUT R17, R17, 0xff, RZ, 0xc0, !PT ;  /* 0x000000ff11117812 */ /* 0x000fc600078ec0ff */
[----:B------:R-:W-:Y:S01]  /*11b0*/  VIADD R18, R14, 0xffffffff ;  /* 0xffffffff0e127836 */ /* 0x000fe20000000000 */
[----:B------:R-:W-:-:S04]  /*11c0*/  IADD3 R16, PT, PT, R17, -0x1, RZ ;  /* 0xffffffff11107810 */ /* 0x000fc80007ffe0ff */
[----:B------:R-:W-:-:S04]  /*11d0*/  ISETP.GT.U32.AND P0, PT, R18, 0xfd, PT ;  /* 0x000000fd1200780c */ /* 0x000fc80003f04070 */
[----:B------:R-:W-:-:S13]  /*11e0*/  ISETP.GT.U32.OR P0, PT, R16, 0xfd, P0 ;  /* 0x000000fd1000780c */ /* 0x000fda0000704470 */
[----:B------:R-:W-:Y:S01]  /*11f0*/  @!P0 MOV R15, RZ ;  /* 0x000000ff000f8202 */ /* 0x000fe20000000f00 */
        /* <DEDUP_REMOVED lines=19> */
[----:B------:R-:W-:Y:S01]  /*1330*/  @P0 IMAD.MOV.U32 R15, RZ, RZ, RZ ;  /* 0x000000ffff0f0224 */ /* 0x000fe200078e00ff */
[----:B------:R-:W-:Y:S01]  /*1340*/  @!P0 MOV R15, 0xffffffc0 ;  /* 0xffffffc0000f8802 */ /* 0x000fe20000000f00 */
[----:B------:R-:W-:Y:S01]  /*1350*/  @!P0 FFMA R0, R0, 1.84467440737095516160e+19, RZ ;  /* 0x5f80000000008823 */ /* 0x000fe200000000ff */
[----:B------:R-:W-:-:S03]  /*1360*/  @!P1 FFMA R19, R3, 1.84467440737095516160e+19, RZ ;  /* 0x5f80000003139823 */ /* 0x000fc600000000ff */
[----:B------:R-:W-:-:S07]  /*1370*/  @!P1 VIADD R15, R15, 0x40 ;  /* 0x000000400f0f9836 */ /* 0x000fce0000000000 */
.L_x_41:
[----:B------:R-:W-:Y:S01]  /*1380*/  LEA R16, R14, 0xc0800000, 0x17 ;  /* 0xc08000000e107811 */ /* 0x000fe200078eb8ff */
[----:B------:R-:W-:Y:S01]  /*1390*/  VIADD R17, R17, 0xffffff81 ;  /* 0xffffff8111117836 */ /* 0x000fe20000000000 */
[----:B------:R-:W-:Y:S02]  /*13a0*/  BSSY.RECONVERGENT B3, `(.L_x_46) ;  /* 0x0000035000037945 */ /* 0x000fe40003800200 */
[----:B------:R-:W-:Y:S01]  /*13b0*/  IADD3 R18, PT, PT, -R16, R19, RZ ;  /* 0x0000001310127210 */ /* 0x000fe20007ffe1ff */
[----:B------:R-:W-:-:S03]  /*13c0*/  IMAD R0, R17, -0x800000, R0 ;  /* 0xff80000011007824 */ /* 0x000fc600078e0200 */
[----:B------:R0:W1:Y:S01]  /*13d0*/  MUFU.RCP R16, R18 ;  /* 0x0000001200107308 */ /* 0x0000620000001000 */
[----:B------:R-:W-:Y:S01]  /*13e0*/  FADD.FTZ R19, -R18, -RZ ;  /* 0x800000ff12137221 */ /* 0x000fe20000010100 */
[----:B0-----:R-:W-:-:S04]  /*13f0*/  IADD3 R18, PT, PT, R17, 0x7f, -R14 ;  /* 0x0000007f11127810 */ /* 0x001fc80007ffe80e */
[----:B------:R-:W-:Y:S01]  /*1400*/  IADD3 R15, PT, PT, R18, R15, RZ ;  /* 0x0000000f120f7210 */ /* 0x000fe20007ffe0ff */
[----:B-1----:R-:W-:-:S04]  /*1410*/  FFMA R21, R16, R19, 1 ;  /* 0x3f80000010157423 */ /* 0x002fc80000000013 */
[----:B------:R-:W-:-:S04]  /*1420*/  FFMA R21, R16, R21, R16 ;  /* 0x0000001510157223 */ /* 0x000fc80000000010 */
[----:B------:R-:W-:-:S04]  /*1430*/  FFMA R16, R0, R21, RZ ;  /* 0x0000001500107223 */ /* 0x000fc800000000ff */
[----:B------:R-:W-:-:S04]  /*1440*/  FFMA R20, R19, R16, R0 ;  /* 0x0000001013147223 */ /* 0x000fc80000000000 */
[----:B------:R-:W-:-:S04]  /*1450*/  FFMA R16, R21, R20, R16 ;  /* 0x0000001415107223 */ /* 0x000fc80000000010 */
[----:B------:R-:W-:-:S04]  /*1460*/  FFMA R19, R19, R16, R0 ;  /* 0x0000001013137223 */ /* 0x000fc80000000000 */
[----:B------:R-:W-:-:S05]  /*1470*/  FFMA R0, R21, R19, R16 ;  /* 0x0000001315007223 */ /* 0x000fca0000000010 */
[----:B------:R-:W-:-:S04]  /*1480*/  SHF.R.U32.HI R14, RZ, 0x17, R0 ;  /* 0x00000017ff0e7819 */ /* 0x000fc80000011600 */
[----:B------:R-:W-:-:S05]  /*1490*/  LOP3.LUT R14, R14, 0xff, RZ, 0xc0, !PT ;  /* 0x000000ff0e0e7812 */ /* 0x000fca00078ec0ff */
[----:B------:R-:W-:-:S05]  /*14a0*/  IMAD.IADD R14, R14, 0x1, R15 ;  /* 0x000000010e0e7824 */ /* 0x000fca00078e020f */
[----:B------:R-:W-:-:S04]  /*14b0*/  IADD3 R17, PT, PT, R14, -0x1, RZ ;  /* 0xffffffff0e117810 */ /* 0x000fc80007ffe0ff */
        /* <DEDUP_REMOVED lines=9> */
[-CC-:B------:R-:W-:Y:S01]  /*1550*/  FFMA.RZ R15, R21, R19.reuse, R16.reuse ;  /* 0x00000013150f7223 */ /* 0x180fe2000000c010 */
[C---:B------:R-:W-:Y:S01]  /*1560*/  VIADD R18, R14.reuse, 0x20 ;  /* 0x000000200e127836 */ /* 0x040fe20000000000 */
[C---:B------:R-:W-:Y:S02]  /*1570*/  ISETP.NE.AND P2, PT, R14.reuse, RZ, PT ;  /* 0x000000ff0e00720c */ /* 0x040fe40003f45270 */
[C---:B------:R-:W-:Y:S02]  /*1580*/  ISETP.NE.AND P1, PT, R14.reuse, RZ, PT ;  /* 0x000000ff0e00720c */ /* 0x040fe40003f25270 */
[----:B------:R-:W-:Y:S01]  /*1590*/  LOP3.LUT R17, R15, 0x7fffff, RZ, 0xc0, !PT ;  /* 0x007fffff0f117812 */ /* 0x000fe200078ec0ff */
[CCC-:B------:R-:W-:Y:S01]  /*15a0*/  FFMA.RP R15, R21.reuse, R19.reuse, R16.reuse ;  /* 0x00000013150f7223 */ /* 0x1c0fe20000008010 */
[----:B------:R-:W-:Y:S01]  /*15b0*/  FFMA.RM R16, R21, R19, R16 ;  /* 0x0000001315107223 */ /* 0x000fe20000004010 */
[----:B------:R-:W-:Y:S02]  /*15c0*/  IADD3 R14, PT, PT, -R14, RZ, RZ ;  /* 0x000000ff0e0e7210 */ /* 0x000fe40007ffe1ff */
[----:B------:R-:W-:-:S02]  /*15d0*/  LOP3.LUT R17, R17, 0x800000, RZ, 0xfc, !PT ;  /* 0x0080000011117812 */ /* 0x000fc400078efcff */
[----:B------:R-:W-:Y:S02]  /*15e0*/  FSETP.NEU.FTZ.AND P0, PT, R15, R16, PT ;  /* 0x000000100f00720b */ /* 0x000fe40003f1d000 */
[----:B------:R-:W-:Y:S02]  /*15f0*/  SHF.L.U32 R18, R17, R18, RZ ;  /* 0x0000001211127219 */ /* 0x000fe400000006ff */
[----:B------:R-:W-:Y:S02]  /*1600*/  SEL R14, R14, RZ, P2 ;  /* 0x000000ff0e0e7207 */ /* 0x000fe40001000000 */
[----:B------:R-:W-:Y:S02]  /*1610*/  ISETP.NE.AND P1, PT, R18, RZ, P1 ;  /* 0x000000ff1200720c */ /* 0x000fe40000f25270 */
[----:B------:R-:W-:Y:S02]  /*1620*/  SHF.R.U32.HI R14, RZ, R14, R17 ;  /* 0x0000000eff0e7219 */ /* 0x000fe40000011611 */
[----:B------:R-:W-:-:S02]  /*1630*/  PLOP3.LUT P0, PT, P0, P1, PT, 0xf8, 0x8f ;  /* 0x00000000008f781c */ /* 0x000fc40000703f70 */
[----:B------:R-:W-:Y:S02]  /*1640*/  SHF.R.U32.HI R16, RZ, 0x1, R14 ;  /* 0x00000001ff107819 */ /* 0x000fe4000001160e */
[----:B------:R-:W-:-:S04]  /*1650*/  SEL R15, RZ, 0x1, !P0 ;  /* 0x00000001ff0f7807 */ /* 0x000fc80004000000 */
[----:B------:R-:W-:-:S04]  /*1660*/  LOP3.LUT R15, R15, 0x1, R16, 0xf8, !PT ;  /* 0x000000010f0f7812 */ /* 0x000fc800078ef810 */
[----:B------:R-:W-:-:S04]  /*1670*/  LOP3.LUT R15, R15, R14, RZ, 0xc0, !PT ;  /* 0x0000000e0f0f7212 */ /* 0x000fc800078ec0ff */
[----:B------:R-:W-:-:S04]  /*1680*/  IADD3 R15, PT, PT, R16, R15, RZ ;  /* 0x0000000f100f7210 */ /* 0x000fc80007ffe0ff */
[----:B------:R-:W-:Y:S01]  /*1690*/  LOP3.LUT R0, R15, R0, RZ, 0xfc, !PT ;  /* 0x000000000f007212 */ /* 0x000fe200078efcff */
[----:B------:R-:W-:Y:S06]  /*16a0*/  BRA `(.L_x_49) ;  /* 0x0000000000107947 */ /* 0x000fec0003800000 */
.L_x_48:
[----:B------:R-:W-:-:S04]  /*16b0*/  LOP3.LUT R0, R0, 0x80000000, RZ, 0xc0, !PT ;  /* 0x8000000000007812 */ /* 0x000fc800078ec0ff */
[----:B------:R-:W-:Y:S01]  /*16c0*/  LOP3.LUT R0, R0, 0x7f800000, RZ, 0xfc, !PT ;  /* 0x7f80000000007812 */ /* 0x000fe200078efcff */
[----:B------:R-:W-:Y:S06]  /*16d0*/  BRA `(.L_x_49) ;  /* 0x0000000000047947 */ /* 0x000fec0003800000 */
.L_x_47:
[----:B------:R-:W-:-:S07]  /*16e0*/  IMAD R0, R15, 0x800000, R0 ;  /* 0x008000000f007824 */ /* 0x000fce00078e0200 */
.L_x_49:
[----:B------:R-:W-:Y:S05]  /*16f0*/  BSYNC.RECONVERGENT B3 ;  /* 0x0000000000037941 */ /* 0x000fea0003800200 */
.L_x_46:
[----:B------:R-:W-:Y:S05]  /*1700*/  BRA `(.L_x_50) ;  /* 0x0000000000207947 */ /* 0x000fea0003800000 */
.L_x_45:
[----:B------:R-:W-:-:S04]  /*1710*/  LOP3.LUT R0, R19, 0x80000000, R0, 0x48, !PT ;  /* 0x8000000013007812 */ /* 0x000fc800078e4800 */
[----:B------:R-:W-:Y:S01]  /*1720*/  LOP3.LUT R0, R0, 0x7f800000, RZ, 0xfc, !PT ;  /* 0x7f80000000007812 */ /* 0x000fe200078efcff */
[----:B------:R-:W-:Y:S06]  /*1730*/  BRA `(.L_x_50) ;  /* 0x0000000000147947 */ /* 0x000fec0003800000 */
.L_x_44:
[----:B------:R-:W-:Y:S01]  /*1740*/  LOP3.LUT R0, R19, 0x80000000, R0, 0x48, !PT ;  /* 0x8000000013007812 */ /* 0x000fe200078e4800 */
[----:B------:R-:W-:Y:S06]  /*1750*/  BRA `(.L_x_50) ;  /* 0x00000000000c7947 */ /* 0x000fec0003800000 */
.L_x_43:
[----:B------:R-:W0:Y:S01]  /*1760*/  MUFU.RSQ R0, -QNAN ;  /* 0xffc0000000007908 */ /* 0x000e220000001400 */
[----:B------:R-:W-:Y:S05]  /*1770*/  BRA `(.L_x_50) ;  /* 0x0000000000047947 */ /* 0x000fea0003800000 */
.L_x_42:
[----:B------:R-:W-:-:S07]  /*1780*/  FADD.FTZ R0, R0, R3 ;  /* 0x0000000300007221 */ /* 0x000fce0000010000 */
.L_x_50:
[----:B------:R-:W-:Y:S05]  /*1790*/  BSYNC.RECONVERGENT B2 ;  /* 0x0000000000027941 */ /* 0x000fea0003800200 */
.L_x_40:
[----:B------:R-:W-:Y:S01]  /*17a0*/  HFMA2 R15, -RZ, RZ, 0, 0 ;  /* 0x00000000ff0f7431 */ /* 0x000fe200000001ff */
[----:B------:R-:W-:-:S04]  /*17b0*/  MOV R14, R12 ;  /* 0x0000000c000e7202 */ /* 0x000fc80000000f00 */
[----:B0-----:R-:W-:Y:S05]  /*17c0*/  RET.REL.NODEC R14 `(_Z12bp_weight_c1PA5_A5_fPA24_A24_fPA28_f) ;  /* 0xffffffe80e0c7950 */ /* 0x001fea0003c3ffff */
.L_x_51:
        /* <DEDUP_REMOVED lines=11> */
.L_x_214:


//--------------------- .text._Z12bp_preact_c1PA24_A24_fS1_S1_ --------------------------
	.section	.text._Z12bp_preact_c1PA24_A24_fS1_S1_,"ax",@progbits
	.align	128
        .global         _Z12bp_preact_c1PA24_A24_fS1_S1_
        .type           _Z12bp_preact_c1PA24_A24_fS1_S1_,@function
        .size           _Z12bp_preact_c1PA24_A24_fS1_S1_,(.L_x_215 - _Z12bp_preact_c1PA24_A24_fS1_S1_)
        .other          _Z12bp_preact_c1PA24_A24_fS1_S1_,@"STO_CUDA_ENTRY STV_DEFAULT"
_Z12bp_preact_c1PA24_A24_fS1_S1_:
.text._Z12bp_preact_c1PA24_A24_fS1_S1_:
[----:B------:R-:W-:Y:S08]  /*0000*/  LDC R1, c[0x0][0x37c] ;  /* 0x0000df00ff017b82 */ /* 0x000ff00000000800 */
[----:B------:R-:W0:Y:S01]  /*0010*/  LDC R2, c[0x0][0x360] ;  /* 0x0000d800ff027b82 */ /* 0x000e220000000800 */
[----:B------:R-:W0:Y:S01]  /*0020*/  LDCU UR4, c[0x0][0x370] ;  /* 0x00006e00ff0477ac */ /* 0x000e220008000800 */
[----:B------:R-:W1:Y:S01]  /*0030*/  S2R R5, SR_TID.X ;  /* 0x0000000000057919 */ /* 0x000e620000002100 */
[----:B0-----:R-:W-:-:S05]  /*0040*/  IMAD R0, R2, UR4, RZ ;  /* 0x0000000402007c24 */ /* 0x001fca000f8e02ff */
[----:B------:R-:W1:Y:S01]  /*0050*/  S2UR UR4, SR_CTAID.X ;  /* 0x00000000000479c3 */ /* 0x000e620000002500 */
[-C--:B------:R-:W-:Y:S02]  /*0060*/  IABS R9, R0.reuse ;  /* 0x0000000000097213 */ /* 0x080fe40000000000 */
[----:B------:R-:W-:Y:S02]  /*0070*/  IABS R8, R0 ;  /* 0x0000000000087213 */ /* 0x000fe40000000000 */
[----:B------:R-:W0:Y:S08]  /*0080*/  I2F.RP R4, R9 ;  /* 0x0000000900047306 */ /* 0x000e300000209400 */
[----:B0-----:R-:W0:Y:S01]  /*0090*/  MUFU.RCP R4, R4 ;  /* 0x0000000400047308 */ /* 0x001e220000001000 */
[----:B-1----:R-:W-:-:S04]  /*00a0*/  IMAD R2, R2, UR4, R5 ;  /* 0x0000000402027c24 */ /* 0x002fc8000f8e0205 */
[----:B------:R-:W-:-:S05]  /*00b0*/  IMAD R5, R2, 0xd80, RZ ;  /* 0x00000d8002057824 */ /* 0x000fca00078e02ff */
[----:B------:R-:W-:-:S04]  /*00c0*/  IADD3 R7, PT, PT, R5, 0xd80, RZ ;  /* 0x00000d8005077810 */ /* 0x000fc80007ffe0ff */
[----:B------:R-:W-:Y:S02]  /*00d0*/  IABS R13, R7 ;  /* 0x00000007000d7213 */ /* 0x000fe40000000000 */
[----:B------:R-:W-:Y:S02]  /*00e0*/  LOP3.LUT R7, R7, R0, RZ, 0x3c, !PT ;  /* 0x0000000007077212 */ /* 0x000fe400078e3cff */
[----:B0-----:R-:W-:Y:S02]  /*00f0*/  IADD3 R3, PT, PT, R4, 0xffffffe, RZ ;  /* 0x0ffffffe04037810 */ /* 0x001fe40007ffe0ff */
[----:B------:R-:W-:-:S04]  /*0100*/  ISETP.GE.AND P1, PT, R7, RZ, PT ;  /* 0x000000ff0700720c */ /* 0x000fc80003f26270 */
[----:B------:R-:W0:Y:S02]  /*0110*/  F2I.FTZ.U32.TRUNC.NTZ R3, R3 ;  /* 0x0000000300037305 */ /* 0x000e24000021f000 */
[----:B0-----:R-:W-:-:S04]  /*0120*/  IADD3 R6, PT, PT, RZ, -R3, RZ ;  /* 0x80000003ff067210 */ /* 0x001fc80007ffe0ff */
[----:B------:R-:W-:Y:S02]  /*0130*/  MOV R2, R6 ;  /* 0x0000000600027202 */ /* 0x000fe40000000f00 */
[----:B------:R-:W-:Y:S02]  /*0140*/  IABS R6, R5 ;  /* 0x0000000500067213 */ /* 0x000fe40000000000 */
[----:B------:R-:W-:Y:S01]  /*0150*/  LOP3.LUT R5, R5, R0, RZ, 0x3c, !PT ;  /* 0x0000000005057212 */ /* 0x000fe200078e3cff */
[----:B------:R-:W-:Y:S02]  /*0160*/  IMAD R11, R2, R9, RZ ;  /* 0x00000009020b7224 */ /* 0x000fe400078e02ff */
[----:B------:R-:W-:Y:S01]  /*0170*/  IMAD.MOV.U32 R2, RZ, RZ, RZ ;  /* 0x000000ffff027224 */ /* 0x000fe200078e00ff */
[----:B------:R-:W-:-:S03]  /*0180*/  ISETP.GE.AND P0, PT, R5, RZ, PT ;  /* 0x000000ff0500720c */ /* 0x000fc60003f06270 */
[----:B------:R-:W-:Y:S01]  /*0190*/  IMAD.HI.U32 R2, R3, R11, R2 ;  /* 0x0000000b03027227 */ /* 0x000fe200078e0002 */
[----:B------:R-:W-:-:S05]  /*01a0*/  IADD3 R11, PT, PT, RZ, -R8, RZ ;  /* 0x80000008ff0b7210 */ /* 0x000fca0007ffe0ff */
[----:B------:R-:W-:-:S04]  /*01b0*/  IMAD.HI.U32 R3, R2, R6, RZ ;  /* 0x0000000602037227 */ /* 0x000fc800078e00ff */
[----:B------:R-:W-:-:S04]  /*01c0*/  IMAD.HI.U32 R4, R2, R13, RZ ;  /* 0x0000000d02047227 */ /* 0x000fc800078e00ff */
[-C--:B------:R-:W-:Y:S02]  /*01d0*/  IMAD R2, R3, R11.reuse, R6 ;  /* 0x0000000b03027224 */ /* 0x080fe400078e0206 */
[----:B------:R-:W-:-:S03]  /*01e0*/  IMAD R6, R4, R11, R13 ;  /* 0x0000000b04067224 */ /* 0x000fc600078e020d */
[C---:B------:R-:W-:Y:S02]  /*01f0*/  ISETP.GT.U32.AND P4, PT, R9.reuse, R2, PT ;  /* 0x000000020900720c */ /* 0x040fe40003f84070 */
[----:B------:R-:W-:-:S11]  /*0200*/  ISETP.GT.U32.AND P5, PT, R9, R6, PT ;  /* 0x000000060900720c */ /* 0x000fd60003fa4070 */
[-C--:B------:R-:W-:Y:S02]  /*0210*/  @!P4 IADD3 R2, PT, PT, R2, -R9.reuse, RZ ;  /* 0x800000090202c210 */ /* 0x080fe40007ffe0ff */
[-C--:B------:R-:W-:Y:S01]  /*0220*/  @!P5 IADD3 R6, PT, PT, R6, -R9.reuse, RZ ;  /* 0x800000090606d210 */ /* 0x080fe20007ffe0ff */
[----:B------:R-:W-:Y:S01]  /*0230*/  @!P5 VIADD R4, R4, 0x1 ;  /* 0x000000010404d836 */ /* 0x000fe20000000000 */
[-C--:B------:R-:W-:Y:S02]  /*0240*/  ISETP.GE.U32.AND P2, PT, R2, R9.reuse, PT ;  /* 0x000000090200720c */ /* 0x080fe40003f46070 */
[----:B------:R-:W-:Y:S02]  /*0250*/  ISETP.GE.U32.AND P3, PT, R6, R9, PT ;  /* 0x000000090600720c */ /* 0x000fe40003f66070 */
[----:B------:R-:W-:-:S09]  /*0260*/  @!P4 IADD3 R3, PT, PT, R3, 0x1, RZ ;  /* 0x000000010303c810 */ /* 0x000fd20007ffe0ff */
[----:B------:R-:W-:Y:S02]  /*0270*/  @P2 IADD3 R3, PT, PT, R3, 0x1, RZ ;  /* 0x0000000103032810 */ /* 0x000fe40007ffe0ff */
[----:B------:R-:W-:Y:S02]  /*0280*/  @P3 IADD3 R4, PT, PT, R4, 0x1, RZ ;  /* 0x0000000104043810 */ /* 0x000fe40007ffe0ff */
[----:B------:R-:W-:Y:S02]  /*0290*/  ISETP.NE.AND P2, PT, R0, RZ, PT ;  /* 0x000000ff0000720c */ /* 0x000fe40003f45270 */
[----:B------:R-:W-:Y:S02]  /*02a0*/  LOP3.LUT R0, RZ, R0, RZ, 0x33, !PT ;  /* 0x00000000ff007212 */ /* 0x000fe400078e33ff */
[----:B------:R-:W-:Y:S02]  /*02b0*/  @!P0 IADD3 R3, PT, PT, -R3, RZ, RZ ;  /* 0x000000ff03038210 */ /* 0x000fe40007ffe1ff */
[----:B------:R-:W-:-:S02]  /*02c0*/  @!P1 IADD3 R4, PT, PT, -R4, RZ, RZ ;  /* 0x000000ff04049210 */ /* 0x000fc40007ffe1ff */
[C---:B------:R-:W-:Y:S02]  /*02d0*/  SEL R11, R0.reuse, R3, !P2 ;  /* 0x00000003000b7207 */ /* 0x040fe40005000000 */
[----:B------:R-:W-:-:S04]  /*02e0*/  SEL R10, R0, R4, !P2 ;  /* 0x00000004000a7207 */ /* 0x000fc80005000000 */
[----:B------:R-:W-:-:S13]  /*02f0*/  ISETP.GT.AND P0, PT, R10, R11, PT ;  /* 0x0000000b0a00720c */ /* 0x000fda0003f04270 */
[----:B------:R-:W-:Y:S05]  /*0300*/  @!P0 EXIT ;  /* 0x000000000000894d */ /* 0x000fea0003800000 */
[----:B------:R-:W-:Y:S01]  /*0310*/  IMAD.IADD R0, R10, 0x1, -R11 ;  /* 0x000000010a007824 */ /* 0x000fe200078e0a0b */
[----:B------:R-:W0:Y:S01]  /*0320*/  LDCU.64 UR4, c[0x0][0x358] ;  /* 0x00006b00ff0477ac */ /* 0x000e220008000a00 */
[----:B------:R-:W-:Y:S01]  /*0330*/  BSSY.RECONVERGENT B0, `(.L_x_52) ;  /* 0x000003e000007945 */ /* 0x000fe20003800200 */
[----:B------:R-:W-:Y:S02]  /*0340*/  IADD3 R13, PT, PT, R11, 0x1, RZ ;  /* 0x000000010b0d7810 */ /* 0x000fe40007ffe0ff */
[----:B------:R-:W-:-:S04]  /*0350*/  LOP3.LUT R0, R0, 0x1, RZ, 0xc0, !PT ;  /* 0x0000000100007812 */ /* 0x000fc800078ec0ff */
[----:B------:R-:W-:-:S13]  /*0360*/  ISETP.NE.U32.AND P0, PT, R0, 0x1, PT ;  /* 0x000000010000780c */ /* 0x000fda0003f05070 */
[----:B0-----:R-:W-:Y:S05]  /*0370*/  @P0 BRA `(.L_x_53) ;  /* 0x0000000000e40947 */ /* 0x001fea0003800000 */
        /* <DEDUP_REMOVED lines=12> */
[----:B0-----:R-:W-:-:S03]  /*0440*/  IMAD.WIDE R2, R6, 0x900, R2 ;  /* 0x0000090006027825 */ /* 0x001fc600078e0202 */
[----:B------:R-:W-:Y:S01]  /*0450*/  LEA.HI R4, R8, R9, RZ, 0x1e ;  /* 0x0000000908047211 */ /* 0x000fe200078ff0ff */
[----:B------:R-:W-:-:S04]  /*0460*/  IMAD R5, R5, -0x18, R0 ;  /* 0xffffffe805057824 */ /* 0x000fc800078e0200 */
[----:B------:R-:W-:-:S04]  /*0470*/  IMAD.WIDE R2, R5, 0x60, R2 ;  /* 0x0000006005027825 */ /* 0x000fc800078e0202 */
[----:B------:R-:W-:-:S04]  /*0480*/  IMAD R4, R4, -0x18, R7 ;  /* 0xffffffe804047824 */ /* 0x000fc800078e0207 */
[----:B------:R-:W-:-:S06]  /*0490*/  IMAD.WIDE R2, R4, 0x4, R2 ;  /* 0x0000000404027825 */ /* 0x000fcc00078e0202 */
[----:B------:R-:W2:Y:S01]  /*04a0*/  LDG.E R2, desc[UR4][R2.64] ;  /* 0x0000000402027981 */ /* 0x000ea2000c1e1900 */
[----:B------:R-:W-:Y:S01]  /*04b0*/  HFMA2 R7, -RZ, RZ, 0.96630859375, -0.0022525787353515625 ;  /* 0x3bbb989dff077431 */ /* 0x000fe200000001ff */
[----:B------:R-:W-:Y:S01]  /*04c0*/  MOV R9, 0x437c0000 ;  /* 0x437c000000097802 */ /* 0x000fe20000000f00 */
[----:B------:R-:W-:Y:S03]  /*04d0*/  BSSY.RECONVERGENT B1, `(.L_x_54) ;  /* 0x0000015000017945 */ /* 0x000fe60003800200 */
[----:B--2---:R-:W-:-:S04]  /*04e0*/  FFMA.SAT R0, R2, -R7, 0.5 ;  /* 0x3f00000002007423 */ /* 0x004fc80000002807 */
[----:B------:R-:W-:-:S04]  /*04f0*/  FFMA.RM R0, R0, R9, 12582913 ;  /* 0x4b40000100007423 */ /* 0x000fc80000004009 */
[C---:B------:R-:W-:Y:S01]  /*0500*/  FADD R7, R0.reuse, -12583039 ;  /* 0xcb40007f00077421 */ /* 0x040fe20000000000 */
[----:B------:R-:W-:-:S03]  /*0510*/  SHF.L.U32 R0, R0, 0x17, RZ ;  /* 0x0000001700007819 */ /* 0x000fc600000006ff */
[----:B------:R-:W-:-:S04]  /*0520*/  FFMA R7, R2, -1.4426950216293334961, -R7 ;  /* 0xbfb8aa3b02077823 */ /* 0x000fc80000000807 */
[----:B------:R-:W-:-:S06]  /*0530*/  FFMA R7, R2, -1.925963033500011079e-08, R7 ;  /* 0xb2a5706002077823 */ /* 0x000fcc0000000007 */
[----:B------:R-:W0:Y:S02]  /*0540*/  MUFU.EX2 R7, R7 ;  /* 0x0000000700077308 */ /* 0x000e240000000800 */
[----:B0-----:R-:W-:-:S04]  /*0550*/  FFMA R9, R0, R7, 1 ;  /* 0x3f80000000097423 */ /* 0x001fc80000000007 */
[----:B------:R-:W-:-:S05]  /*0560*/  VIADD R0, R9, 0x1800000 ;  /* 0x0180000009007836 */ /* 0x000fca0000000000 */
[----:B------:R-:W-:-:S04]  /*0570*/  LOP3.LUT R0, R0, 0x7f800000, RZ, 0xc0, !PT ;  /* 0x7f80000000007812 */ /* 0x000fc800078ec0ff */
[----:B------:R-:W-:-:S13]  /*0580*/  ISETP.GT.U32.AND P0, PT, R0, 0x1ffffff, PT ;  /* 0x01ffffff0000780c */ /* 0x000fda0003f04070 */
[----:B------:R-:W-:Y:S05]  /*0590*/  @P0 BRA `(.L_x_55) ;  /* 0x0000000000100947 */ /* 0x000fea0003800000 */
[----:B------:R-:W-:Y:S02]  /*05a0*/  MOV R0, R9 ;  /* 0x0000000900007202 */ /* 0x000fe40000000f00 */
[----:B------:R-:W-:-:S07]  /*05b0*/  MOV R16, 0x5d0 ;  /* 0x000005d000107802 */ /* 0x000fce0000000f00 */
[----:B------:R-:W-:Y:S05]  /*05c0*/  CALL.REL.NOINC `($__internal_2_$__cuda_sm20_rcp_rn_f32_slowpath) ;  /* 0x0000000800247944 */ /* 0x000fea0003c00000 */
[----:B------:R-:W-:Y:S05]  /*05d0*/  BRA `(.L_x_56) ;  /* 0x0000000000107947 */ /* 0x000fea0003800000 */
.L_x_55:
[----:B------:R-:W0:Y:S02]  /*05e0*/  MUFU.RCP R0, R9 ;  /* 0x0000000900007308 */ /* 0x000e240000001000 */
[----:B0-----:R-:W-:-:S04]  /*05f0*/  FFMA R2, R9, R0, -1 ;  /* 0xbf80000009027423 */ /* 0x001fc80000000000 */
[----:B------:R-:W-:-:S04]  /*0600*/  FADD.FTZ R3, -R2, -RZ ;  /* 0x800000ff02037221 */ /* 0x000fc80000010100 */
[----:B------:R-:W-:-:S07]  /*0610*/  FFMA R0, R0, R3, R0 ;  /* 0x0000000300007223 */ /* 0x000fce0000000000 */
.L_x_56:
[----:B------:R-:W-:Y:S05]  /*0620*/  BSYNC.RECONVERGENT B1 ;  /* 0x0000000000017941 */ /* 0x000fea0003800200 */
.L_x_54:
[----:B------:R-:W0:Y:S08]  /*0630*/  LDC.64 R2, c[0x0][0x388] ;  /* 0x0000e200ff027b82 */ /* 0x000e300000000a00 */
[----:B------:R-:W1:Y:S01]  /*0640*/  LDC.64 R8, c[0x0][0x380] ;  /* 0x0000e000ff087b82 */ /* 0x000e620000000a00 */
[----:B0-----:R-:W-:-:S04]  /*0650*/  IMAD.WIDE R2, R6, 0x900, R2 ;  /* 0x0000090006027825 */ /* 0x001fc800078e0202 */
[----:B------:R-:W-:-:S04]  /*0660*/  IMAD.WIDE R2, R5, 0x60, R2 ;  /* 0x0000006005027825 */ /* 0x000fc800078e0202 */
[----:B------:R-:W-:-:S06]  /*0670*/  IMAD.WIDE R2, R4, 0x4, R2 ;  /* 0x0000000404027825 */ /* 0x000fcc00078e0202 */
[----:B------:R-:W2:Y:S01]  /*0680*/  LDG.E R3, desc[UR4][R2.64] ;  /* 0x0000000402037981 */ /* 0x000ea2000c1e1900 */
[----:B-1----:R-:W-:Y:S01]  /*0690*/  IMAD.WIDE R6, R6, 0x900, R8 ;  /* 0x0000090006067825 */ /* 0x002fe200078e0208 */
[----:B------:R-:W-:-:S03]  /*06a0*/  MOV R11, R13 ;  /* 0x0000000d000b7202 */ /* 0x000fc60000000f00 */
[----:B------:R-:W-:-:S04]  /*06b0*/  IMAD.WIDE R6, R5, 0x60, R6 ;  /* 0x0000006005067825 */ /* 0x000fc800078e0206 */
[----:B------:R-:W-:Y:S01]  /*06c0*/  FADD R5, -R0, 1 ;  /* 0x3f80000000057421 */ /* 0x000fe20000000100 */
[----:B------:R-:W-:-:S04]  /*06d0*/  IMAD.WIDE R6, R4, 0x4, R6 ;  /* 0x0000000404067825 */ /* 0x000fc800078e0206 */
[----:B--2---:R-:W-:-:S04]  /*06e0*/  FMUL R0, R3, R0 ;  /* 0x0000000003007220 */ /* 0x004fc80000400000 */
[----:B------:R-:W-:-:S05]  /*06f0*/  FMUL R5, R0, R5 ;  /* 0x0000000500057220 */ /* 0x000fca0000400000 */
[----:B------:R0:W-:Y:S02]  /*0700*/  STG.E desc[UR4][R6.64], R5 ;  /* 0x0000000506007986 */ /* 0x0001e4000c101904 */
.L_x_53:
[----:B------:R-:W-:Y:S05]  /*0710*/  BSYNC.RECONVERGENT B0 ;  /* 0x0000000000007941 */ /* 0x000fea0003800200 */
.L_x_52:
[----:B------:R-:W1:Y:S01]  /*0720*/  LDC.64 R8, c[0x0][0x390] ;  /* 0x0000e400ff087b82 */ /* 0x000e620000000a00 */
[----:B------:R-:W-:-:S07]  /*0730*/  ISETP.NE.AND P0, PT, R10, R13, PT ;  /* 0x0000000d0a00720c */ /* 0x000fce0003f05270 */
[----:B0-----:R-:W0:Y:S08]  /*0740*/  LDC.64 R6, c[0x0][0x380] ;  /* 0x0000e000ff067b82 */ /* 0x001e300000000a00 */
[----:B------:R-:W2:Y:S01]  /*0750*/  LDC.64 R4, c[0x0][0x388] ;  /* 0x0000e200ff047b82 */ /* 0x000ea20000000a00 */
[----:B------:R-:W-:Y:S05]  /*0760*/  @!P0 EXIT ;  /* 0x000000000000894d */ /* 0x000fea0003800000 */
.L_x_63:
        /* <DEDUP_REMOVED lines=10> */
[----:B-1----:R-:W-:Y:S01]  /*0810*/  IMAD.WIDE R2, R13, 0x900, R8 ;  /* 0x000009000d027825 */ /* 0x002fe200078e0208 */
[----:B------:R-:W-:-:S03]  /*0820*/  SHF.R.U32.HI R17, RZ, 0x1f, R16 ;  /* 0x0000001fff117819 */ /* 0x000fc60000011610 */
[----:B------:R-:W-:Y:S01]  /*0830*/  IMAD R12, R15, -0x18, R0 ;  /* 0xffffffe80f0c7824 */ /* 0x000fe200078e0200 */
[----:B------:R-:W-:-:S03]  /*0840*/  LEA.HI R15, R16, R17, RZ, 0x1e ;  /* 0x00000011100f7211 */ /* 0x000fc600078ff0ff */
[----:B------:R-:W-:-:S04]  /*0850*/  IMAD.WIDE R2, R12, 0x60, R2 ;  /* 0x000000600c027825 */ /* 0x000fc800078e0202 */
[----:B------:R-:W-:-:S04]  /*0860*/  IMAD R15, R15, -0x18, R14 ;  /* 0xffffffe80f0f7824 */ /* 0x000fc800078e020e */
[----:B------:R-:W-:-:S06]  /*0870*/  IMAD.WIDE R2, R15, 0x4, R2 ;  /* 0x000000040f027825 */ /* 0x000fcc00078e0202 */
[----:B------:R-:W3:Y:S01]  /*0880*/  LDG.E R2, desc[UR4][R2.64] ;  /* 0x0000000402027981 */ /* 0x000ee2000c1e1900 */
[----:B------:R-:W-:Y:S01]  /*0890*/  HFMA2 R17, -RZ, RZ, 0.96630859375, -0.0022525787353515625 ;  /* 0x3bbb989dff117431 */ /* 0x000fe200000001ff */
[----:B------:R-:W-:Y:S01]  /*08a0*/  MOV R19, 0x437c0000 ;  /* 0x437c000000137802 */ /* 0x000fe20000000f00 */
[----:B------:R-:W-:Y:S03]  /*08b0*/  BSSY.RECONVERGENT B0, `(.L_x_57) ;  /* 0x0000015000007945 */ /* 0x000fe60003800200 */
[----:B---3--:R-:W-:-:S04]  /*08c0*/  FFMA.SAT R0, R2, -R17, 0.5 ;  /* 0x3f00000002007423 */ /* 0x008fc80000002811 */
[----:B------:R-:W-:-:S04]  /*08d0*/  FFMA.RM R0, R0, R19, 12582913 ;  /* 0x4b40000100007423 */ /* 0x000fc80000004013 */
[C---:B------:R-:W-:Y:S01]  /*08e0*/  FADD R17, R0.reuse, -12583039 ;  /* 0xcb40007f00117421 */ /* 0x040fe20000000000 */
[----:B------:R-:W-:-:S03]  /*08f0*/  IMAD.SHL.U32 R0, R0, 0x800000, RZ ;  /* 0x0080000000007824 */ /* 0x000fc600078e00ff */
[----:B------:R-:W-:-:S04]  /*0900*/  FFMA R17, R2, -1.4426950216293334961, -R17 ;  /* 0xbfb8aa3b02117823 */ /* 0x000fc80000000811 */
[----:B------:R-:W-:-:S06]  /*0910*/  FFMA R17, R2, -1.925963033500011079e-08, R17 ;  /* 0xb2a5706002117823 */ /* 0x000fcc0000000011 */
[----:B------:R-:W1:Y:S02]  /*0920*/  MUFU.EX2 R17, R17 ;  /* 0x0000001100117308 */ /* 0x000e640000000800 */
[----:B-1----:R-:W-:-:S05]  /*0930*/  FFMA R19, R0, R17, 1 ;  /* 0x3f80000000137423 */ /* 0x002fca0000000011 */
[----:B------:R-:W-:-:S04]  /*0940*/  IADD3 R0, PT, PT, R19, 0x1800000, RZ ;  /* 0x0180000013007810 */ /* 0x000fc80007ffe0ff */
[----:B------:R-:W-:-:S04]  /*0950*/  LOP3.LUT R0, R0, 0x7f800000, RZ, 0xc0, !PT ;  /* 0x7f80000000007812 */ /* 0x000fc800078ec0ff */
[----:B------:R-:W-:-:S13]  /*0960*/  ISETP.GT.U32.AND P0, PT, R0, 0x1ffffff, PT ;  /* 0x01ffffff0000780c */ /* 0x000fda0003f04070 */
[----:B------:R-:W-:Y:S05]  /*0970*/  @P0 BRA `(.L_x_58) ;  /* 0x0000000000100947 */ /* 0x000fea0003800000 */
[----:B------:R-:W-:Y:S02]  /*0980*/  MOV R0, R19 ;  /* 0x0000001300007202 */ /* 0x000fe40000000f00 */
[----:B------:R-:W-:-:S07]  /*0990*/  MOV R16, 0x9b0 ;  /* 0x000009b000107802 */ /* 0x000fce0000000f00 */
[----:B0-2---:R-:W-:Y:S05]  /*09a0*/  CALL.REL.NOINC `($__internal_2_$__cuda_sm20_rcp_rn_f32_slowpath) ;  /* 0x00000004002c7944 */ /* 0x005fea0003c00000 */
[----:B------:R-:W-:Y:S05]  /*09b0*/  BRA `(.L_x_59) ;  /* 0x0000000000107947 */ /* 0x000fea0003800000 */
.L_x_58:
[----:B------:R-:W1:Y:S02]  /*09c0*/  MUFU.RCP R0, R19 ;  /* 0x0000001300007308 */ /* 0x000e640000001000 */
[----:B-1----:R-:W-:-:S04]  /*09d0*/  FFMA R2, R19, R0, -1 ;  /* 0xbf80000013027423 */ /* 0x002fc80000000000 */
[----:B------:R-:W-:-:S04]  /*09e0*/  FADD.FTZ R3, -R2, -RZ ;  /* 0x800000ff02037221 */ /* 0x000fc80000010100 */
[----:B------:R-:W-:-:S07]  /*09f0*/  FFMA R0, R0, R3, R0 ;  /* 0x0000000300007223 */ /* 0x000fce0000000000 */
.L_x_59:
[----:B------:R-:W-:Y:S05]  /*0a00*/  BSYNC.RECONVERGENT B0 ;  /* 0x0000000000007941 */ /* 0x000fea0003800200 */
.L_x_57:
[----:B--2---:R-:W-:-:S04]  /*0a10*/  IMAD.WIDE R2, R13, 0x900, R4 ;  /* 0x000009000d027825 */ /* 0x004fc800078e0204 */
[----:B------:R-:W-:-:S04]  /*0a20*/  IMAD.WIDE R2, R12, 0x60, R2 ;  /* 0x000000600c027825 */ /* 0x000fc800078e0202 */
[----:B------:R-:W-:-:S05]  /*0a30*/  IMAD.WIDE R2, R15, 0x4, R2 ;  /* 0x000000040f027825 */ /* 0x000fca00078e0202 */
[----:B------:R1:W2:Y:S01]  /*0a40*/  LDG.E R23, desc[UR4][R2.64] ;  /* 0x0000000402177981 */ /* 0x0002a2000c1e1900 */
[----:B------:R-:W-:Y:S01]  /*0a50*/  IADD3 R17, PT, PT, R11, 0x1, RZ ;  /* 0x000000010b117810 */ /* 0x000fe20007ffe0ff */
[----:B0-----:R-:W-:-:S04]  /*0a60*/  IMAD.WIDE R20, R13, 0x900, R6 ;  /* 0x000009000d147825 */ /* 0x001fc800078e0206 */
        /* <DEDUP_REMOVED lines=13> */
[----:B------:R-:W-:Y:S01]  /*0b40*/  LEA.HI R25, R22, R13, RZ, 0x1e ;  /* 0x0000000d16197211 */ /* 0x000fe200078ff0ff */
[----:B------:R-:W-:-:S04]  /*0b50*/  IMAD.WIDE R12, R12, 0x60, R20 ;  /* 0x000000600c0c7825 */ /* 0x000fc800078e0214 */
[----:B------:R-:W-:-:S04]  /*0b60*/  IMAD.WIDE R2, R19, 0x60, R2 ;  /* 0x0000006013027825 */ /* 0x000fc800078e0202 */
[----:B------:R-:W-:Y:S02]  /*0b70*/  IMAD R14, R25, -0x18, R14 ;  /* 0xffffffe8190e7824 */ /* 0x000fe400078e020e */
[----:B------:R-:W-:-:S04]  /*0b80*/  IMAD.WIDE R12, R15, 0x4, R12 ;  /* 0x000000040f0c7825 */ /* 0x000fc800078e020c */
[----:B------:R-:W-:-:S04]  /*0b90*/  IMAD.WIDE R2, R14, 0x4, R2 ;  /* 0x000000040e027825 */ /* 0x000fc800078e0202 */
[----:B--2---:R-:W-:Y:S01]  /*0ba0*/  FMUL R23, R23, R0 ;  /* 0x0000000017177220 */ /* 0x004fe20000400000 */
[----:B------:R-:W-:-:S04]  /*0bb0*/  FADD R0, -R0, 1 ;  /* 0x3f80000000007421 */ /* 0x000fc80000000100 */
[----:B------:R-:W-:-:S05]  /*0bc0*/  FMUL R23, R23, R0 ;  /* 0x0000000017177220 */ /* 0x000fca0000400000 */
[----:B------:R0:W-:Y:S04]  /*0bd0*/  STG.E desc[UR4][R12.64], R23 ;  /* 0x000000170c007986 */ /* 0x0001e8000c101904 */
[----:B------:R-:W2:Y:S01]  /*0be0*/  LDG.E R2, desc[UR4][R2.64] ;  /* 0x0000000402027981 */ /* 0x000ea2000c1e1900 */
[----:B------:R-:W-:Y:S02]  /*0bf0*/  HFMA2 R15, -RZ, RZ, 0.96630859375, -0.0022525787353515625 ;  /* 0x3bbb989dff0f7431 */ /* 0x000fe400000001ff */
[----:B------:R-:W-:Y:S01]  /*0c00*/  IMAD.MOV.U32 R21, RZ, RZ, 0x437c0000 ;  /* 0x437c0000ff157424 */ /* 0x000fe200078e00ff */
[----:B------:R-:W-:Y:S02]  /*0c10*/  BSSY.RECONVERGENT B0, `(.L_x_60) ;  /* 0x0000015000007945 */ /* 0x000fe40003800200 */
[----:B--2---:R-:W-:-:S04]  /*0c20*/  FFMA.SAT R0, R2, -R15, 0.5 ;  /* 0x3f00000002007423 */ /* 0x004fc8000000280f */
[----:B------:R-:W-:-:S04]  /*0c30*/  FFMA.RM R0, R0, R21, 12582913 ;  /* 0x4b40000100007423 */ /* 0x000fc80000004015 */
[C---:B------:R-:W-:Y:S01]  /*0c40*/  FADD R15, R0.reuse, -12583039 ;  /* 0xcb40007f000f7421 */ /* 0x040fe20000000000 */
[----:B------:R-:W-:-:S03]  /*0c50*/  SHF.L.U32 R0, R0, 0x17, RZ ;  /* 0x0000001700007819 */ /* 0x000fc600000006ff */
[----:B------:R-:W-:-:S04]  /*0c60*/  FFMA R15, R2, -1.4426950216293334961, -R15 ;  /* 0xbfb8aa3b020f7823 */ /* 0x000fc8000000080f */
[----:B------:R-:W-:-:S06]  /*0c70*/  FFMA R15, R2, -1.925963033500011079e-08, R15 ;  /* 0xb2a57060020f7823 */ /* 0x000fcc000000000f */
[----:B------:R-:W0:Y:S02]  /*0c80*/  MUFU.EX2 R15, R15 ;  /* 0x0000000f000f7308 */ /* 0x000e240000000800 */
[----:B0-----:R-:W-:-:S05]  /*0c90*/  FFMA R13, R0, R15, 1 ;  /* 0x3f800000000d7423 */ /* 0x001fca000000000f */
[----:B------:R-:W-:-:S04]  /*0ca0*/  IADD3 R0, PT, PT, R13, 0x1800000, RZ ;  /* 0x018000000d007810 */ /* 0x000fc80007ffe0ff */
[----:B------:R-:W-:-:S04]  /*0cb0*/  LOP3.LUT R0, R0, 0x7f800000, RZ, 0xc0, !PT ;  /* 0x7f80000000007812 */ /* 0x000fc800078ec0ff */
[----:B------:R-:W-:-:S13]  /*0cc0*/  ISETP.GT.U32.AND P0, PT, R0, 0x1ffffff, PT ;  /* 0x01ffffff0000780c */ /* 0x000fda0003f04070 */
[----:B------:R-:W-:Y:S05]  /*0cd0*/  @P0 BRA `(.L_x_61) ;  /* 0x0000000000100947 */ /* 0x000fea0003800000 */
[----:B------:R-:W-:Y:S02]  /*0ce0*/  MOV R0, R13 ;  /* 0x0000000d00007202 */ /* 0x000fe40000000f00 */
[----:B------:R-:W-:-:S07]  /*0cf0*/  MOV R16, 0xd10 ;  /* 0x00000d1000107802 */ /* 0x000fce0000000f00 */
[----:B------:R-:W-:Y:S05]  /*0d00*/  CALL.REL.NOINC `($__internal_2_$__cuda_sm20_rcp_rn_f32_slowpath) ;  /* 0x0000000000547944 */ /* 0x000fea0003c00000 */
[----:B------:R-:W-:Y:S05]  /*0d10*/  BRA `(.L_x_62) ;  /* 0x0000000000107947 */ /* 0x000fea0003800000 */
.L_x_61:
[----:B------:R-:W0:Y:S02]  /*0d20*/  MUFU.RCP R0, R13 ;  /* 0x0000000d00007308 */ /* 0x000e240000001000 */
[----:B0-----:R-:W-:-:S04]  /*0d30*/  FFMA R2, R13, R0, -1 ;  /* 0xbf8000000d027423 */ /* 0x001fc80000000000 */
[----:B------:R-:W-:-:S04]  /*0d40*/  FADD.FTZ R3, -R2, -RZ ;  /* 0x800000ff02037221 */ /* 0x000fc80000010100 */
[----:B------:R-:W-:-:S07]  /*0d50*/  FFMA R0, R0, R3, R0 ;  /* 0x0000000300007223 */ /* 0x000fce0000000000 */
.L_x_62:
[----:B------:R-:W-:Y:S05]  /*0d60*/  BSYNC.RECONVERGENT B0 ;  /* 0x0000000000007941 */ /* 0x000fea0003800200 */
.L_x_60:
[----:B------:R-:W-:-:S04]  /*0d70*/  IMAD.WIDE R2, R17, 0x900, R4 ;  /* 0x0000090011027825 */ /* 0x000fc800078e0204 */
[----:B------:R-:W-:-:S04]  /*0d80*/  IMAD.WIDE R2, R19, 0x60, R2 ;  /* 0x0000006013027825 */ /* 0x000fc800078e0202 */
[----:B------:R-:W-:-:S06]  /*0d90*/  IMAD.WIDE R2, R14, 0x4, R2 ;  /* 0x000000040e027825 */ /* 0x000fcc00078e0202 */
[----:B------:R-:W2:Y:S01]  /*0da0*/  LDG.E R3, desc[UR4][R2.64] ;  /* 0x0000000402037981 */ /* 0x000ea2000c1e1900 */
[----:B------:R-:W-:-:S04]  /*0db0*/  IMAD.WIDE R12, R17, 0x900, R6 ;  /* 0x00000900110c7825 */ /* 0x000fc800078e0206 */
[----:B------:R-:W-:Y:S01]  /*0dc0*/  FADD R15, -R0, 1 ;  /* 0x3f800000000f7421 */ /* 0x000fe20000000100 */
[----:B------:R-:W-:Y:S01]  /*0dd0*/  IADD3 R11, PT, PT, R11, 0x2, RZ ;  /* 0x000000020b0b7810 */ /* 0x000fe20007ffe0ff */
[----:B------:R-:W-:-:S03]  /*0de0*/  IMAD.WIDE R12, R19, 0x60, R12 ;  /* 0x00000060130c7825 */ /* 0x000fc600078e020c */
[----:B------:R-:W-:Y:S01]  /*0df0*/  ISETP.NE.AND P0, PT, R11, R10, PT ;  /* 0x0000000a0b00720c */ /* 0x000fe20003f05270 */
[----:B------:R-:W-:-:S04]  /*0e00*/  IMAD.WIDE R12, R14, 0x4, R12 ;  /* 0x000000040e0c7825 */ /* 0x000fc800078e020c */
[----:B--2---:R-:W-:-:S04]  /*0e10*/  FMUL R0, R3, R0 ;  /* 0x0000000003007220 */ /* 0x004fc80000400000 */
[----:B------:R-:W-:-:S05]  /*0e20*/  FMUL R15, R0, R15 ;  /* 0x0000000f000f7220 */ /* 0x000fca0000400000 */
[----:B------:R3:W-:Y:S01]  /*0e30*/  STG.E desc[UR4][R12.64], R15 ;  /* 0x0000000f0c007986 */ /* 0x0007e2000c101904 */
[----:B------:R-:W-:Y:S05]  /*0e40*/  @P0 BRA `(.L_x_63) ;  /* 0xfffffff800480947 */ /* 0x000fea000383ffff */
[----:B------:R-:W-:Y:S05]  /*0e50*/  EXIT ;  /* 0x000000000000794d */ /* 0x000fea0003800000 */
        .weak           $__internal_2_$__cuda_sm20_rcp_rn_f32_slowpath
        .type           $__internal_2_$__cuda_sm20_rcp_rn_f32_slowpath,@function
        .size           $__internal_2_$__cuda_sm20_rcp_rn_f32_slowpath,(.L_x_215 - $__internal_2_$__cuda_sm20_rcp_rn_f32_slowpath)
$__internal_2_$__cuda_sm20_rcp_rn_f32_slowpath:
[----:B------:R-:W-:Y:S01]  /*0e60*/  IMAD.SHL.U32 R2, R0, 0x2, RZ ;  /* 0x0000000200027824 */ /* 0x000fe200078e00ff */
[----:B------:R-:W-:Y:S04]  /*0e70*/  BSSY.RECONVERGENT B2, `(.L_x_64) ;  /* 0x0000030000027945 */ /* 0x000fe80003800200 */
[----:B------:R-:W-:-:S04]  /*0e80*/  SHF.R.U32.HI R2, RZ, 0x18, R2 ;  /* 0x00000018ff027819 */ /* 0x000fc80000011602 */
[----:B------:R-:W-:-:S13]  /*0e90*/  ISETP.NE.U32.AND P0, PT, R2, RZ, PT ;  /* 0x000000ff0200720c */ /* 0x000fda0003f05070 */
[----:B------:R-:W-:Y:S05]  /*0ea0*/  @P0 BRA `(.L_x_65) ;  /* 0x0000000000280947 */ /* 0x000fea0003800000 */
[----:B------:R-:W-:-:S04]  /*0eb0*/  SHF.L.U32 R2, R0, 0x1, RZ ;  /* 0x0000000100027819 */ /* 0x000fc800000006ff */
[----:B------:R-:W-:-:S13]  /*0ec0*/  ISETP.NE.AND P0, PT, R2, RZ, PT ;  /* 0x000000ff0200720c */ /* 0x000fda0003f05270 */
[----:B------:R-:W-:Y:S01]  /*0ed0*/  @P0 FFMA R18, R0, 1.84467440737095516160e+19, RZ ;  /* 0x5f80000000120823 */ /* 0x000fe200000000ff */
[----:B------:R-:W-:Y:S08]  /*0ee0*/  @!P0 MUFU.RCP R3, R0 ;  /* 0x0000000000038308 */ /* 0x000ff00000001000 */
[----:B------:R-:W0:Y:S02]  /*0ef0*/  @P0 MUFU.RCP R21, R18 ;  /* 0x0000001200150308 */ /* 0x000e240000001000 */
[----:B0-----:R-:W-:-:S04]  /*0f00*/  @P0 FFMA R2, R18, R21, -1 ;  /* 0xbf80000012020423 */ /* 0x001fc80000000015 */
[----:B------:R-:W-:-:S04]  /*0f10*/  @P0 FADD.FTZ R2, -R2, -RZ ;  /* 0x800000ff02020221 */ /* 0x000fc80000010100 */
[----:B------:R-:W-:-:S04]  /*0f20*/  @P0 FFMA R2, R21, R2, R21 ;  /* 0x0000000215020223 */ /* 0x000fc80000000015 */
[----:B------:R-:W-:Y:S01]  /*0f30*/  @P0 FFMA R3, R2, 1.84467440737095516160e+19, RZ ;  /* 0x5f80000002030823 */ /* 0x000fe200000000ff */
[----:B------:R-:W-:Y:S06]  /*0f40*/  BRA `(.L_x_66) ;  /* 0x0000000000887947 */ /* 0x000fec0003800000 */
.L_x_65:
[----:B------:R-:W-:-:S04]  /*0f50*/  IADD3 R3, PT, PT, R2, -0xfd, RZ ;  /* 0xffffff0302037810 */ /* 0x000fc80007ffe0ff */
[----:B------:R-:W-:-:S13]  /*0f60*/  ISETP.GT.U32.AND P0, PT, R3, 0x1, PT ;  /* 0x000000010300780c */ /* 0x000fda0003f04070 */
[----:B------:R-:W-:Y:S05]  /*0f70*/  @P0 BRA `(.L_x_67) ;  /* 0x0000000000780947 */ /* 0x000fea0003800000 */
[----:B------:R-:W-:Y:S02]  /*0f80*/  LOP3.LUT R18, R0, 0x7fffff, RZ, 0xc0, !PT ;  /* 0x007fffff00127812 */ /* 0x000fe400078ec0ff */
[----:B------:R-:W-:Y:S02]  /*0f90*/  MOV R24, 0x3 ;  /* 0x0000000300187802 */ /* 0x000fe40000000f00 */
[----:B------:R-:W-:Y:S02]  /*0fa0*/  LOP3.LUT R20, R18, 0x3f800000, RZ, 0xfc, !PT ;  /* 0x3f80000012147812 */ /* 0x000fe400078efcff */
[----:B------:R-:W-:Y:S02]  /*0fb0*/  SHF.L.U32 R23, R24, R3, RZ ;  /* 0x0000000318177219 */ /* 0x000fe400000006ff */
[----:B------:R-:W0:Y:S02]  /*0fc0*/  MUFU.RCP R21, R20 ;  /* 0x0000001400157308 */ /* 0x000e240000001000 */
[----:B0-----:R-:W-:-:S04]  /*0fd0*/  FFMA R18, R20, R21, -1 ;  /* 0xbf80000014127423 */ /* 0x001fc80000000015 */
[----:B------:R-:W-:-:S04]  /*0fe0*/  FADD.FTZ R18, -R18, -RZ ;  /* 0x800000ff12127221 */ /* 0x000fc80000010100 */
[CCC-:B------:R-:W-:Y:S01]  /*0ff0*/  FFMA.RM R22, R21.reuse, R18.reuse, R21.reuse ;  /* 0x0000001215167223 */ /* 0x1c0fe20000004015 */
[----:B------:R-:W-:-:S04]  /*1000*/  FFMA.RP R21, R21, R18, R21 ;  /* 0x0000001215157223 */ /* 0x000fc80000008015 */
[C---:B------:R-:W-:Y:S02]  /*1010*/  LOP3.LUT R18, R22.reuse, 0x7fffff, RZ, 0xc0, !PT ;  /* 0x007fffff16127812 */ /* 0x040fe400078ec0ff */
[----:B------:R-:W-:Y:S02]  /*1020*/  FSETP.NEU.FTZ.AND P0, PT, R22, R21, PT ;  /* 0x000000151600720b */ /* 0x000fe40003f1d000 */
[----:B------:R-:W-:Y:S02]  /*1030*/  LOP3.LUT R18, R18, 0x800000, RZ, 0xfc, !PT ;  /* 0x0080000012127812 */ /* 0x000fe400078efcff */
[----:B------:R-:W-:Y:S02]  /*1040*/  SEL R21, RZ, 0xffffffff, !P0 ;  /* 0xffffffffff157807 */ /* 0x000fe40004000000 */
[----:B------:R-:W-:Y:S02]  /*1050*/  LOP3.LUT R20, R23, R18, RZ, 0xc0, !PT ;  /* 0x0000001217147212 */ /* 0x000fe400078ec0ff */
[----:B------:R-:W-:-:S02]  /*1060*/  IADD3 R21, PT, PT, -R21, RZ, RZ ;  /* 0x000000ff15157210 */ /* 0x000fc40007ffe1ff */
[-C--:B------:R-:W-:Y:S02]  /*1070*/  SHF.R.U32.HI R20, RZ, R3.reuse, R20 ;  /* 0x00000003ff147219 */ /* 0x080fe40000011614 */
[----:B------:R-:W-:Y:S02]  /*1080*/  LOP3.LUT P1, RZ, R21, R3, R18, 0xf8, !PT ;  /* 0x0000000315ff7212 */ /* 0x000fe4000782f812 */
[C---:B------:R-:W-:Y:S02]  /*1090*/  LOP3.LUT P0, RZ, R20.reuse, 0x1, RZ, 0xc0, !PT ;  /* 0x0000000114ff7812 */ /* 0x040fe4000780c0ff */
[----:B------:R-:W-:-:S04]  /*10a0*/  LOP3.LUT P2, RZ, R20, 0x2, RZ, 0xc0, !PT ;  /* 0x0000000214ff7812 */ /* 0x000fc8000784c0ff */
[----:B------:R-:W-:Y:S02]  /*10b0*/  PLOP3.LUT P0, PT, P0, P1, P2, 0xe0, 0x0 ;  /* 0x000000000000781c */ /* 0x000fe40000703c20 */
[----:B------:R-:W-:Y:S02]  /*10c0*/  LOP3.LUT P1, RZ, R0, 0x7fffff, RZ, 0xc0, !PT ;  /* 0x007fffff00ff7812 */ /* 0x000fe4000782c0ff */
[----:B------:R-:W-:-:S04]  /*10d0*/  SEL R3, RZ, 0x1, !P0 ;  /* 0x00000001ff037807 */ /* 0x000fc80004000000 */
[----:B------:R-:W-:-:S04]  /*10e0*/  IADD3 R3, PT, PT, -R3, RZ, RZ ;  /* 0x000000ff03037210 */ /* 0x000fc80007ffe1ff */
[----:B------:R-:W-:Y:S01]  /*10f0*/  ISETP.GE.AND P0, PT, R3, RZ, PT ;  /* 0x000000ff0300720c */ /* 0x000fe20003f06270 */
[----:B------:R-:W-:-:S05]  /*1100*/  VIADD R3, R2, 0xffffff04 ;  /* 0xffffff0402037836 */ /* 0x000fca0000000000 */
[----:B------:R-:W-:-:S07]  /*1110*/  SHF.R.U32.HI R3, RZ, R3, R18 ;  /* 0x00000003ff037219 */ /* 0x000fce0000011612 */
[----:B------:R-:W-:-:S04]  /*1120*/  @!P0 IADD3 R3, PT, PT, R3, 0x1, RZ ;  /* 0x0000000103038810 */ /* 0x000fc80007ffe0ff */
[----:B------:R-:W-:-:S04]  /*1130*/  @!P1 SHF.L.U32 R3, R3, 0x1, RZ ;  /* 0x0000000103039819 */ /* 0x000fc800000006ff */
[----:B------:R-:W-:Y:S01]  /*1140*/  LOP3.LUT R3, R3, 0x80000000, R0, 0xf8, !PT ;  /* 0x8000000003037812 */ /* 0x000fe200078ef800 */
[----:B------:R-:W-:Y:S06]  /*1150*/  BRA `(.L_x_66) ;  /* 0x0000000000047947 */ /* 0x000fec0003800000 */
.L_x_67:
[----:B------:R0:W1:Y:S02]  /*1160*/  MUFU.RCP R3, R0 ;  /* 0x0000000000037308 */ /* 0x0000640000001000 */
.L_x_66:
[----:B------:R-:W-:Y:S05]  /*1170*/  BSYNC.RECONVERGENT B2 ;  /* 0x0000000000027941 */ /* 0x000fea0003800200 */
.L_x_64:
[----:B01----:R-:W-:Y:S01]  /*1180*/  MOV R0, R3 ;  /* 0x0000000300007202 */ /* 0x003fe20000000f00 */
[----:B------:R-:W-:Y:S01]  /*1190*/  HFMA2 R3, -RZ, RZ, 0, 0 ;  /* 0x00000000ff037431 */ /* 0x000fe200000001ff */
[----:B------:R-:W-:-:S04]  /*11a0*/  MOV R2, R16 ;  /* 0x0000001000027202 */ /* 0x000fc80000000f00 */
[----:B------:R-:W-:Y:S05]  /*11b0*/  RET.REL.NODEC R2 `(_Z12bp_preact_c1PA24_A24_fS1_S1_) ;  /* 0xffffffec02907950 */ /* 0x000fea0003c3ffff */
.L_x_68:
        /* <DEDUP_REMOVED lines=12> */
.L_x_215:


//--------------------- .text._Z12bp_output_c1PA24_A24_fPA4_A4_fPA6_A6_f --------------------------
	.section	.text._Z12bp_output_c1PA24_A24_fPA4_A4_fPA6_A6_f,"ax",@progbits
	.align	128
        .global         _Z12bp_output_c1PA24_A24_fPA4_A4_fPA6_A6_f
        .type           _Z12bp_output_c1PA24_A24_fPA4_A4_fPA6_A6_f,@function
        .size           _Z12bp_output_c1PA24_A24_fPA4_A4_fPA6_A6_f,(.L_x_223 - _Z12bp_output_c1PA24_A24_fPA4_A4_fPA6_A6_f)
        .other          _Z12bp_output_c1PA24_A24_fPA4_A4_fPA6_A6_f,@"STO_CUDA_ENTRY STV_DEFAULT"
_Z12bp_output_c1PA24_A24_fPA4_A4_fPA6_A6_f:
.text._Z12bp_output_c1PA24_A24_fPA4_A4_fPA6_A6_f:
        /* <DEDUP_REMOVED lines=11> */
[----:B------:R-:W-:-:S04]  /*00b0*/  IMAD R5, R2, 0xd80, RZ ;  /* 0x00000d8002057824 */ /* 0x000fc800078e02ff */
[----:B------:R-:W-:-:S05]  /*00c0*/  VIADD R7, R5, 0xd80 ;  /* 0x00000d8005077836 */ /* 0x000fca0000000000 */
[----:B------:R-:W-:Y:S02]  /*00d0*/  IABS R13, R7 ;  /* 0x00000007000d7213 */ /* 0x000fe40000000000 */
[----:B------:R-:W-:Y:S01]  /*00e0*/  LOP3.LUT R7, R7, R0, RZ, 0x3c, !PT ;  /* 0x0000000007077212 */ /* 0x000fe200078e3cff */
[----:B0-----:R-:W-:-:S03]  /*00f0*/  VIADD R3, R4, 0xffffffe ;  /* 0x0ffffffe04037836 */ /* 0x001fc60000000000 */
[----:B------:R-:W-:-:S03]  /*0100*/  ISETP.GE.AND P1, PT, R7, RZ, PT ;  /* 0x000000ff0700720c */ /* 0x000fc60003f26270 */
[----:B------:R-:W0:Y:S02]  /*0110*/  F2I.FTZ.U32.TRUNC.NTZ R3, R3 ;  /* 0x0000000300037305 */ /* 0x000e24000021f000 */
[----:B0-----:R-:W-:-:S05]  /*0120*/  IMAD.MOV R6, RZ, RZ, -R3 ;  /* 0x000000ffff067224 */ /* 0x001fca00078e0a03 */
        /* <DEDUP_REMOVED lines=14> */
[--C-:B------:R-:W-:Y:S01]  /*0210*/  @!P4 IMAD.IADD R2, R2, 0x1, -R9.reuse ;  /* 0x000000010202c824 */ /* 0x100fe200078e0a09 */
[----:B------:R-:W-:Y:S01]  /*0220*/  @!P4 IADD3 R3, PT, PT, R3, 0x1, RZ ;  /* 0x000000010303c810 */ /* 0x000fe20007ffe0ff */
[----:B------:R-:W-:Y:S02]  /*0230*/  @!P5 IMAD.IADD R6, R6, 0x1, -R9 ;  /* 0x000000010606d824 */ /* 0x000fe400078e0a09 */
[----:B------:R-:W-:Y:S01]  /*0240*/  @!P5 VIADD R4, R4, 0x1 ;  /* 0x000000010404d836 */ /* 0x000fe20000000000 */
[-C--:B------:R-:W-:Y:S02]  /*0250*/  ISETP.GE.U32.AND P2, PT, R2, R9.reuse, PT ;  /* 0x000000090200720c */ /* 0x080fe40003f46070 */
[----:B------:R-:W-:-:S11]  /*0260*/  ISETP.GE.U32.AND P3, PT, R6, R9, PT ;  /* 0x000000090600720c */ /* 0x000fd60003f66070 */
[----:B------:R-:W-:Y:S02]  /*0270*/  @P2 IADD3 R3, PT, PT, R3, 0x1, RZ ;  /* 0x0000000103032810 */ /* 0x000fe40007ffe0ff */
[----:B------:R-:W-:Y:S01]  /*0280*/  @P3 VIADD R4, R4, 0x1 ;  /* 0x0000000104043836 */ /* 0x000fe20000000000 */
[----:B------:R-:W-:Y:S02]  /*0290*/  ISETP.NE.AND P2, PT, R0, RZ, PT ;  /* 0x000000ff0000720c */ /* 0x000fe40003f45270 */
[----:B------:R-:W-:Y:S01]  /*02a0*/  LOP3.LUT R0, RZ, R0, RZ, 0x33, !PT ;  /* 0x00000000ff007212 */ /* 0x000fe200078e33ff */
[----:B------:R-:W-:Y:S01]  /*02b0*/  @!P1 IMAD.MOV R4, RZ, RZ, -R4 ;  /* 0x000000ffff049224 */ /* 0x000fe200078e0a04 */
[----:B------:R-:W-:-:S04]  /*02c0*/  @!P0 IADD3 R3, PT, PT, -R3, RZ, RZ ;  /* 0x000000ff03038210 */ /* 0x000fc80007ffe1ff */
[C---:B------:R-:W-:Y:S02]  /*02d0*/  SEL R15, R0.reuse, R3, !P2 ;  /* 0x00000003000f7207 */ /* 0x040fe40005000000 */
[----:B------:R-:W-:-:S04]  /*02e0*/  SEL R0, R0, R4, !P2 ;  /* 0x0000000400007207 */ /* 0x000fc80005000000 */
[----:B------:R-:W-:-:S13]  /*02f0*/  ISETP.GT.AND P0, PT, R0, R15, PT ;  /* 0x0000000f0000720c */ /* 0x000fda0003f04270 */
[----:B------:R-:W-:Y:S05]  /*0300*/  @!P0 EXIT ;  /* 0x000000000000894d */ /* 0x000fea0003800000 */
[C---:B------:R-:W-:Y:S01]  /*0310*/  IADD3 R8, PT, PT, -R15.reuse, R0, RZ ;  /* 0x000000000f087210 */ /* 0x040fe20007ffe1ff */
[----:B------:R-:W0:Y:S01]  /*0320*/  LDC.64 R4, c[0x0][0x390] ;  /* 0x0000e400ff047b82 */ /* 0x000e220000000a00 */
[----:B------:R-:W-:Y:S01]  /*0330*/  VIADD R13, R15, 0x1 ;  /* 0x000000010f0d7836 */ /* 0x000fe20000000000 */
[----:B------:R-:W1:Y:S01]  /*0340*/  LDCU.64 UR4, c[0x0][0x358] ;  /* 0x00006b00ff0477ac */ /* 0x000e620008000a00 */
[----:B------:R-:W-:Y:S01]  /*0350*/  LOP3.LUT R8, R8, 0x1, RZ, 0xc0, !PT ;  /* 0x0000000108087812 */ /* 0x000fe200078ec0ff */
[----:B------:R-:W-:Y:S02]  /*0360*/  BSSY.RECONVERGENT B0, `(.L_x_69) ;  /* 0x0000031000007945 */ /* 0x000fe40003800200 */
[----:B------:R-:W-:Y:S02]  /*0370*/  ISETP.NE.AND P1, PT, R0, R13, PT ;  /* 0x0000000d0000720c */ /* 0x000fe40003f25270 */
[----:B------:R-:W2:Y:S01]  /*0380*/  LDC.64 R6, c[0x0][0x380] ;  /* 0x0000e000ff067b82 */ /* 0x000ea20000000a00 */
[----:B------:R-:W-:-:S07]  /*0390*/  ISETP.NE.U32.AND P0, PT, R8, 0x1, PT ;  /* 0x000000010800780c */ /* 0x000fce0003f05070 */
[----:B------:R-:W3:Y:S06]  /*03a0*/  LDC.64 R2, c[0x0][0x388] ;  /* 0x0000e200ff027b82 */ /* 0x000eec0000000a00 */
[----:B-1----:R-:W-:Y:S05]  /*03b0*/  @P0 BRA `(.L_x_70) ;  /* 0x0000000000ac0947 */ /* 0x002fea0003800000 */
[----:B------:R-:W-:Y:S01]  /*03c0*/  SHF.R.S32.HI R12, RZ, 0x1f, R15 ;  /* 0x0000001fff0c7819 */ /* 0x000fe2000001140f */
[----:B------:R-:W1:Y:S01]  /*03d0*/  LDC.64 R10, c[0x0][0x390] ;  /* 0x0000e400ff0a7b82 */ /* 0x000e620000000a00 */
[C---:B------:R-:W-:Y:S02]  /*03e0*/  IMAD.HI R16, R15.reuse, 0x2aaaaaab, RZ ;  /* 0x2aaaaaab0f107827 */ /* 0x040fe400078e02ff */
[CC--:B------:R-:W-:Y:S02]  /*03f0*/  LEA.HI R14, R12.reuse, R15.reuse, RZ, 0x4 ;  /* 0x0000000f0c0e7211 */ /* 0x0c0fe400078f20ff */
[----:B------:R-:W-:Y:S01]  /*0400*/  IMAD.HI R22, R15, 0x38e38e39, RZ ;  /* 0x38e38e390f167827 */ /* 0x000fe200078e02ff */
[----:B------:R-:W-:Y:S02]  /*0410*/  SHF.R.U32.HI R21, RZ, 0x1f, R16 ;  /* 0x0000001fff157819 */ /* 0x000fe40000011610 */
[----:B------:R-:W-:Y:S01]  /*0420*/  SHF.R.S32.HI R19, RZ, 0x4, R14 ;  /* 0x00000004ff137819 */ /* 0x000fe2000001140e */
[----:B------:R-:W4:Y:S01]  /*0430*/  LDC.64 R8, c[0x0][0x388] ;  /* 0x0000e200ff087b82 */ /* 0x000f220000000a00 */
[----:B------:R-:W-:-:S02]  /*0440*/  LEA.HI R12, R12, R15, RZ, 0x2 ;  /* 0x0000000f0c0c7211 */ /* 0x000fc400078f10ff */
[----:B------:R-:W-:Y:S01]  /*0450*/  LEA.HI.SX32 R16, R16, R21, 0x1c ;  /* 0x0000001510107211 */ /* 0x000fe200078fe2ff */
[----:B------:R-:W-:Y:S01]  /*0460*/  IMAD.HI R17, R19, 0x2aaaaaab, RZ ;  /* 0x2aaaaaab13117827 */ /* 0x000fe200078e02ff */
[----:B------:R-:W-:Y:S02]  /*0470*/  SHF.R.U32.HI R21, RZ, 0x1f, R22 ;  /* 0x0000001fff157819 */ /* 0x000fe40000011616 */
[----:B------:R-:W-:Y:S01]  /*0480*/  LOP3.LUT R18, R12, 0xfffffffc, RZ, 0xc0, !PT ;  /* 0xfffffffc0c127812 */ /* 0x000fe200078ec0ff */
[----:B------:R-:W-:Y:S01]  /*0490*/  IMAD.HI R20, R16, 0x2aaaaaab, RZ ;  /* 0x2aaaaaab10147827 */ /* 0x000fe200078e02ff */
[----:B------:R-:W-:Y:S02]  /*04a0*/  SHF.R.S32.HI R14, RZ, 0x2, R12 ;  /* 0x00000002ff0e7819 */ /* 0x000fe4000001140c */
[----:B------:R-:W-:Y:S02]  /*04b0*/  LEA.HI R12, R17, R17, RZ, 0x1 ;  /* 0x00000011110c7211 */ /* 0x000fe400078f08ff */
[----:B------:R-:W-:-:S02]  /*04c0*/  LEA.HI.SX32 R17, R22, R21, 0x19 ;  /* 0x0000001516117211 */ /* 0x000fc400078fcaff */
[----:B------:R-:W-:Y:S01]  /*04d0*/  LEA.HI R21, R20, R20, RZ, 0x1 ;  /* 0x0000001414157211 */ /* 0x000fe200078f08ff */
[----:B------:R-:W-:Y:S01]  /*04e0*/  IMAD R12, R12, -0x6, R19 ;  /* 0xfffffffa0c0c7824 */ /* 0x000fe200078e0213 */
[----:B------:R-:W-:Y:S01]  /*04f0*/  IADD3 R15, PT, PT, R15, -R18, RZ ;  /* 0x800000120f0f7210 */ /* 0x000fe20007ffe0ff */
[----:B------:R-:W-:Y:S01]  /*0500*/  IMAD.HI R20, R17, 0x2aaaaaab, RZ ;  /* 0x2aaaaaab11147827 */ /* 0x000fe200078e02ff */
[----:B------:R-:W-:-:S03]  /*0510*/  LEA.HI R18, R14, R14, RZ, 0x2 ;  /* 0x0000000e0e127211 */ /* 0x000fc600078f10ff */
[----:B-1----:R-:W-:Y:S01]  /*0520*/  IMAD.WIDE R10, R12, 0x90, R10 ;  /* 0x000000900c0a7825 */ /* 0x002fe200078e020a */
[----:B------:R-:W-:Y:S02]  /*0530*/  LOP3.LUT R19, R18, 0xfffffffc, RZ, 0xc0, !PT ;  /* 0xfffffffc12137812 */ /* 0x000fe400078ec0ff */
[----:B------:R-:W-:Y:S01]  /*0540*/  LEA.HI R20, R20, R20, RZ, 0x1 ;  /* 0x0000001414147211 */ /* 0x000fe200078f08ff */
[----:B------:R-:W-:Y:S02]  /*0550*/  IMAD R16, R21, -0x6, R16 ;  /* 0xfffffffa15107824 */ /* 0x000fe400078e0210 */
[----:B----4-:R-:W-:-:S04]  /*0560*/  IMAD.WIDE R8, R15, 0x10, R8 ;  /* 0x000000100f087825 */ /* 0x010fc800078e0208 */
[----:B------:R-:W-:-:S04]  /*0570*/  IMAD.WIDE R10, R16, 0x18, R10 ;  /* 0x00000018100a7825 */ /* 0x000fc800078e020a */
[----:B------:R-:W-:Y:S02]  /*0580*/  IMAD.IADD R14, R14, 0x1, -R19 ;  /* 0x000000010e0e7824 */ /* 0x000fe400078e0a13 */
[----:B------:R-:W-:Y:S02]  /*0590*/  IMAD R17, R20, -0x6, R17 ;  /* 0xfffffffa14117824 */ /* 0x000fe400078e0211 */
[----:B------:R-:W-:Y:S02]  /*05a0*/  IMAD.WIDE R18, R14, 0x4, R8 ;  /* 0x000000040e127825 */ /* 0x000fe400078e0208 */
[----:B------:R-:W1:Y:S02]  /*05b0*/  LDC.64 R8, c[0x0][0x380] ;  /* 0x0000e000ff087b82 */ /* 0x000e640000000a00 */
[C---:B------:R-:W-:Y:S02]  /*05c0*/  IMAD.WIDE R10, R17.reuse, 0x4, R10 ;  /* 0x00000004110a7825 */ /* 0x040fe400078e020a */
[----:B------:R-:W4:Y:S04]  /*05d0*/  LDG.E R18, desc[UR4][R18.64] ;  /* 0x0000000412127981 */ /* 0x000f28000c1e1900 */
[----:B------:R-:W4:Y:S01]  /*05e0*/  LDG.E R11, desc[UR4][R10.64] ;  /* 0x000000040a0b7981 */ /* 0x000f22000c1e1900 */
[----:B------:R-:W-:Y:S01]  /*05f0*/  LEA R15, R16, R15, 0x2 ;  /* 0x0000000f100f7211 */ /* 0x000fe200078e10ff */
[----:B------:R-:W-:-:S02]  /*0600*/  IMAD R17, R17, 0x4, R14 ;  /* 0x0000000411117824 */ /* 0x000fc400078e020e */
[----:B-1----:R-:W-:-:S04]  /*0610*/  IMAD.WIDE R8, R12, 0x900, R8 ;  /* 0x000009000c087825 */ /* 0x002fc800078e0208 */
[----:B------:R-:W-:-:S04]  /*0620*/  IMAD.WIDE R8, R15, 0x60, R8 ;  /* 0x000000600f087825 */ /* 0x000fc800078e0208 */
[----:B------:R-:W-:-:S04]  /*0630*/  IMAD.WIDE R8, R17, 0x4, R8 ;  /* 0x0000000411087825 */ /* 0x000fc800078e0208 */
[----:B----4-:R-:W-:-:S05]  /*0640*/  FMUL R17, R18, R11 ;  /* 0x0000000b12117220 */ /* 0x010fca0000400000 */
[----:B------:R1:W-:Y:S01]  /*0650*/  REDG.E.ADD.F32.FTZ.RN.STRONG.GPU desc[UR4][R8.64], R17 ;  /* 0x00000011080079a6 */ /* 0x0003e2000c12f304 */
[----:B------:R-:W-:-:S07]  /*0660*/  MOV R15, R13 ;  /* 0x0000000d000f7202 */ /* 0x000fce0000000f00 */
.L_x_70:
[----:B------:R-:W-:Y:S05]  /*0670*/  BSYNC.RECONVERGENT B0 ;  /* 0x0000000000007941 */ /* 0x000fea0003800200 */
.L_x_69:
[----:B------:R-:W-:Y:S05]  /*0680*/  @!P1 EXIT ;  /* 0x000000000000994d */ /* 0x000fea0003800000 */
.L_x_71:
[----:B-1--4-:R-:W-:Y:S01]  /*0690*/  SHF.R.S32.HI R8, RZ, 0x1f, R15 ;  /* 0x0000001fff087819 */ /* 0x012fe2000001140f */
[----:B------:R-:W-:-:S03]  /*06a0*/  IMAD.HI R11, R15, 0x2aaaaaab, RZ ;  /* 0x2aaaaaab0f0b7827 */ /* 0x000fc600078e02ff */
[CC--:B------:R-:W-:Y:S01]  /*06b0*/  LEA.HI R9, R8.reuse, R15.reuse, RZ, 0x4 ;  /* 0x0000000f08097211 */ /* 0x0c0fe200078f20ff */
[----:B------:R-:W-:Y:S01]  /*06c0*/  IMAD.HI R23, R15, 0x38e38e39, RZ ;  /* 0x38e38e390f177827 */ /* 0x000fe200078e02ff */
[----:B------:R-:W-:Y:S02]  /*06d0*/  SHF.R.U32.HI R12, RZ, 0x1f, R11 ;  /* 0x0000001fff0c7819 */ /* 0x000fe4000001160b */
[----:B------:R-:W-:Y:S02]  /*06e0*/  SHF.R.S32.HI R9, RZ, 0x4, R9 ;  /* 0x00000004ff097819 */ /* 0x000fe40000011409 */
[----:B------:R-:W-:Y:S02]  /*06f0*/  LEA.HI.SX32 R14, R11, R12, 0x1c ;  /* 0x0000000c0b0e7211 */ /* 0x000fe400078fe2ff */
[----:B------:R-:W-:Y:S01]  /*0700*/  LEA.HI R8, R8, R15, RZ, 0x2 ;  /* 0x0000000f08087211 */ /* 0x000fe200078f10ff */
[----:B------:R-:W-:Y:S01]  /*0710*/  IMAD.HI R10, R9, 0x2aaaaaab, RZ ;  /* 0x2aaaaaab090a7827 */ /* 0x000fe200078e02ff */
[----:B------:R-:W-:-:S02]  /*0720*/  SHF.R.U32.HI R18, RZ, 0x1f, R23 ;  /* 0x0000001fff127819 */ /* 0x000fc40000011617 */
[----:B------:R-:W-:Y:S01]  /*0730*/  SHF.R.S32.HI R11, RZ, 0x2, R8 ;  /* 0x00000002ff0b7819 */ /* 0x000fe20000011408 */
[----:B------:R-:W-:Y:S01]  /*0740*/  IMAD.HI R16, R14, 0x2aaaaaab, RZ ;  /* 0x2aaaaaab0e107827 */ /* 0x000fe200078e02ff */
[----:B------:R-:W-:Y:S02]  /*0750*/  LEA.HI R12, R10, R10, RZ, 0x1 ;  /* 0x0000000a0a0c7211 */ /* 0x000fe400078f08ff */
[----:B------:R-:W-:Y:S02]  /*0760*/  LEA.HI.SX32 R23, R23, R18, 0x19 ;  /* 0x0000001217177211 */ /* 0x000fe400078fcaff */
[----:B------:R-:W-:Y:S01]  /*0770*/  LOP3.LUT R10, R8, 0xfffffffc, RZ, 0xc0, !PT ;  /* 0xfffffffc080a7812 */ /* 0x000fe200078ec0ff */
[----:B------:R-:W-:Y:S01]  /*0780*/  IMAD R9, R12, -0x6, R9 ;  /* 0xfffffffa0c097824 */ /* 0x000fe200078e0209 */
[----:B------:R-:W-:Y:S01]  /*0790*/  LEA.HI R8, R11, R11, RZ, 0x2 ;  /* 0x0000000b0b087211 */ /* 0x000fe200078f10ff */
[----:B------:R-:W-:Y:S01]  /*07a0*/  IMAD.HI R12, R23, 0x2aaaaaab, RZ ;  /* 0x2aaaaaab170c7827 */ /* 0x000fe200078e02ff */
[----:B------:R-:W-:-:S03]  /*07b0*/  LEA.HI R19, R16, R16, RZ, 0x1 ;  /* 0x0000001010137211 */ /* 0x000fc600078f08ff */
[----:B------:R-:W-:Y:S01]  /*07c0*/  IMAD.IADD R13, R15, 0x1, -R10 ;  /* 0x000000010f0d7824 */ /* 0x000fe200078e0a0a */
[----:B------:R-:W-:Y:S01]  /*07d0*/  LOP3.LUT R10, R8, 0xfffffffc, RZ, 0xc0, !PT ;  /* 0xfffffffc080a7812 */ /* 0x000fe200078ec0ff */
[----:B0-----:R-:W-:Y:S01]  /*07e0*/  IMAD.WIDE R16, R9, 0x90, R4 ;  /* 0x0000009009107825 */ /* 0x001fe200078e0204 */
[----:B------:R-:W-:Y:S02]  /*07f0*/  LEA.HI R12, R12, R12, RZ, 0x1 ;  /* 0x0000000c0c0c7211 */ /* 0x000fe400078f08ff */
[----:B------:R-:W-:Y:S01]  /*0800*/  IADD3 R10, PT, PT, R11, -R10, RZ ;  /* 0x8000000a0b0a7210 */ /* 0x000fe20007ffe0ff */
[----:B------:R-:W-:Y:S02]  /*0810*/  IMAD R8, R19, -0x6, R14 ;  /* 0xfffffffa13087824 */ /* 0x000fe400078e020e */
[----:B---3--:R-:W-:-:S04]  /*0820*/  IMAD.WIDE R18, R13, 0x10, R2 ;  /* 0x000000100d127825 */ /* 0x008fc800078e0202 */
[----:B------:R-:W-:-:S04]  /*0830*/  IMAD.WIDE R16, R8, 0x18, R16 ;  /* 0x0000001808107825 */ /* 0x000fc800078e0210 */
[----:B------:R-:W-:Y:S02]  /*0840*/  IMAD R23, R12, -0x6, R23 ;  /* 0xfffffffa0c177824 */ /* 0x000fe400078e0217 */
[----:B------:R-:W-:-:S04]  /*0850*/  IMAD.WIDE R18, R10, 0x4, R18 ;  /* 0x000000040a127825 */ /* 0x000fc800078e0212 */
[----:B------:R-:W-:Y:S01]  /*0860*/  IMAD.WIDE R24, R23, 0x4, R16 ;  /* 0x0000000417187825 */ /* 0x000fe200078e0210 */
[----:B------:R-:W3:Y:S04]  /*0870*/  LDG.E R21, desc[UR4][R18.64] ;  /* 0x0000000412157981 */ /* 0x000ee8000c1e1900 */
[----:B------:R0:W3:Y:S01]  /*0880*/  LDG.E R14, desc[UR4][R24.64] ;  /* 0x00000004180e7981 */ /* 0x0000e2000c1e1900 */
[----:B------:R-:W-:Y:S01]  /*0890*/  VIADD R11, R15, 0x1 ;  /* 0x000000010f0b7836 */ /* 0x000fe20000000000 */
[----:B------:R-:W-:-:S03]  /*08a0*/  LEA R23, R23, R10, 0x2 ;  /* 0x0000000a17177211 */ /* 0x000fc600078e10ff */
[----:B------:R-:W-:Y:S01]  /*08b0*/  IMAD.HI R16, R11, 0x2aaaaaab, RZ ;  /* 0x2aaaaaab0b107827 */ /* 0x000fe200078e02ff */
[----:B------:R-:W-:-:S03]  /*08c0*/  SHF.R.S32.HI R12, RZ, 0x1f, R11 ;  /* 0x0000001fff0c7819 */ /* 0x000fc6000001140b */
[----:B------:R-:W-:Y:S01]  /*08d0*/  IMAD.HI R22, R11, 0x38e38e39, RZ ;  /* 0x38e38e390b167827 */ /* 0x000fe200078e02ff */
[CC--:B------:R-:W-:Y:S02]  /*08e0*/  LEA.HI R17, R12.reuse, R11.reuse, RZ, 0x4 ;  /* 0x0000000b0c117211 */ /* 0x0c0fe400078f20ff */
[----:B------:R-:W-:Y:S01]  /*08f0*/  LEA.HI R12, R12, R11, RZ, 0x2 ;  /* 0x0000000b0c0c7211 */ /* 0x000fe200078f10ff */
[----:B0-----:R-:W-:Y:S01]  /*0900*/  IMAD R25, R8, 0x4, R13 ;  /* 0x0000000408197824 */ /* 0x001fe200078e020d */
[----:B------:R-:W-:Y:S01]  /*0910*/  SHF.R.S32.HI R17, RZ, 0x4, R17 ;  /* 0x00000004ff117819 */ /* 0x000fe20000011411 */
[----:B--2---:R-:W-:Y:S01]  /*0920*/  IMAD.WIDE R8, R9, 0x900, R6 ;  /* 0x0000090009087825 */ /* 0x004fe200078e0206 */
[----:B------:R-:W-:Y:S02]  /*0930*/  SHF.R.U32.HI R27, RZ, 0x1f, R16 ;  /* 0x0000001fff1b7819 */ /* 0x000fe40000011610 */
[----:B------:R-:W-:Y:S01]  /*0940*/  SHF.R.U32.HI R29, RZ, 0x1f, R22 ;  /* 0x0000001fff1d7819 */ /* 0x000fe20000011616 */
[----:B------:R-:W-:Y:S01]  /*0950*/  IMAD.HI R19, R17, 0x2aaaaaab, RZ ;  /* 0x2aaaaaab11137827 */ /* 0x000fe200078e02ff */
[----:B------:R-:W-:-:S02]  /*0960*/  LOP3.LUT R20, R12, 0xfffffffc, RZ, 0xc0, !PT ;  /* 0xfffffffc0c147812 */ /* 0x000fc400078ec0ff */
[----:B------:R-:W-:Y:S01]  /*0970*/  LEA.HI.SX32 R18, R16, R27, 0x1c ;  /* 0x0000001b10127211 */ /* 0x000fe200078fe2ff */
[----:B------:R-:W-:Y:S01]  /*0980*/  IMAD.WIDE R8, R25, 0x60, R8 ;  /* 0x0000006019087825 */ /* 0x000fe200078e0208 */
[----:B------:R-:W-:Y:S02]  /*0990*/  LEA.HI.SX32 R16, R22, R29, 0x19 ;  /* 0x0000001d16107211 */ /* 0x000fe400078fcaff */
[----:B------:R-:W-:Y:S02]  /*09a0*/  LEA.HI R22, R19, R19, RZ, 0x1 ;  /* 0x0000001313167211 */ /* 0x000fe400078f08ff */
[----:B------:R-:W-:Y:S01]  /*09b0*/  IADD3 R19, PT, PT, R11, -R20, RZ ;  /* 0x800000140b137210 */ /* 0x000fe20007ffe0ff */
[----:B------:R-:W-:Y:S01]  /*09c0*/  IMAD.HI R27, R16, 0x2aaaaaab, RZ ;  /* 0x2aaaaaab101b7827 */ /* 0x000fe200078e02ff */
[----:B------:R-:W-:-:S03]  /*09d0*/  SHF.R.S32.HI R11, RZ, 0x2, R12 ;  /* 0x00000002ff0b7819 */ /* 0x000fc6000001140c */
[----:B------:R-:W-:Y:S01]  /*09e0*/  IMAD.HI R12, R18, 0x2aaaaaab, RZ ;  /* 0x2aaaaaab120c7827 */ /* 0x000fe200078e02ff */
[----:B------:R-:W-:Y:S02]  /*09f0*/  LEA.HI R20, R11, R11, RZ, 0x2 ;  /* 0x0000000b0b147211 */ /* 0x000fe400078f10ff */
[----:B------:R-:W-:Y:S01]  /*0a00*/  LEA.HI R27, R27, R27, RZ, 0x1 ;  /* 0x0000001b1b1b7211 */ /* 0x000fe200078f08ff */
[----:B------:R-:W-:Y:S01]  /*0a10*/  IMAD R17, R22, -0x6, R17 ;  /* 0xfffffffa16117824 */ /* 0x000fe200078e0211 */
[----:B------:R-:W-:Y:S01]  /*0a20*/  LEA.HI R29, R12, R12, RZ, 0x1 ;  /* 0x0000000c0c1d7211 */ /* 0x000fe200078f08ff */
[----:B------:R-:W-:Y:S01]  /*0a30*/  IMAD.WIDE R8, R23, 0x4, R8 ;  /* 0x0000000417087825 */ /* 0x000fe200078e0208 */
[----:B------:R-:W-:-:S03]  /*0a40*/  LOP3.LUT R20, R20, 0xfffffffc, RZ, 0xc0, !PT ;  /* 0xfffffffc14147812 */ /* 0x000fc600078ec0ff */
[----:B------:R-:W-:-:S04]  /*0a50*/  IMAD.WIDE R12, R17, 0x90, R4 ;  /* 0x00000090110c7825 */ /* 0x000fc800078e0204 */
[----:B------:R-:W-:Y:S02]  /*0a60*/  IMAD R18, R29, -0x6, R18 ;  /* 0xfffffffa1d127824 */ /* 0x000fe400078e0212 */
[----:B------:R-:W-:Y:S02]  /*0a70*/  IMAD.IADD R25, R11, 0x1, -R20 ;  /* 0x000000010b197824 */ /* 0x000fe400078e0a14 */
[----:B------:R-:W-:-:S04]  /*0a80*/  IMAD.WIDE R12, R18, 0x18, R12 ;  /* 0x00000018120c7825 */ /* 0x000fc800078e020c */
[----:B------:R-:W-:-:S04]  /*0a90*/  IMAD.WIDE R10, R19, 0x10, R2 ;  /* 0x00000010130a7825 */ /* 0x000fc800078e0202 */
[----:B------:R-:W-:Y:S02]  /*0aa0*/  IMAD R16, R27, -0x6, R16 ;  /* 0xfffffffa1b107824 */ /* 0x000fe400078e0210 */
[----:B------:R-:W-:-:S04]  /*0ab0*/  IMAD.WIDE R10, R25, 0x4, R10 ;  /* 0x00000004190a7825 */ /* 0x000fc800078e020a */
[----:B------:R-:W-:-:S04]  /*0ac0*/  IMAD.WIDE R12, R16, 0x4, R12 ;  /* 0x00000004100c7825 */ /* 0x000fc800078e020c */
[----:B---3--:R-:W-:-:S05]  /*0ad0*/  FMUL R23, R21, R14 ;  /* 0x0000000e15177220 */ /* 0x008fca0000400000 */
[----:B------:R4:W-:Y:S04]  /*0ae0*/  REDG.E.ADD.F32.FTZ.RN.STRONG.GPU desc[UR4][R8.64], R23 ;  /* 0x00000017080079a6 */ /* 0x0009e8000c12f304 */
[----:B------:R-:W2:Y:S04]  /*0af0*/  LDG.E R13, desc[UR4][R12.64] ;  /* 0x000000040c0d7981 */ /* 0x000ea8000c1e1900 */
[----:B------:R-:W2:Y:S01]  /*0b00*/  LDG.E R10, desc[UR4][R10.64] ;  /* 0x000000040a0a7981 */ /* 0x000ea2000c1e1900 */
[----:B------:R-:W-:Y:S01]  /*0b10*/  IMAD.WIDE R20, R17, 0x900, R6 ;  /* 0x0000090011147825 */ /* 0x000fe200078e0206 */
[----:B------:R-:W-:-:S02]  /*0b20*/  LEA R19, R18, R19, 0x2 ;  /* 0x0000001312137211 */ /* 0x000fc400078e10ff */
[----:B------:R-:W-:Y:S01]  /*0b30*/  IADD3 R15, PT, PT, R15, 0x2, RZ ;  /* 0x000000020f0f7810 */ /* 0x000fe20007ffe0ff */
[----:B------:R-:W-:Y:S02]  /*0b40*/  IMAD R25, R16, 0x4, R25 ;  /* 0x0000000410197824 */ /* 0x000fe400078e0219 */
[----:B------:R-:W-:Y:S01]  /*0b50*/  IMAD.WIDE R20, R19, 0x60, R20 ;  /* 0x0000006013147825 */ /* 0x000fe200078e0214 */
[----:B------:R-:W-:-:S03]  /*0b60*/  ISETP.NE.AND P0, PT, R15, R0, PT ;  /* 0x000000000f00720c */ /* 0x000fc60003f05270 */
[----:B------:R-:W-:-:S04]  /*0b70*/  IMAD.WIDE R20, R25, 0x4, R20 ;  /* 0x0000000419147825 */ /* 0x000fc800078e0214 */
[----:B--2---:R-:W-:-:S05]  /*0b80*/  FMUL R17, R10, R13 ;  /* 0x0000000d0a117220 */ /* 0x004fca0000400000 */
[----:B------:R4:W-:Y:S01]  /*0b90*/  REDG.E.ADD.F32.FTZ.RN.STRONG.GPU desc[UR4][R20.64], R17 ;  /* 0x00000011140079a6 */ /* 0x0009e2000c12f304 */
[----:B------:R-:W-:Y:S05]  /*0ba0*/  @P0 BRA `(.L_x_71) ;  /* 0xfffffff800b80947 */ /* 0x000fea000383ffff */
[----:B------:R-:W-:Y:S05]  /*0bb0*/  EXIT ;  /* 0x000000000000794d */ /* 0x000fea0003800000 */
.L_x_72:
        /* <DEDUP_REMOVED lines=12> */
.L_x_223:


//--------------------- .text._Z10bp_bias_s1PfPA6_A6_f --------------------------
	.section	.text._Z10bp_bias_s1PfPA6_A6_f,"ax",@progbits
	.align	128
        .global         _Z10bp_bias_s1PfPA6_A6_f
        .type           _Z10bp_bias_s1PfPA6_A6_f,@function
        .size           _Z10bp_bias_s1PfPA6_A6_f,(.L_x_216 - _Z10bp_bias_s1PfPA6_A6_f)
        .other          _Z10bp_bias_s1PfPA6_A6_f,@"STO_CUDA_ENTRY STV_DEFAULT"
_Z10bp_bias_s1PfPA6_A6_f:
.text._Z10bp_bias_s1PfPA6_A6_f:
        /* <DEDUP_REMOVED lines=16> */
[----:B------:R-:W-:Y:S02]  /*0100*/  ISETP.GE.AND P3, PT, R15, RZ, PT ;  /* 0x000000ff0f00720c */ /* 0x000fe40003f66270 */
[----:B------:R0:W1:Y:S02]  /*0110*/  F2I.FTZ.U32.TRUNC.NTZ R5, R4 ;  /* 0x0000000400057305 */ /* 0x000064000021f000 */
[----:B0-----:R-:W-:Y:S01]  /*0120*/  IMAD.MOV.U32 R4, RZ, RZ, RZ ;  /* 0x000000ffff047224 */ /* 0x001fe200078e00ff */
[----:B-1----:R-:W-:-:S05]  /*0130*/  IADD3 R8, PT, PT, RZ, -R5, RZ ;  /* 0x80000005ff087210 */ /* 0x002fca0007ffe0ff */
[----:B------:R-:W-:Y:S01]  /*0140*/  IMAD R11, R8, R3, RZ ;  /* 0x00000003080b7224 */ /* 0x000fe200078e02ff */
[----:B------:R-:W-:-:S03]  /*0150*/  MOV R8, 0x3fb8aa3b ;  /* 0x3fb8aa3b00087802 */ /* 0x000fc60000000f00 */
        /* <DEDUP_REMOVED lines=11> */
[----:B------:R-:W-:Y:S02]  /*0210*/  IMAD.MOV.U32 R9, RZ, RZ, R4 ;  /* 0x000000ffff097224 */ /* 0x000fe400078e0004 */
        /* <DEDUP_REMOVED lines=13> */
[----:B------:R-:W-:Y:S01]  /*02f0*/  FFMA R6, R11, 3, R6 ;  /* 0x404000000b067823 */ /* 0x000fe20000000006 */
[-C--:B------:R-:W-:Y:S01]  /*0300*/  @!P4 IADD3 R8, PT, PT, R8, -R3.reuse, RZ ;  /* 0x800000030808c210 */ /* 0x080fe20007ffe0ff */
[----:B------:R-:W-:Y:S01]  /*0310*/  @!P4 VIADD R5, R5, 0x1 ;  /* 0x000000010505c836 */ /* 0x000fe20000000000 */
[-C--:B------:R-:W-:Y:S02]  /*0320*/  ISETP.GE.U32.AND P1, PT, R10, R3.reuse, PT ;  /* 0x000000030a00720c */ /* 0x080fe40003f26070 */
[----:B------:R-:W-:Y:S02]  /*0330*/  ISETP.GE.U32.AND P0, PT, R8, R3, PT ;  /* 0x000000030800720c */ /* 0x000fe40003f06070 */
[----:B------:R-:W-:Y:S01]  /*0340*/  @!P5 IADD3 R4, PT, PT, R4, 0x1, RZ ;  /* 0x000000010404d810 */ /* 0x000fe20007ffe0ff */
[----:B0-----:R-:W-:Y:S01]  /*0350*/  FADD R3, R0, -R13 ;  /* 0x8000000d00037221 */ /* 0x001fe20000000000 */
[----:B------:R-:W-:-:S02]  /*0360*/  MOV R8, 0x391fcb8e ;  /* 0x391fcb8e00087802 */ /* 0x000fc40000000f00 */
[----:B------:R-:W-:Y:S01]  /*0370*/  ISETP.NE.AND P4, PT, R2, RZ, PT ;  /* 0x000000ff0200720c */ /* 0x000fe20003f85270 */
[----:B------:R-:W-:-:S04]  /*0380*/  FADD R3, R6, R3 ;  /* 0x0000000306037221 */ /* 0x000fc80000000000 */
[----:B------:R-:W-:Y:S01]  /*0390*/  @P1 IADD3 R4, PT, PT, R4, 0x1, RZ ;  /* 0x0000000104041810 */ /* 0x000fe20007ffe0ff */
[----:B------:R-:W-:Y:S01]  /*03a0*/  FFMA R6, R3, R8, 0.0013391353422775864601 ;  /* 0x3aaf85ed03067423 */ /* 0x000fe20000000008 */
[----:B------:R-:W-:Y:S02]  /*03b0*/  @P0 IADD3 R5, PT, PT, R5, 0x1, RZ ;  /* 0x0000000105050810 */ /* 0x000fe40007ffe0ff */
[----:B------:R-:W-:Y:S01]  /*03c0*/  LOP3.LUT R8, RZ, R2, RZ, 0x33, !PT ;  /* 0x00000002ff087212 */ /* 0x000fe200078e33ff */
[----:B------:R-:W-:Y:S01]  /*03d0*/  IMAD.MOV.U32 R7, RZ, RZ, R4 ;  /* 0x000000ffff077224 */ /* 0x000fe200078e0004 */
[----:B------:R-:W-:Y:S01]  /*03e0*/  @!P2 IADD3 R5, PT, PT, -R5, RZ, RZ ;  /* 0x000000ff0505a210 */ /* 0x000fe20007ffe1ff */
[----:B------:R-:W-:Y:S01]  /*03f0*/  FFMA R6, R3, R6, 0.0096188392490148544312 ;  /* 0x3c1d985603067423 */ /* 0x000fe20000000006 */
[----:B------:R-:W0:Y:S01]  /*0400*/  F2I.NTZ R4, R0 ;  /* 0x0000000000047305 */ /* 0x000e220000203100 */
[----:B------:R-:W-:Y:S02]  /*0410*/  FSETP.GT.AND P0, PT, R13, RZ, PT ;  /* 0x000000ff0d00720b */ /* 0x000fe40003f04000 */
[----:B------:R-:W-:Y:S01]  /*0420*/  @!P3 IADD3 R7, PT, PT, -R7, RZ, RZ ;  /* 0x000000ff0707b210 */ /* 0x000fe20007ffe1ff */
[----:B------:R-:W-:Y:S01]  /*0430*/  FFMA R6, R3, R6, 0.055503588169813156128 ;  /* 0x3d6357bb03067423 */ /* 0x000fe20000000006 */
[----:B------:R-:W-:-:S02]  /*0440*/  SEL R2, R8, R5, !P4 ;  /* 0x0000000508027207 */ /* 0x000fc40006000000 */
[----:B------:R-:W-:Y:S01]  /*0450*/  SEL R9, R8, R7, !P4 ;  /* 0x0000000708097207 */ /* 0x000fe20006000000 */
[C---:B------:R-:W-:Y:S01]  /*0460*/  FFMA R6, R3.reuse, R6, 0.24022644758224487305 ;  /* 0x3e75fdec03067423 */ /* 0x040fe20000000006 */
[----:B------:R-:W-:Y:S02]  /*0470*/  SEL R5, RZ, 0x83000000, P0 ;  /* 0x83000000ff057807 */ /* 0x000fe40000000000 */
[----:B------:R-:W-:Y:S01]  /*0480*/  ISETP.GE.AND P1, PT, R2, R9, PT ;  /* 0x000000090200720c */ /* 0x000fe20003f26270 */
[----:B------:R-:W-:Y:S01]  /*0490*/  FFMA R6, R3, R6, 0.69314718246459960938 ;  /* 0x3f31721803067423 */ /* 0x000fe20000000006 */
[----:B------:R-:W-:Y:S02]  /*04a0*/  IADD3 R7, PT, PT, R5, 0x7f000000, RZ ;  /* 0x7f00000005077810 */ /* 0x000fe40007ffe0ff */
[----:B------:R-:W-:Y:S01]  /*04b0*/  FSETP.GT.AND P0, PT, |R0|, 152, PT ;  /* 0x431800000000780b */ /* 0x000fe20003f04200 */
[----:B------:R-:W-:Y:S01]  /*04c0*/  FFMA R6, R3, R6, 1 ;  /* 0x3f80000003067423 */ /* 0x000fe20000000006 */
[----:B0-----:R-:W-:-:S03]  /*04d0*/  IMAD R3, R4, 0x800000, -R5 ;  /* 0x0080000004037824 */ /* 0x001fc600078e0a05 */
[----:B------:R-:W-:-:S04]  /*04e0*/  FMUL R6, R6, R7 ;  /* 0x0000000706067220 */ /* 0x000fc80000400000 */
[----:B------:R-:W-:Y:S05]  /*04f0*/  @P1 EXIT ;  /* 0x000000000000194d */ /* 0x000fea0003800000 */
[----:B------:R-:W-:Y:S01]  /*0500*/  IADD3 R4, PT, PT, R2, -R9, RZ ;  /* 0x8000000902047210 */ /* 0x000fe20007ffe0ff */
[----:B------:R-:W-:Y:S01]  /*0510*/  FMUL R3, R6, R3 ;  /* 0x0000000306037220 */ /* 0x000fe20000400000 */
[----:B------:R-:W-:Y:S01]  /*0520*/  FSETP.GEU.AND P1, PT, R0, RZ, PT ;  /* 0x000000ff0000720b */ /* 0x000fe20003f2e000 */
[----:B------:R-:W0:Y:S01]  /*0530*/  LDCU.64 UR4, c[0x0][0x358] ;  /* 0x00006b00ff0477ac */ /* 0x000e220008000a00 */
[----:B------:R-:W-:Y:S01]  /*0540*/  ISETP.GT.U32.AND P2, PT, R4, -0x4, PT ;  /* 0xfffffffc0400780c */ /* 0x000fe20003f44070 */
[----:B------:R-:W-:Y:S01]  /*0550*/  BSSY B0, `(.L_x_73) ;  /* 0x0000091000007945 */ /* 0x000fe20003800000 */
[----:B------:R-:W-:Y:S02]  /*0560*/  IADD3 R6, PT, PT, -R2, R9, RZ ;  /* 0x0000000902067210 */ /* 0x000fe40007ffe1ff */
[----:B------:R-:W-:Y:S02]  /*0570*/  @P0 FSEL R3, RZ, +INF , !P1 ;  /* 0x7f800000ff030808 */ /* 0x000fe40004800000 */
[----:B------:R-:W-:-:S07]  /*0580*/  LOP3.LUT R12, R6, 0x3, RZ, 0xc0, !PT ;  /* 0x00000003060c7812 */ /* 0x000fce00078ec0ff */
[----:B------:R-:W-:Y:S05]  /*0590*/  @P2 BRA `(.L_x_74) ;  /* 0x0000000800302947 */ /* 0x000fea0003800000 */
[----:B------:R-:W1:Y:S01]  /*05a0*/  LDC.64 R4, c[0x0][0x388] ;  /* 0x0000e200ff047b82 */ /* 0x000e620000000a00 */
[----:B------:R-:W-:-:S04]  /*05b0*/  LOP3.LUT R7, R6, 0xfffffffc, RZ, 0xc0, !PT ;  /* 0xfffffffc06077812 */ /* 0x000fc800078ec0ff */
[----:B------:R-:W-:-:S07]  /*05c0*/  IADD3 R7, PT, PT, -R7, RZ, RZ ;  /* 0x000000ff07077210 */ /* 0x000fce0007ffe1ff */
.L_x_83:
[----:B------:R-:W-:-:S04]  /*05d0*/  IMAD.HI R0, R2, 0x2aaaaaab, RZ ;  /* 0x2aaaaaab02007827 */ /* 0x000fc800078e02ff */
[----:B--2---:R-:W-:Y:S01]  /*05e0*/  IMAD.HI R8, R2, 0x38e38e39, RZ ;  /* 0x38e38e3902087827 */ /* 0x004fe200078e02ff */
[----:B------:R-:W-:-:S04]  /*05f0*/  LEA.HI R11, R0, R0, RZ, 0x1 ;  /* 0x00000000000b7211 */ /* 0x000fc800078f08ff */
[----:B------:R-:W-:Y:S01]  /*0600*/  SHF.R.U32.HI R9, RZ, 0x1f, R8 ;  /* 0x0000001fff097819 */ /* 0x000fe20000011608 */
[----:B------:R-:W-:-:S03]  /*0610*/  IMAD.HI R0, R11, 0x2aaaaaab, RZ ;  /* 0x2aaaaaab0b007827 */ /* 0x000fc600078e02ff */
[----:B------:R-:W-:Y:S01]  /*0620*/  LEA.HI.SX32 R10, R8, R9, 0x1d ;  /* 0x00000009080a7211 */ /* 0x000fe200078feaff */
[----:B------:R-:W-:Y:S01]  /*0630*/  IMAD R9, R11, -0x6, R2 ;  /* 0xfffffffa0b097824 */ /* 0x000fe200078e0202 */
[----:B------:R-:W-:-:S03]  /*0640*/  LEA.HI R0, R0, R0, RZ, 0x1 ;  /* 0x0000000000007211 */ /* 0x000fc600078f08ff */
[----:B------:R-:W-:-:S04]  /*0650*/  IMAD.HI R13, R10, 0x2aaaaaab, RZ ;  /* 0x2aaaaaab0a0d7827 */ /* 0x000fc800078e02ff */
[----:B-1----:R-:W-:Y:S01]  /*0660*/  IMAD.WIDE R8, R9, 0x90, R4 ;  /* 0x0000009009087825 */ /* 0x002fe200078e0204 */
[----:B------:R-:W-:-:S03]  /*0670*/  LEA.HI R13, R13, R13, RZ, 0x1 ;  /* 0x0000000d0d0d7211 */ /* 0x000fc600078f08ff */
[----:B------:R-:W-:Y:S02]  /*0680*/  IMAD R11, R0, -0x6, R11 ;  /* 0xfffffffa000b7824 */ /* 0x000fe400078e020b */
[----:B------:R-:W-:Y:S02]  /*0690*/  IMAD R13, R13, -0x6, R10 ;  /* 0xfffffffa0d0d7824 */ /* 0x000fe400078e020a */
[----:B------:R-:W-:-:S04]  /*06a0*/  IMAD.WIDE R8, R11, 0x18, R8 ;  /* 0x000000180b087825 */ /* 0x000fc800078e0208 */
[----:B------:R-:W-:-:S05]  /*06b0*/  IMAD.WIDE R8, R13, 0x4, R8 ;  /* 0x000000040d087825 */ /* 0x000fca00078e0208 */
        /* <DEDUP_REMOVED lines=8> */
[----:B--2---:R-:W-:-:S04]  /*0740*/  FMUL R0, R0, 0.10000000149011611938 ;  /* 0x3dcccccd00007820 */ /* 0x004fc80000400000 */
[----:B------:R-:W0:Y:S01]  /*0750*/  FCHK P0, R0, R3 ;  /* 0x0000000300007302 */ /* 0x000e220000000000 */
[----:B------:R-:W-:-:S04]  /*0760*/  FFMA R10, R0, R11, RZ ;  /* 0x0000000b000a7223 */ /* 0x000fc800000000ff */
[----:B------:R-:W-:-:S04]  /*0770*/  FFMA R13, -R3, R10, R0 ;  /* 0x0000000a030d7223 */ /* 0x000fc80000000100 */
[----:B------:R-:W-:Y:S01]  /*0780*/  FFMA R13, R11, R13, R10 ;  /* 0x0000000d0b0d7223 */ /* 0x000fe2000000000a */
[----:B0-----:R-:W-:Y:S06]  /*0790*/  @!P0 BRA `(.L_x_76) ;  /* 0x0000000000088947 */ /* 0x001fec0003800000 */
[----:B------:R-:W-:-:S07]  /*07a0*/  MOV R8, 0x7c0 ;  /* 0x000007c000087802 */ /* 0x000fce0000000f00 */
[----:B------:R-:W-:Y:S05]  /*07b0*/  CALL.REL.NOINC `($__internal_3_$__cuda_sm3x_div_rn_noftz_f32_slowpath) ;  /* 0x0000000c00747944 */ /* 0x000fea0003c00000 */
.L_x_76:
[----:B------:R-:W-:Y:S05]  /*07c0*/  BSYNC.RECONVERGENT B1 ;  /* 0x0000000000017941 */ /* 0x000fea0003800200 */
.L_x_75:
[----:B------:R-:W-:-:S04]  /*07d0*/  VIADD R0, R2, 0x1 ;  /* 0x0000000102007836 */ /* 0x000fc80000000000 */
[----:B------:R-:W-:-:S04]  /*07e0*/  IMAD.HI R8, R0, 0x2aaaaaab, RZ ;  /* 0x2aaaaaab00087827 */ /* 0x000fc800078e02ff */
[----:B------:R-:W-:Y:S01]  /*07f0*/  IMAD.HI R11, R0, 0x38e38e39, RZ ;  /* 0x38e38e39000b7827 */ /* 0x000fe200078e02ff */
[----:B------:R-:W-:Y:S02]  /*0800*/  LEA.HI R15, R8, R8, RZ, 0x1 ;  /* 0x00000008080f7211 */ /* 0x000fe400078f08ff */
[----:B------:R-:W0:Y:S02]  /*0810*/  LDC.64 R8, c[0x0][0x380] ;  /* 0x0000e000ff087b82 */ /* 0x000e240000000a00 */
[----:B------:R-:W-:Y:S01]  /*0820*/  SHF.R.U32.HI R14, RZ, 0x1f, R11 ;  /* 0x0000001fff0e7819 */ /* 0x000fe2000001160b */
[----:B------:R-:W-:-:S03]  /*0830*/  IMAD.HI R10, R15, 0x2aaaaaab, RZ ;  /* 0x2aaaaaab0f0a7827 */ /* 0x000fc600078e02ff */
[----:B------:R-:W-:Y:S01]  /*0840*/  LEA.HI.SX32 R14, R11, R14, 0x1d ;  /* 0x0000000e0b0e7211 */ /* 0x000fe200078feaff */
[----:B------:R-:W-:Y:S01]  /*0850*/  IMAD R11, R15, -0x6, R0 ;  /* 0xfffffffa0f0b7824 */ /* 0x000fe200078e0200 */
[----:B------:R-:W-:-:S03]  /*0860*/  LEA.HI R0, R10, R10, RZ, 0x1 ;  /* 0x0000000a0a007211 */ /* 0x000fc600078f08ff */
[----:B------:R-:W-:-:S04]  /*0870*/  IMAD.HI R16, R14, 0x2aaaaaab, RZ ;  /* 0x2aaaaaab0e107827 */ /* 0x000fc800078e02ff */
[----:B------:R-:W-:Y:S01]  /*0880*/  IMAD.WIDE R10, R11, 0x90, R4 ;  /* 0x000000900b0a7825 */ /* 0x000fe200078e0204 */
[----:B------:R-:W-:-:S03]  /*0890*/  LEA.HI R17, R16, R16, RZ, 0x1 ;  /* 0x0000001010117211 */ /* 0x000fc600078f08ff */
[----:B------:R-:W-:Y:S02]  /*08a0*/  IMAD R15, R0, -0x6, R15 ;  /* 0xfffffffa000f7824 */ /* 0x000fe400078e020f */
[----:B------:R-:W-:Y:S02]  /*08b0*/  IMAD R17, R17, -0x6, R14 ;  /* 0xfffffffa11117824 */ /* 0x000fe400078e020e */
[----:B------:R-:W-:Y:S01]  /*08c0*/  IMAD.WIDE R10, R15, 0x18, R10 ;  /* 0x000000180f0a7825 */ /* 0x000fe200078e020a */
[----:B0-----:R0:W-:Y:S03]  /*08d0*/  REDG.E.ADD.F32.FTZ.RN.STRONG.GPU desc[UR4][R8.64], R13 ;  /* 0x0000000d080079a6 */ /* 0x0011e6000c12f304 */
[----:B------:R-:W-:-:S06]  /*08e0*/  IMAD.WIDE R10, R17, 0x4, R10 ;  /* 0x00000004110a7825 */ /* 0x000fcc00078e020a */
[----:B------:R-:W2:Y:S01]  /*08f0*/  LDG.E R10, desc[UR4][R10.64] ;  /* 0x000000040a0a7981 */ /* 0x000ea2000c1e1900 */
[----:B------:R-:W1:Y:S01]  /*0900*/  MUFU.RCP R0, R3 ;  /* 0x0000000300007308 */ /* 0x000e620000001000 */
[----:B------:R-:W-:Y:S01]  /*0910*/  BSSY.RECONVERGENT B1, `(.L_x_77) ;  /* 0x000000d000017945 */ /* 0x000fe20003800200 */
[----:B-1----:R-:W-:-:S04]  /*0920*/  FFMA R15, -R3, R0, 1 ;  /* 0x3f800000030f7423 */ /* 0x002fc80000000100 */
[----:B------:R-:W-:Y:S01]  /*0930*/  FFMA R0, R0, R15, R0 ;  /* 0x0000000f00007223 */ /* 0x000fe20000000000 */
        /* <DEDUP_REMOVED lines=8> */
[----:B------:R-:W-:Y:S05]  /*09c0*/  CALL.REL.NOINC `($__internal_3_$__cuda_sm3x_div_rn_noftz_f32_slowpath) ;  /* 0x0000000800f07944 */ /* 0x000fea0003c00000 */
[----:B------:R-:W-:-:S07]  /*09d0*/  MOV R15, R13 ;  /* 0x0000000d000f7202 */ /* 0x000fce0000000f00 */
.L_x_78:
[----:B------:R-:W-:Y:S05]  /*09e0*/  BSYNC.RECONVERGENT B1 ;  /* 0x0000000000017941 */ /* 0x000fea0003800200 */
.L_x_77:
[----:B------:R-:W-:-:S05]  /*09f0*/  IADD3 R0, PT, PT, R2, 0x2, RZ ;  /* 0x0000000202007810 */ /* 0x000fca0007ffe0ff */
        /* <DEDUP_REMOVED lines=31> */
.L_x_80:
[----:B------:R-:W-:Y:S05]  /*0bf0*/  BSYNC.RECONVERGENT B1 ;  /* 0x0000000000017941 */ /* 0x000fea0003800200 */
.L_x_79:
        /* <DEDUP_REMOVED lines=33> */
.L_x_82:
[----:B------:R-:W-:Y:S05]  /*0e10*/  BSYNC.RECONVERGENT B1 ;  /* 0x0000000000017941 */ /* 0x000fea0003800200 */
.L_x_81:
[----:B------:R-:W0:Y:S01]  /*0e20*/  LDC.64 R8, c[0x0][0x380] ;  /* 0x0000e000ff087b82 */ /* 0x000e220000000a00 */
[----:B------:R-:W-:Y:S01]  /*0e30*/  IADD3 R2, PT, PT, R2, 0x4, RZ ;  /* 0x0000000402027810 */ /* 0x000fe20007ffe0ff */
[----:B0-----:R2:W-:Y:S01]  /*0e40*/  REDG.E.ADD.F32.FTZ.RN.STRONG.GPU desc[UR4][R8.64], R15 ;  /* 0x0000000f080079a6 */ /* 0x0015e2000c12f304 */
[----:B------:R-:W-:Y:S05]  /*0e50*/  @P2 BRA `(.L_x_83) ;  /* 0xfffffff400dc2947 */ /* 0x000fea000383ffff */
.L_x_74:
[----:B0-----:R-:W-:Y:S05]  /*0e60*/  BSYNC B0 ;  /* 0x0000000000007941 */ /* 0x001fea0003800000 */
.L_x_73:
[----:B------:R-:W-:-:S13]  /*0e70*/  ISETP.NE.AND P0, PT, R12, RZ, PT ;  /* 0x000000ff0c00720c */ /* 0x000fda0003f05270 */
[----:B------:R-:W-:Y:S05]  /*0e80*/  @!P0 EXIT ;  /* 0x000000000000894d */ /* 0x000fea0003800000 */
[----:B------:R-:W-:Y:S01]  /*0e90*/  ISETP.NE.AND P0, PT, R12, 0x1, PT ;  /* 0x000000010c00780c */ /* 0x000fe20003f05270 */
[----:B------:R-:W-:-:S12]  /*0ea0*/  BSSY.RECONVERGENT B0, `(.L_x_84) ;  /* 0x0000048000007945 */ /* 0x000fd80003800200 */
[----:B------:R-:W-:Y:S05]  /*0eb0*/  @!P0 BRA `(.L_x_85) ;  /* 0x0000000400188947 */ /* 0x000fea0003800000 */
[----:B------:R-:W0:Y:S01]  /*0ec0*/  LDC.64 R4, c[0x0][0x388] ;  /* 0x0000e200ff047b82 */ /* 0x000e220000000a00 */
        /* <DEDUP_REMOVED lines=9> */
[----:B------:R-:W-:Y:S02]  /*0f60*/  IMAD R7, R0, -0x6, R7 ;  /* 0xfffffffa00077824 */ /* 0x000fe400078e0207 */
[----:B0-----:R-:W-:Y:S01]  /*0f70*/  IMAD.WIDE R4, R9, 0x90, R4 ;  /* 0x0000009009047825 */ /* 0x001fe200078e0204 */
[----:B------:R-:W-:-:S03]  /*0f80*/  LEA.HI R9, R10, R10, RZ, 0x1 ;  /* 0x0000000a0a097211 */ /* 0x000fc600078f08ff */
[----:B------:R-:W-:-:S04]  /*0f90*/  IMAD.WIDE R4, R7, 0x18, R4 ;  /* 0x0000001807047825 */ /* 0x000fc800078e0204 */
[----:B------:R-:W-:-:S04]  /*0fa0*/  IMAD R9, R9, -0x6, R8 ;  /* 0xfffffffa09097824 */ /* 0x000fc800078e0208 */
[----:B------:R-:W-:-:S06]  /*0fb0*/  IMAD.WIDE R4, R9, 0x4, R4 ;  /* 0x0000000409047825 */ /* 0x000fcc00078e0204 */
[----:B------:R-:W2:Y:S01]  /*0fc0*/  LDG.E R4, desc[UR4][R4.64] ;  /* 0x0000000404047981 */ /* 0x000ea2000c1e1900 */
[----:B------:R-:W0:Y:S01]  /*0fd0*/  MUFU.RCP R0, R3 ;  /* 0x0000000300007308 */ /* 0x000e220000001000 */
[----:B------:R-:W-:Y:S01]  /*0fe0*/  BSSY.RECONVERGENT B1, `(.L_x_86) ;  /* 0x000000d000017945 */ /* 0x000fe20003800200 */
        /* <DEDUP_REMOVED lines=8> */
[----:B------:R-:W-:Y:S02]  /*1070*/  MOV R0, R10 ;  /* 0x0000000a00007202 */ /* 0x000fe40000000f00 */
[----:B------:R-:W-:-:S07]  /*1080*/  MOV R8, 0x10a0 ;  /* 0x000010a000087802 */ /* 0x000fce0000000f00 */
[----:B------:R-:W-:Y:S05]  /*1090*/  CALL.REL.NOINC `($__internal_3_$__cuda_sm3x_div_rn_noftz_f32_slowpath) ;  /* 0x00000004003c7944 */ /* 0x000fea0003c00000 */
[----:B------:R-:W-:-:S07]  /*10a0*/  IMAD.MOV.U32 R7, RZ, RZ, R13 ;  /* 0x000000ffff077224 */ /* 0x000fce00078e000d */
.L_x_87:
[----:B------:R-:W-:Y:S05]  /*10b0*/  BSYNC.RECONVERGENT B1 ;  /* 0x0000000000017941 */ /* 0x000fea0003800200 */
.L_x_86:
[----:B------:R-:W0:Y:S01]  /*10c0*/  LDC.64 R8, c[0x0][0x388] ;  /* 0x0000e200ff087b82 */ /* 0x000e220000000a00 */
[----:B------:R-:W-:-:S05]  /*10d0*/  IADD3 R0, PT, PT, R2, 0x1, RZ ;  /* 0x0000000102007810 */ /* 0x000fca0007ffe0ff */
[----:B------:R-:W-:-:S04]  /*10e0*/  IMAD.HI R4, R0, 0x2aaaaaab, RZ ;  /* 0x2aaaaaab00047827 */ /* 0x000fc800078e02ff */
[----:B------:R-:W-:Y:S01]  /*10f0*/  IMAD.HI R12, R0, 0x38e38e39, RZ ;  /* 0x38e38e39000c7827 */ /* 0x000fe200078e02ff */
[----:B------:R-:W-:Y:S02]  /*1100*/  LEA.HI R11, R4, R4, RZ, 0x1 ;  /* 0x00000004040b7211 */ /* 0x000fe400078f08ff */
[----:B------:R-:W1:Y:S02]  /*1110*/  LDC.64 R4, c[0x0][0x380] ;  /* 0x0000e000ff047b82 */ /* 0x000e640000000a00 */
[----:B------:R-:W-:Y:S01]  /*1120*/  SHF.R.U32.HI R13, RZ, 0x1f, R12 ;  /* 0x0000001fff0d7819 */ /* 0x000fe2000001160c */
[----:B------:R-:W-:-:S03]  /*1130*/  IMAD.HI R10, R11, 0x2aaaaaab, RZ ;  /* 0x2aaaaaab0b0a7827 */ /* 0x000fc600078e02ff */
[----:B------:R-:W-:Y:S01]  /*1140*/  LEA.HI.SX32 R12, R12, R13, 0x1d ;  /* 0x0000000d0c0c7211 */ /* 0x000fe200078feaff */
[----:B------:R-:W-:Y:S01]  /*1150*/  IMAD R13, R11, -0x6, R0 ;  /* 0xfffffffa0b0d7824 */ /* 0x000fe200078e0200 */
[----:B------:R-:W-:-:S03]  /*1160*/  LEA.HI R10, R10, R10, RZ, 0x1 ;  /* 0x0000000a0a0a7211 */ /* 0x000fc600078f08ff */
[----:B------:R-:W-:-:S04]  /*1170*/  IMAD.HI R0, R12, 0x2aaaaaab, RZ ;  /* 0x2aaaaaab0c007827 */ /* 0x000fc800078e02ff */
[----:B0-----:R-:W-:Y:S01]  /*1180*/  IMAD.WIDE R8, R13, 0x90, R8 ;  /* 0x000000900d087825 */ /* 0x001fe200078e0208 */
[----:B------:R-:W-:-:S03]  /*1190*/  LEA.HI R13, R0, R0, RZ, 0x1 ;  /* 0x00000000000d7211 */ /* 0x000fc600078f08ff */
[----:B------:R-:W-:Y:S02]  /*11a0*/  IMAD R11, R10, -0x6, R11 ;  /* 0xfffffffa0a0b7824 */ /* 0x000fe400078e020b */
[----:B------:R-:W-:Y:S02]  /*11b0*/  IMAD R13, R13, -0x6, R12 ;  /* 0xfffffffa0d0d7824 */ /* 0x000fe400078e020c */
[----:B------:R-:W-:Y:S01]  /*11c0*/  IMAD.WIDE R8, R11, 0x18, R8 ;  /* 0x000000180b087825 */ /* 0x000fe200078e0208 */
[----:B-1----:R0:W-:Y:S03]  /*11d0*/  REDG.E.ADD.F32.FTZ.RN.STRONG.GPU desc[UR4][R4.64], R7 ;  /* 0x00000007040079a6 */ /* 0x0021e6000c12f304 */
        /* <DEDUP_REMOVED lines=16> */
.L_x_89:
[----:B------:R-:W-:Y:S05]  /*12e0*/  BSYNC.RECONVERGENT B1 ;  /* 0x0000000000017941 */ /* 0x000fea0003800200 */
.L_x_88:
[----:B------:R-:W0:Y:S02]  /*12f0*/  LDC.64 R4, c[0x0][0x380] ;  /* 0x0000e000ff047b82 */ /* 0x000e240000000a00 */
[----:B0-----:R0:W-:Y:S01]  /*1300*/  REDG.E.ADD.F32.FTZ.RN.STRONG.GPU desc[UR4][R4.64], R11 ;  /* 0x0000000b040079a6 */ /* 0x0011e2000c12f304 */
[----:B------:R-:W-:-:S07]  /*1310*/  IADD3 R2, PT, PT, R2, 0x2, RZ ;  /* 0x0000000202027810 */ /* 0x000fce0007ffe0ff */
.L_x_85:
[----:B------:R-:W-:Y:S05]  /*1320*/  BSYNC.RECONVERGENT B0 ;  /* 0x0000000000007941 */ /* 0x000fea0003800200 */
.L_x_84:
[----:B------:R-:W-:-:S04]  /*1330*/  LOP3.LUT R6, R6, 0x1, RZ, 0xc0, !PT ;  /* 0x0000000106067812 */ /* 0x000fc800078ec0ff */
[----:B------:R-:W-:-:S13]  /*1340*/  ISETP.NE.U32.AND P0, PT, R6, 0x1, PT ;  /* 0x000000010600780c */ /* 0x000fda0003f05070 */
[----:B------:R-:W-:Y:S05]  /*1350*/  @P0 EXIT ;  /* 0x000000000000094d */ /* 0x000fea0003800000 */
[----:B0-----:R-:W0:Y:S01]  /*1360*/  LDC.64 R4, c[0x0][0x388] ;  /* 0x0000e200ff047b82 */ /* 0x001e220000000a00 */
[----:B------:R-:W-:-:S04]  /*1370*/  IMAD.HI R0, R2, 0x2aaaaaab, RZ ;  /* 0x2aaaaaab02007827 */ /* 0x000fc800078e02ff */
[----:B------:R-:W-:Y:S01]  /*1380*/  IMAD.HI R6, R2, 0x38e38e39, RZ ;  /* 0x38e38e3902067827 */ /* 0x000fe200078e02ff */
[----:B------:R-:W-:-:S04]  /*1390*/  LEA.HI R7, R0, R0, RZ, 0x1 ;  /* 0x0000000000077211 */ /* 0x000fc800078f08ff */
[----:B--2---:R-:W-:Y:S01]  /*13a0*/  SHF.R.U32.HI R9, RZ, 0x1f, R6 ;  /* 0x0000001fff097819 */ /* 0x004fe20000011606 */
        /* <DEDUP_REMOVED lines=22> */
[----:B------:R-:W-:Y:S01]  /*1510*/  IMAD.MOV.U32 R0, RZ, RZ, R6 ;  /* 0x000000ffff007224 */ /* 0x000fe200078e0006 */
[----:B------:R-:W-:-:S07]  /*1520*/  MOV R8, 0x1540 ;  /* 0x0000154000087802 */ /* 0x000fce0000000f00 */
[----:B------:R-:W-:Y:S05]  /*1530*/  CALL.REL.NOINC `($__internal_3_$__cuda_sm3x_div_rn_noftz_f32_slowpath) ;  /* 0x0000000000147944 */ /* 0x000fea0003c00000 */
[----:B------:R-:W-:-:S07]  /*1540*/  MOV R7, R13 ;  /* 0x0000000d00077202 */ /* 0x000fce0000000f00 */
.L_x_91:
[----:B------:R-:W-:Y:S05]  /*1550*/  BSYNC.RECONVERGENT B0 ;  /* 0x0000000000007941 */ /* 0x000fea0003800200 */
.L_x_90:
[----:B------:R-:W0:Y:S02]  /*1560*/  LDC.64 R2, c[0x0][0x380] ;  /* 0x0000e000ff027b82 */ /* 0x000e240000000a00 */
[----:B0-----:R-:W-:Y:S01]  /*1570*/  REDG.E.ADD.F32.FTZ.RN.STRONG.GPU desc[UR4][R2.64], R7 ;  /* 0x00000007020079a6 */ /* 0x001fe2000c12f304 */
[----:B------:R-:W-:Y:S05]  /*1580*/  EXIT ;  /* 0x000000000000794d */ /* 0x000fea0003800000 */
        .weak           $__internal_3_$__cuda_sm3x_div_rn_noftz_f32_slowpath
        .type           $__internal_3_$__cuda_sm3x_div_rn_noftz_f32_slowpath,@function
        .size           $__internal_3_$__cuda_sm3x_div_rn_noftz_f32_slowpath,(.L_x_216 - $__internal_3_$__cuda_sm3x_div_rn_noftz_f32_slowpath)
$__internal_3_$__cuda_sm3x_div_rn_noftz_f32_slowpath:
        /* <DEDUP_REMOVED lines=35> */
.L_x_93:
[----:B------:R-:W-:Y:S01]  /*17c0*/  LEA R14, R10, 0xc0800000, 0x17 ;  /* 0xc08000000a0e7811 */ /* 0x000fe200078eb8ff */
[----:B------:R-:W-:Y:S03]  /*17d0*/  BSSY.RECONVERGENT B3, `(.L_x_98) ;  /* 0x0000036000037945 */ /* 0x000fe60003800200 */
[----:B------:R-:W-:Y:S01]  /*17e0*/  IADD3 R14, PT, PT, -R14, R11, RZ ;  /* 0x0000000b0e0e7210 */ /* 0x000fe20007ffe1ff */
[----:B------:R-:W-:-:S03]  /*17f0*/  VIADD R11, R16, 0xffffff81 ;  /* 0xffffff81100b7836 */ /* 0x000fc60000000000 */
[----:B------:R0:W1:Y:S01]  /*1800*/  MUFU.RCP R13, R14 ;  /* 0x0000000e000d7308 */ /* 0x0000620000001000 */
[----:B------:R-:W-:Y:S01]  /*1810*/  FADD.FTZ R15, -R14, -RZ ;  /* 0x800000ff0e0f7221 */ /* 0x000fe20000010100 */
[C---:B------:R-:W-:Y:S01]  /*1820*/  IMAD R0, R11.reuse, -0x800000, R0 ;  /* 0xff8000000b007824 */ /* 0x040fe200078e0200 */
        /* <DEDUP_REMOVED lines=11> */
[----:B------:R-:W-:-:S04]  /*18e0*/  IADD3 R15, PT, PT, R10, R9, RZ ;  /* 0x000000090a0f7210 */ /* 0x000fc80007ffe0ff */
        /* <DEDUP_REMOVED lines=11> */
[C---:B------:R-:W-:Y:S01]  /*19a0*/  IADD3 R14, PT, PT, R15.reuse, 0x20, RZ ;  /* 0x000000200f0e7810 */ /* 0x040fe20007ffe0ff */
[CCC-:B------:R-:W-:Y:S01]  /*19b0*/  FFMA.RM R10, R18.reuse, R16.reuse, R13.reuse ;  /* 0x00000010120a7223 */ /* 0x1c0fe2000000400d */
[----:B------:R-:W-:Y:S02]  /*19c0*/  ISETP.NE.AND P3, PT, R15, RZ, PT ;  /* 0x000000ff0f00720c */ /* 0x000fe40003f65270 */
[----:B------:R-:W-:Y:S01]  /*19d0*/  LOP3.LUT R11, R9, 0x7fffff, RZ, 0xc0, !PT ;  /* 0x007fffff090b7812 */ /* 0x000fe200078ec0ff */
[----:B------:R-:W-:Y:S01]  /*19e0*/  FFMA.RP R9, R18, R16, R13 ;  /* 0x0000001012097223 */ /* 0x000fe2000000800d */
[----:B------:R-:W-:Y:S01]  /*19f0*/  IMAD.MOV R13, RZ, RZ, -R15 ;  /* 0x000000ffff0d7224 */ /* 0x000fe200078e0a0f */
[----:B------:R-:W-:Y:S02]  /*1a00*/  ISETP.NE.AND P1, PT, R15, RZ, PT ;  /* 0x000000ff0f00720c */ /* 0x000fe40003f25270 */
        /* <DEDUP_REMOVED lines=14> */
.L_x_100:
[----:B------:R-:W-:-:S04]  /*1af0*/  LOP3.LUT R0, R0, 0x80000000, RZ, 0xc0, !PT ;  /* 0x8000000000007812 */ /* 0x000fc800078ec0ff */
[----:B------:R-:W-:Y:S01]  /*1b00*/  LOP3.LUT R0, R0, 0x7f800000, RZ, 0xfc, !PT ;  /* 0x7f80000000007812 */ /* 0x000fe200078efcff */
[----:B------:R-:W-:Y:S06]  /*1b10*/  BRA `(.L_x_101) ;  /* 0x0000000000047947 */ /* 0x000fec0003800000 */
.L_x_99:
[----:B------:R-:W-:-:S07]  /*1b20*/  LEA R0, R9, R0, 0x17 ;  /* 0x0000000009007211 */ /* 0x000fce00078eb8ff */
.L_x_101:
[----:B------:R-:W-:Y:S05]  /*1b30*/  BSYNC.RECONVERGENT B3 ;  /* 0x0000000000037941 */ /* 0x000fea0003800200 */
.L_x_98:
[----:B------:R-:W-:Y:S05]  /*1b40*/  BRA `(.L_x_102) ;  /* 0x0000000000207947 */ /* 0x000fea0003800000 */
.L_x_97:
[----:B------:R-:W-:-:S04]  /*1b50*/  LOP3.LUT R0, R11, 0x80000000, R0, 0x48, !PT ;  /* 0x800000000b007812 */ /* 0x000fc800078e4800 */
[----:B------:R-:W-:Y:S01]  /*1b60*/  LOP3.LUT R0, R0, 0x7f800000, RZ, 0xfc, !PT ;  /* 0x7f80000000007812 */ /* 0x000fe200078efcff */
[----:B------:R-:W-:Y:S06]  /*1b70*/  BRA `(.L_x_102) ;  /* 0x0000000000147947 */ /* 0x000fec0003800000 */
.L_x_96:
[----:B------:R-:W-:Y:S01]  /*1b80*/  LOP3.LUT R0, R11, 0x80000000, R0, 0x48, !PT ;  /* 0x800000000b007812 */ /* 0x000fe200078e4800 */
[----:B------:R-:W-:Y:S06]  /*1b90*/  BRA `(.L_x_102) ;  /* 0x00000000000c7947 */ /* 0x000fec0003800000 */
.L_x_95:
[----:B------:R-:W0:Y:S01]  /*1ba0*/  MUFU.RSQ R0, -QNAN ;  /* 0xffc0000000007908 */ /* 0x000e220000001400 */
[----:B------:R-:W-:Y:S05]  /*1bb0*/  BRA `(.L_x_102) ;  /* 0x0000000000047947 */ /* 0x000fea0003800000 */
.L_x_94:
[----:B------:R-:W-:-:S07]  /*1bc0*/  FADD.FTZ R0, R0, R3 ;  /* 0x0000000300007221 */ /* 0x000fce0000010000 */
.L_x_102:
[----:B------:R-:W-:Y:S05]  /*1bd0*/  BSYNC.RECONVERGENT B2 ;  /* 0x0000000000027941 */ /* 0x000fea0003800200 */
.L_x_92:
[----:B------:R-:W-:Y:S01]  /*1be0*/  HFMA2 R9, -RZ, RZ, 0, 0 ;  /* 0x00000000ff097431 */ /* 0x000fe200000001ff */
[----:B0-----:R-:W-:-:S03]  /*1bf0*/  MOV R13, R0 ;  /* 0x00000000000d7202 */ /* 0x001fc60000000f00 */
[----:B------:R-:W-:Y:S05]  /*1c00*/  RET.REL.NODEC R8 `(_Z10bp_bias_s1PfPA6_A6_f) ;  /* 0xffffffe008fc7950 */ /* 0x000fea0003c3ffff */
.L_x_103:
        /* <DEDUP_REMOVED lines=15> */
.L_x_216:


//--------------------- .text._Z12bp_weight_s1PA4_A4_fPA6_A6_fPA24_A24_f --------------------------
	.section	.text._Z12bp_weight_s1PA4_A4_fPA6_A6_fPA24_A24_f,"ax",@progbits
	.align	128
        .global         _Z12bp_weight_s1PA4_A4_fPA6_A6_fPA24_A24_f
        .type           _Z12bp_weight_s1PA4_A4_fPA6_A6_fPA24_A24_f,@function
        .size           _Z12bp_weight_s1PA4_A4_fPA6_A6_fPA24_A24_f,(.L_x_225 - _Z12bp_weight_s1PA4_A4_fPA6_A6_fPA24_A24_f)
        .other          _Z12bp_weight_s1PA4_A4_fPA6_A6_fPA24_A24_f,@"STO_CUDA_ENTRY STV_DEFAULT"
_Z12bp_weight_s1PA4_A4_fPA6_A6_fPA24_A24_f:
.text._Z12bp_weight_s1PA4_A4_fPA6_A6_fPA24_A24_f:
        /* <DEDUP_REMOVED lines=61> */
[C---:B------:R-:W-:Y:S01]  /*03d0*/  IMAD.HI R18, R15.reuse, 0x2aaaaaab, RZ ;  /* 0x2aaaaaab0f127827 */ /* 0x040fe200078e02ff */
[----:B------:R-:W1:Y:S02]  /*03e0*/  LDC.64 R12, c[0x0][0x388] ;  /* 0x0000e200ff0c7b82 */ /* 0x000e640000000a00 */
[----:B------:R-:W-:Y:S01]  /*03f0*/  LEA.HI R17, R8, R15, RZ, 0x4 ;  /* 0x0000000f08117211 */ /* 0x000fe200078f20ff */
[----:B------:R-:W-:Y:S01]  /*0400*/  IMAD.HI R14, R15, 0x38e38e39, RZ ;  /* 0x38e38e390f0e7827 */ /* 0x000fe200078e02ff */
[----:B------:R-:W-:Y:S02]  /*0410*/  SHF.R.U32.HI R19, RZ, 0x1f, R18 ;  /* 0x0000001fff137819 */ /* 0x000fe40000011612 */
[----:B------:R-:W-:Y:S02]  /*0420*/  SHF.R.S32.HI R17, RZ, 0x4, R17 ;  /* 0x00000004ff117819 */ /* 0x000fe40000011411 */
[----:B------:R-:W4:Y:S01]  /*0430*/  LDC.64 R10, c[0x0][0x390] ;  /* 0x0000e400ff0a7b82 */ /* 0x000f220000000a00 */
[----:B------:R-:W-:-:S02]  /*0440*/  LEA.HI.SX32 R18, R18, R19, 0x1c ;  /* 0x0000001312127211 */ /* 0x000fc400078fe2ff */
[----:B------:R-:W-:Y:S01]  /*0450*/  SHF.R.U32.HI R23, RZ, 0x1f, R14 ;  /* 0x0000001fff177819 */ /* 0x000fe2000001160e */
[----:B------:R-:W-:Y:S01]  /*0460*/  IMAD.HI R19, R17, 0x2aaaaaab, RZ ;  /* 0x2aaaaaab11137827 */ /* 0x000fe200078e02ff */
[----:B------:R-:W-:Y:S02]  /*0470*/  LEA.HI R8, R8, R15, RZ, 0x2 ;  /* 0x0000000f08087211 */ /* 0x000fe400078f10ff */
[----:B------:R-:W-:Y:S01]  /*0480*/  LEA.HI.SX32 R14, R14, R23, 0x19 ;  /* 0x000000170e0e7211 */ /* 0x000fe200078fcaff */
[----:B------:R-:W-:Y:S01]  /*0490*/  IMAD.HI R21, R18, 0x2aaaaaab, RZ ;  /* 0x2aaaaaab12157827 */ /* 0x000fe200078e02ff */
[----:B------:R-:W-:Y:S02]  /*04a0*/  LOP3.LUT R20, R8, 0xfffffffc, RZ, 0xc0, !PT ;  /* 0xfffffffc08147812 */ /* 0x000fe400078ec0ff */
[----:B------:R-:W-:Y:S01]  /*04b0*/  LEA.HI R22, R19, R19, RZ, 0x1 ;  /* 0x0000001313167211 */ /* 0x000fe200078f08ff */
[----:B------:R-:W-:Y:S01]  /*04c0*/  IMAD.HI R19, R14, 0x2aaaaaab, RZ ;  /* 0x2aaaaaab0e137827 */ /* 0x000fe200078e02ff */
[----:B------:R-:W-:-:S02]  /*04d0*/  SHF.R.S32.HI R16, RZ, 0x2, R8 ;  /* 0x00000002ff107819 */ /* 0x000fc40000011408 */
[----:B------:R-:W-:Y:S01]  /*04e0*/  LEA.HI R21, R21, R21, RZ, 0x1 ;  /* 0x0000001515157211 */ /* 0x000fe200078f08ff */
[----:B------:R-:W-:Y:S01]  /*04f0*/  IMAD R17, R22, -0x6, R17 ;  /* 0xfffffffa16117824 */ /* 0x000fe200078e0211 */
[----:B------:R-:W-:Y:S02]  /*0500*/  IADD3 R8, PT, PT, R15, -R20, RZ ;  /* 0x800000140f087210 */ /* 0x000fe40007ffe0ff */
[----:B------:R-:W-:Y:S01]  /*0510*/  LEA.HI R15, R16, R16, RZ, 0x2 ;  /* 0x00000010100f7211 */ /* 0x000fe200078f10ff */
[----:B------:R-:W-:Y:S01]  /*0520*/  IMAD R21, R21, -0x6, R18 ;  /* 0xfffffffa15157824 */ /* 0x000fe200078e0212 */
[----:B------:R-:W-:Y:S01]  /*0530*/  LEA.HI R19, R19, R19, RZ, 0x1 ;  /* 0x0000001313137211 */ /* 0x000fe200078f08ff */
[----:B-1----:R-:W-:Y:S01]  /*0540*/  IMAD.WIDE R12, R17, 0x90, R12 ;  /* 0x00000090110c7825 */ /* 0x002fe200078e020c */
[----:B------:R-:W-:-:S03]  /*0550*/  LOP3.LUT R15, R15, 0xfffffffc, RZ, 0xc0, !PT ;  /* 0xfffffffc0f0f7812 */ /* 0x000fc600078ec0ff */
[----:B----4-:R-:W-:Y:S01]  /*0560*/  IMAD.WIDE R10, R17, 0x900, R10 ;  /* 0x00000900110a7825 */ /* 0x010fe200078e020a */
[----:B------:R-:W-:-:S03]  /*0570*/  IADD3 R16, PT, PT, R16, -R15, RZ ;  /* 0x8000000f10107210 */ /* 0x000fc60007ffe0ff */
[----:B------:R-:W-:Y:S02]  /*0580*/  IMAD R17, R21, 0x4, R8 ;  /* 0x0000000415117824 */ /* 0x000fe400078e0208 */
[----:B------:R-:W-:Y:S02]  /*0590*/  IMAD R19, R19, -0x6, R14 ;  /* 0xfffffffa13137824 */ /* 0x000fe400078e020e */
[----:B------:R-:W-:-:S04]  /*05a0*/  IMAD.WIDE R12, R21, 0x18, R12 ;  /* 0x00000018150c7825 */ /* 0x000fc800078e020c */
[----:B------:R-:W-:-:S04]  /*05b0*/  IMAD.WIDE R10, R17, 0x60, R10 ;  /* 0x00000060110a7825 */ /* 0x000fc800078e020a */
[C---:B------:R-:W-:Y:S02]  /*05c0*/  IMAD R15, R19.reuse, 0x4, R16 ;  /* 0x00000004130f7824 */ /* 0x040fe400078e0210 */
[----:B------:R-:W-:-:S04]  /*05d0*/  IMAD.WIDE R12, R19, 0x4, R12 ;  /* 0x00000004130c7825 */ /* 0x000fc800078e020c */
[----:B------:R-:W-:Y:S02]  /*05e0*/  IMAD.WIDE R18, R15, 0x4, R10 ;  /* 0x000000040f127825 */ /* 0x000fe400078e020a */
[----:B------:R-:W4:Y:S01]  /*05f0*/  LDG.E R12, desc[UR4][R12.64] ;  /* 0x000000040c0c7981 */ /* 0x000f22000c1e1900 */
[----:B------:R-:W1:Y:S03]  /*0600*/  LDC.64 R10, c[0x0][0x380] ;  /* 0x0000e000ff0a7b82 */ /* 0x000e660000000a00 */
[----:B------:R-:W4:Y:S01]  /*0610*/  LDG.E R19, desc[UR4][R18.64] ;  /* 0x0000000412137981 */ /* 0x000f22000c1e1900 */
[----:B-1----:R-:W-:-:S04]  /*0620*/  IMAD.WIDE R10, R8, 0x10, R10 ;  /* 0x00000010080a7825 */ /* 0x002fc800078e020a */
[----:B------:R-:W-:-:S04]  /*0630*/  IMAD.WIDE R10, R16, 0x4, R10 ;  /* 0x00000004100a7825 */ /* 0x000fc800078e020a */
[----:B----4-:R-:W-:-:S05]  /*0640*/  FMUL R17, R12, R19 ;  /* 0x000000130c117220 */ /* 0x010fca0000400000 */
[----:B------:R1:W-:Y:S01]  /*0650*/  REDG.E.ADD.F32.FTZ.RN.STRONG.GPU desc[UR4][R10.64], R17 ;  /* 0x000000110a0079a6 */ /* 0x0003e2000c12f304 */
[----:B------:R-:W-:-:S07]  /*0660*/  MOV R15, R9 ;  /* 0x00000009000f7202 */ /* 0x000fce0000000f00 */
.L_x_105:
[----:B------:R-:W-:Y:S05]  /*0670*/  BSYNC.RECONVERGENT B0 ;  /* 0x0000000000007941 */ /* 0x000fea0003800200 */
.L_x_104:
[----:B------:R-:W-:Y:S05]  /*0680*/  @!P1 EXIT ;  /* 0x000000000000994d */ /* 0x000fea0003800000 */
.L_x_106:
[----:B----4-:R-:W-:Y:S01]  /*0690*/  SHF.R.S32.HI R8, RZ, 0x1f, R15 ;  /* 0x0000001fff087819 */ /* 0x010fe2000001140f */
[----:B-1----:R-:W-:-:S03]  /*06a0*/  IMAD.HI R10, R15, 0x2aaaaaab, RZ ;  /* 0x2aaaaaab0f0a7827 */ /* 0x002fc600078e02ff */
[----:B------:R-:W-:Y:S01]  /*06b0*/  LEA.HI R9, R8, R15, RZ, 0x4 ;  /* 0x0000000f08097211 */ /* 0x000fe200078f20ff */
[----:B------:R-:W-:Y:S01]  /*06c0*/  IMAD.HI R12, R15, 0x38e38e39, RZ ;  /* 0x38e38e390f0c7827 */ /* 0x000fe200078e02ff */
[----:B------:R-:W-:Y:S02]  /*06d0*/  SHF.R.U32.HI R11, RZ, 0x1f, R10 ;  /* 0x0000001fff0b7819 */ /* 0x000fe4000001160a */
[----:B------:R-:W-:Y:S02]  /*06e0*/  SHF.R.S32.HI R9, RZ, 0x4, R9 ;  /* 0x00000004ff097819 */ /* 0x000fe40000011409 */
[----:B------:R-:W-:Y:S02]  /*06f0*/  LEA.HI.SX32 R14, R10, R11, 0x1c ;  /* 0x0000000b0a0e7211 */ /* 0x000fe400078fe2ff */
[----:B------:R-:W-:Y:S01]  /*0700*/  SHF.R.U32.HI R17, RZ, 0x1f, R12 ;  /* 0x0000001fff117819 */ /* 0x000fe2000001160c */
[----:B------:R-:W-:Y:S01]  /*0710*/  IMAD.HI R11, R9, 0x2aaaaaab, RZ ;  /* 0x2aaaaaab090b7827 */ /* 0x000fe200078e02ff */
[----:B------:R-:W-:-:S02]  /*0720*/  LEA.HI R8, R8, R15, RZ, 0x2 ;  /* 0x0000000f08087211 */ /* 0x000fc400078f10ff */
[----:B------:R-:W-:Y:S01]  /*0730*/  LEA.HI.SX32 R10, R12, R17, 0x19 ;  /* 0x000000110c0a7211 */ /* 0x000fe200078fcaff */
[----:B------:R-:W-:Y:S01]  /*0740*/  IMAD.HI R13, R14, 0x2aaaaaab, RZ ;  /* 0x2aaaaaab0e0d7827 */ /* 0x000fe200078e02ff */
[----:B------:R-:W-:Y:S02]  /*0750*/  LEA.HI R12, R11, R11, RZ, 0x1 ;  /* 0x0000000b0b0c7211 */ /* 0x000fe400078f08ff */
[----:B------:R-:W-:Y:S01]  /*0760*/  SHF.R.S32.HI R17, RZ, 0x2, R8 ;  /* 0x00000002ff117819 */ /* 0x000fe20000011408 */
[----:B------:R-:W-:Y:S01]  /*0770*/  IMAD.HI R18, R10, 0x2aaaaaab, RZ ;  /* 0x2aaaaaab0a127827 */ /* 0x000fe200078e02ff */
[----:B------:R-:W-:Y:S02]  /*0780*/  LEA.HI R11, R13, R13, RZ, 0x1 ;  /* 0x0000000d0d0b7211 */ /* 0x000fe400078f08ff */
[----:B------:R-:W-:Y:S01]  /*0790*/  LOP3.LUT R8, R8, 0xfffffffc, RZ, 0xc0, !PT ;  /* 0xfffffffc08087812 */ /* 0x000fe200078ec0ff */
[----:B------:R-:W-:Y:S01]  /*07a0*/  IMAD R13, R12, -0x6, R9 ;  /* 0xfffffffa0c0d7824 */ /* 0x000fe200078e0209 */
[----:B------:R-:W-:Y:S01]  /*07b0*/  LEA.HI R9, R17, R17, RZ, 0x2 ;  /* 0x0000001111097211 */ /* 0x000fe200078f10ff */
[----:B------:R-:W-:Y:S01]  /*07c0*/  IMAD R16, R11, -0x6, R14 ;  /* 0xfffffffa0b107824 */ /* 0x000fe200078e020e */
[----:B------:R-:W-:Y:S01]  /*07d0*/  LEA.HI R19, R18, R18, RZ, 0x1 ;  /* 0x0000001212137211 */ /* 0x000fe200078f08ff */
[----:B------:R-:W-:Y:S01]  /*07e0*/  IMAD.IADD R11, R15, 0x1, -R8 ;  /* 0x000000010f0b7824 */ /* 0x000fe200078e0a08 */
[----:B------:R-:W-:Y:S01]  /*07f0*/  LOP3.LUT R14, R9, 0xfffffffc, RZ, 0xc0, !PT ;  /* 0xfffffffc090e7812 */ /* 0x000fe200078ec0ff */
[----:B---3--:R-:W-:-:S03]  /*0800*/  IMAD.WIDE R8, R13, 0x90, R2 ;  /* 0x000000900d087825 */ /* 0x008fc600078e0202 */
[----:B------:R-:W-:Y:S01]  /*0810*/  LEA R21, R16, R11, 0x2 ;  /* 0x0000000b10157211 */ /* 0x000fe200078e10ff */
[----:B0-----:R-:W-:-:S04]  /*0820*/  IMAD.WIDE R12, R13, 0x900, R4 ;  /* 0x000009000d0c7825 */ /* 0x001fc800078e0204 */
[----:B------:R-:W-:Y:S02]  /*0830*/  IMAD R10, R19, -0x6, R10 ;  /* 0xfffffffa130a7824 */ /* 0x000fe400078e020a */
[----:B------:R-:W-:Y:S02]  /*0840*/  IMAD.IADD R17, R17, 0x1, -R14 ;  /* 0x0000000111117824 */ /* 0x000fe400078e0a0e */
[----:B------:R-:W-:-:S03]  /*0850*/  IMAD.WIDE R8, R16, 0x18, R8 ;  /* 0x0000001810087825 */ /* 0x000fc600078e0208 */
[----:B------:R-:W-:Y:S01]  /*0860*/  LEA R23, R10, R17, 0x2 ;  /* 0x000000110a177211 */ /* 0x000fe200078e10ff */
[----:B------:R-:W-:-:S04]  /*0870*/  IMAD.WIDE R18, R21, 0x60, R12 ;  /* 0x0000006015127825 */ /* 0x000fc800078e020c */
[----:B------:R-:W-:-:S04]  /*0880*/  IMAD.WIDE R12, R10, 0x4, R8 ;  /* 0x000000040a0c7825 */ /* 0x000fc800078e0208 */
[----:B------:R-:W-:Y:S02]  /*0890*/  IMAD.WIDE R22, R23, 0x4, R18 ;  /* 0x0000000417167825 */ /* 0x000fe400078e0212 */
[----:B------:R0:W3:Y:S04]  /*08a0*/  LDG.E R19, desc[UR4][R12.64] ;  /* 0x000000040c137981 */ /* 0x0000e8000c1e1900 */
[----:B------:R1:W3:Y:S01]  /*08b0*/  LDG.E R14, desc[UR4][R22.64] ;  /* 0x00000004160e7981 */ /* 0x0002e2000c1e1900 */
[----:B------:R-:W-:-:S04]  /*08c0*/  VIADD R21, R15, 0x1 ;  /* 0x000000010f157836 */ /* 0x000fc80000000000 */
[----:B------:R-:W-:Y:S01]  /*08d0*/  IMAD.HI R10, R21, 0x2aaaaaab, RZ ;  /* 0x2aaaaaab150a7827 */ /* 0x000fe200078e02ff */
[----:B------:R-:W-:-:S03]  /*08e0*/  SHF.R.S32.HI R8, RZ, 0x1f, R21 ;  /* 0x0000001fff087819 */ /* 0x000fc60000011415 */
[----:B------:R-:W-:Y:S01]  /*08f0*/  IMAD.HI R24, R21, 0x38e38e39, RZ ;  /* 0x38e38e3915187827 */ /* 0x000fe200078e02ff */
[CC--:B------:R-:W-:Y:S02]  /*0900*/  LEA.HI R9, R8.reuse, R21.reuse, RZ, 0x4 ;  /* 0x0000001508097211 */ /* 0x0c0fe400078f20ff */
[----:B------:R-:W-:Y:S02]  /*0910*/  SHF.R.U32.HI R25, RZ, 0x1f, R10 ;  /* 0x0000001fff197819 */ /* 0x000fe4000001160a */
[----:B------:R-:W-:Y:S02]  /*0920*/  LEA.HI R18, R8, R21, RZ, 0x2 ;  /* 0x0000001508127211 */ /* 0x000fe400078f10ff */
[----:B------:R-:W-:Y:S02]  /*0930*/  SHF.R.S32.HI R8, RZ, 0x4, R9 ;  /* 0x00000004ff087819 */ /* 0x000fe40000011409 */
[----:B------:R-:W-:Y:S02]  /*0940*/  LEA.HI.SX32 R9, R10, R25, 0x1c ;  /* 0x000000190a097211 */ /* 0x000fe400078fe2ff */
[----:B------:R-:W-:Y:S01]  /*0950*/  SHF.R.U32.HI R25, RZ, 0x1f, R24 ;  /* 0x0000001fff197819 */ /* 0x000fe20000011618 */
[----:B0-----:R-:W-:Y:S01]  /*0960*/  IMAD.HI R13, R8, 0x2aaaaaab, RZ ;  /* 0x2aaaaaab080d7827 */ /* 0x001fe200078e02ff */
[----:B------:R-:W-:-:S02]  /*0970*/  SHF.R.S32.HI R16, RZ, 0x2, R18 ;  /* 0x00000002ff107819 */ /* 0x000fc40000011412 */
[----:B------:R-:W-:Y:S01]  /*0980*/  LEA.HI.SX32 R10, R24, R25, 0x19 ;  /* 0x00000019180a7211 */ /* 0x000fe200078fcaff */
[----:B------:R-:W-:Y:S01]  /*0990*/  IMAD.HI R20, R9, 0x2aaaaaab, RZ ;  /* 0x2aaaaaab09147827 */ /* 0x000fe200078e02ff */
[----:B------:R-:W-:Y:S02]  /*09a0*/  LEA.HI R12, R16, R16, RZ, 0x2 ;  /* 0x00000010100c7211 */ /* 0x000fe400078f10ff */
[----:B-1----:R-:W-:Y:S01]  /*09b0*/  LEA.HI R23, R13, R13, RZ, 0x1 ;  /* 0x0000000d0d177211 */ /* 0x002fe200078f08ff */
[----:B------:R-:W-:Y:S01]  /*09c0*/  IMAD.HI R22, R10, 0x2aaaaaab, RZ ;  /* 0x2aaaaaab0a167827 */ /* 0x000fe200078e02ff */
[----:B------:R-:W-:Y:S02]  /*09d0*/  LEA.HI R20, R20, R20, RZ, 0x1 ;  /* 0x0000001414147211 */ /* 0x000fe400078f08ff */
[----:B------:R-:W-:Y:S01]  /*09e0*/  LOP3.LUT R18, R18, 0xfffffffc, RZ, 0xc0, !PT ;  /* 0xfffffffc12127812 */ /* 0x000fe200078ec0ff */
[----:B------:R-:W-:Y:S01]  /*09f0*/  IMAD R23, R23, -0x6, R8 ;  /* 0xfffffffa17177824 */ /* 0x000fe200078e0208 */
[----:B------:R-:W-:Y:S01]  /*0a00*/  LOP3.LUT R13, R12, 0xfffffffc, RZ, 0xc0, !PT ;  /* 0xfffffffc0c0d7812 */ /* 0x000fe200078ec0ff */
[----:B------:R-:W-:Y:S01]  /*0a10*/  IMAD R20, R20, -0x6, R9 ;  /* 0xfffffffa14147824 */ /* 0x000fe200078e0209 */
[----:B------:R-:W-:Y:S01]  /*0a20*/  IADD3 R21, PT, PT, R21, -R18, RZ ;  /* 0x8000001215157210 */ /* 0x000fe20007ffe0ff */
[----:B------:R-:W-:Y:S01]  /*0a30*/  IMAD.WIDE R8, R23, 0x900, R4 ;  /* 0x0000090017087825 */ /* 0x000fe200078e0204 */
[----:B------:R-:W-:-:S02]  /*0a40*/  LEA.HI R25, R22, R22, RZ, 0x1 ;  /* 0x0000001616197211 */ /* 0x000fc400078f08ff */
[----:B------:R-:W-:Y:S01]  /*0a50*/  LEA R27, R20, R21, 0x2 ;  /* 0x00000015141b7211 */ /* 0x000fe200078e10ff */
[----:B------:R-:W-:Y:S02]  /*0a60*/  IMAD.IADD R16, R16, 0x1, -R13 ;  /* 0x0000000110107824 */ /* 0x000fe400078e0a0d */
[----:B------:R-:W-:-:S04]  /*0a70*/  IMAD.WIDE R12, R23, 0x90, R2 ;  /* 0x00000090170c7825 */ /* 0x000fc800078e0202 */
[----:B------:R-:W-:Y:S02]  /*0a80*/  IMAD R23, R25, -0x6, R10 ;  /* 0xfffffffa19177824 */ /* 0x000fe400078e020a */
[----:B--2---:R-:W-:-:S04]  /*0a90*/  IMAD.WIDE R10, R11, 0x10, R6 ;  /* 0x000000100b0a7825 */ /* 0x004fc800078e0206 */
[----:B------:R-:W-:-:S04]  /*0aa0*/  IMAD.WIDE R12, R20, 0x18, R12 ;  /* 0x00000018140c7825 */ /* 0x000fc800078e020c */
[----:B------:R-:W-:-:S04]  /*0ab0*/  IMAD.WIDE R8, R27, 0x60, R8 ;  /* 0x000000601b087825 */ /* 0x000fc800078e0208 */
[----:B------:R-:W-:Y:S02]  /*0ac0*/  IMAD R25, R23, 0x4, R16 ;  /* 0x0000000417197824 */ /* 0x000fe400078e0210 */
[----:B------:R-:W-:-:S04]  /*0ad0*/  IMAD.WIDE R10, R17, 0x4, R10 ;  /* 0x00000004110a7825 */ /* 0x000fc800078e020a */
[----:B------:R-:W-:-:S04]  /*0ae0*/  IMAD.WIDE R12, R23, 0x4, R12 ;  /* 0x00000004170c7825 */ /* 0x000fc800078e020c */
[----:B---3--:R-:W-:Y:S01]  /*0af0*/  FMUL R17, R19, R14 ;  /* 0x0000000e13117220 */ /* 0x008fe20000400000 */
[----:B------:R-:W-:-:S04]  /*0b00*/  IMAD.WIDE R18, R25, 0x4, R8 ;  /* 0x0000000419127825 */ /* 0x000fc800078e0208 */
[----:B------:R4:W-:Y:S04]  /*0b10*/  REDG.E.ADD.F32.FTZ.RN.STRONG.GPU desc[UR4][R10.64], R17 ;  /* 0x000000110a0079a6 */ /* 0x0009e8000c12f304 */
[----:B------:R-:W2:Y:S04]  /*0b20*/  LDG.E R12, desc[UR4][R12.64] ;  /* 0x000000040c0c7981 */ /* 0x000ea8000c1e1900 */
[----:B------:R-:W2:Y:S01]  /*0b30*/  LDG.E R19, desc[UR4][R18.64] ;  /* 0x0000000412137981 */ /* 0x000ea2000c1e1900 */
[----:B------:R-:W-:Y:S01]  /*0b40*/  IADD3 R15, PT, PT, R15, 0x2, RZ ;  /* 0x000000020f0f7810 */ /* 0x000fe20007ffe0ff */
[----:B------:R-:W-:-:S03]  /*0b50*/  IMAD.WIDE R8, R21, 0x10, R6 ;  /* 0x0000001015087825 */ /* 0x000fc600078e0206 */
[----:B------:R-:W-:Y:S01]  /*0b60*/  ISETP.NE.AND P0, PT, R15, R0, PT ;  /* 0x000000000f00720c */ /* 0x000fe20003f05270 */
[----:B------:R-:W-:-:S04]  /*0b70*/  IMAD.WIDE R8, R16, 0x4, R8 ;  /* 0x0000000410087825 */ /* 0x000fc800078e0208 */
[----:B--2---:R-:W-:-:S05]  /*0b80*/  FMUL R21, R12, R19 ;  /* 0x000000130c157220 */ /* 0x004fca0000400000 */
[----:B------:R4:W-:Y:S03]  /*0b90*/  REDG.E.ADD.F32.FTZ.RN.STRONG.GPU desc[UR4][R8.64], R21 ;  /* 0x00000015080079a6 */ /* 0x0009e6000c12f304 */
[----:B------:R-:W-:Y:S05]  /*0ba0*/  @P0 BRA `(.L_x_106) ;  /* 0xfffffff800b80947 */ /* 0x000fea000383ffff */
[----:B------:R-:W-:Y:S05]  /*0bb0*/  EXIT ;  /* 0x000000000000794d */ /* 0x000fea0003800000 */
.L_x_107:
        /* <DEDUP_REMOVED lines=12> */
.L_x_225:


//--------------------- .text._Z12bp_preact_s1PA6_A6_fS1_S1_ --------------------------
	.section	.text._Z12bp_preact_s1PA6_A6_fS1_S1_,"ax",@progbits
	.align	128
        .global         _Z12bp_preact_s1PA6_A6_fS1_S1_
        .type           _Z12bp_preact_s1PA6_A6_fS1_S1_,@function
        .size           _Z12bp_preact_s1PA6_A6_fS1_S1_,(.L_x_217 - _Z12bp_preact_s1PA6_A6_fS1_S1_)
        .other          _Z12bp_preact_s1PA6_A6_fS1_S1_,@"STO_CUDA_ENTRY STV_DEFAULT"
_Z12bp_preact_s1PA6_A6_fS1_S1_:
.text._Z12bp_preact_s1PA6_A6_fS1_S1_:
        /* <DEDUP_REMOVED lines=23> */
[----:B------:R-:W-:Y:S01]  /*0170*/  HFMA2 R2, -RZ, RZ, 0, 0 ;  /* 0x00000000ff027431 */ /* 0x000fe200000001ff */
[----:B------:R-:W-:-:S04]  /*0180*/  ISETP.GE.AND P0, PT, R5, RZ, PT ;  /* 0x000000ff0500720c */ /* 0x000fc80003f06270 */
        /* <DEDUP_REMOVED lines=8> */
[-C--:B------:R-:W-:Y:S01]  /*0210*/  @!P4 IADD3 R2, PT, PT, R2, -R9.reuse, RZ ;  /* 0x800000090202c210 */ /* 0x080fe20007ffe0ff */
[----:B------:R-:W-:Y:S01]  /*0220*/  @!P4 VIADD R3, R3, 0x1 ;  /* 0x000000010303c836 */ /* 0x000fe20000000000 */
[-C--:B------:R-:W-:Y:S02]  /*0230*/  @!P5 IADD3 R6, PT, PT, R6, -R9.reuse, RZ ;  /* 0x800000090606d210 */ /* 0x080fe40007ffe0ff */
        /* <DEDUP_REMOVED lines=13> */
[C---:B------:R-:W-:Y:S01]  /*0310*/  IADD3 R0, PT, PT, -R11.reuse, R10, RZ ;  /* 0x0000000a0b007210 */ /* 0x040fe20007ffe1ff */
[----:B------:R-:W0:Y:S01]  /*0320*/  LDCU.64 UR4, c[0x0][0x358] ;  /* 0x00006b00ff0477ac */ /* 0x000e220008000a00 */
[----:B------:R-:W-:Y:S01]  /*0330*/  BSSY.RECONVERGENT B0, `(.L_x_108) ;  /* 0x000003c000007945 */ /* 0x000fe20003800200 */
[----:B------:R-:W-:Y:S01]  /*0340*/  VIADD R13, R11, 0x1 ;  /* 0x000000010b0d7836 */ /* 0x000fe20000000000 */
        /* <DEDUP_REMOVED lines=11> */
[----:B------:R-:W-:-:S03]  /*0400*/  LEA.HI R5, R4, R4, RZ, 0x1 ;  /* 0x0000000404057211 */ /* 0x000fc600078f08ff */
[----:B------:R-:W-:-:S04]  /*0410*/  IMAD.HI R4, R7, 0x2aaaaaab, RZ ;  /* 0x2aaaaaab07047827 */ /* 0x000fc800078e02ff */
[----:B------:R-:W-:Y:S01]  /*0420*/  IMAD R5, R5, -0x6, R0 ;  /* 0xfffffffa05057824 */ /* 0x000fe200078e0200 */
[----:B------:R-:W-:Y:S01]  /*0430*/  LEA.HI R4, R4, R4, RZ, 0x1 ;  /* 0x0000000404047211 */ /* 0x000fe200078f08ff */
[----:B0-----:R-:W-:-:S04]  /*0440*/  IMAD.WIDE R2, R6, 0x90, R2 ;  /* 0x0000009006027825 */ /* 0x001fc800078e0202 */
[----:B------:R-:W-:Y:S02]  /*0450*/  IMAD R4, R4, -0x6, R7 ;  /* 0xfffffffa04047824 */ /* 0x000fe400078e0207 */
[----:B------:R-:W-:-:S04]  /*0460*/  IMAD.WIDE R2, R5, 0x18, R2 ;  /* 0x0000001805027825 */ /* 0x000fc800078e0202 */
[----:B------:R-:W-:-:S06]  /*0470*/  IMAD.WIDE R2, R4, 0x4, R2 ;  /* 0x0000000404027825 */ /* 0x000fcc00078e0202 */
[----:B------:R-:W2:Y:S01]  /*0480*/  LDG.E R2, desc[UR4][R2.64] ;  /* 0x0000000402027981 */ /* 0x000ea2000c1e1900 */
[----:B------:R-:W-:Y:S01]  /*0490*/  HFMA2 R9, -RZ, RZ, 3.7421875, 0 ;  /* 0x437c0000ff097431 */ /* 0x000fe200000001ff */
[----:B------:R-:W-:Y:S01]  /*04a0*/  MOV R7, 0x3bbb989d ;  /* 0x3bbb989d00077802 */ /* 0x000fe20000000f00 */
[----:B------:R-:W-:Y:S04]  /*04b0*/  BSSY.RECONVERGENT B1, `(.L_x_110) ;  /* 0x0000015000017945 */ /* 0x000fe80003800200 */
        /* <DEDUP_REMOVED lines=14> */
[----:B------:R-:W-:Y:S05]  /*05a0*/  CALL.REL.NOINC `($__internal_4_$__cuda_sm20_rcp_rn_f32_slowpath) ;  /* 0x0000000800147944 */ /* 0x000fea0003c00000 */
[----:B------:R-:W-:Y:S05]  /*05b0*/  BRA `(.L_x_112) ;  /* 0x0000000000107947 */ /* 0x000fea0003800000 */
.L_x_111:
[----:B------:R-:W0:Y:S02]  /*05c0*/  MUFU.RCP R0, R9 ;  /* 0x0000000900007308 */ /* 0x000e240000001000 */
[----:B0-----:R-:W-:-:S04]  /*05d0*/  FFMA R2, R9, R0, -1 ;  /* 0xbf80000009027423 */ /* 0x001fc80000000000 */
[----:B------:R-:W-:-:S04]  /*05e0*/  FADD.FTZ R3, -R2, -RZ ;  /* 0x800000ff02037221 */ /* 0x000fc80000010100 */
[----:B------:R-:W-:-:S07]  /*05f0*/  FFMA R0, R0, R3, R0 ;  /* 0x0000000300007223 */ /* 0x000fce0000000000 */
.L_x_112:
[----:B------:R-:W-:Y:S05]  /*0600*/  BSYNC.RECONVERGENT B1 ;  /* 0x0000000000017941 */ /* 0x000fea0003800200 */
.L_x_110:
        /* <DEDUP_REMOVED lines=14> */
.L_x_109:
[----:B------:R-:W-:Y:S05]  /*06f0*/  BSYNC.RECONVERGENT B0 ;  /* 0x0000000000007941 */ /* 0x000fea0003800200 */
.L_x_108:
[----:B------:R-:W1:Y:S01]  /*0700*/  LDC.64 R8, c[0x0][0x390] ;  /* 0x0000e400ff087b82 */ /* 0x000e620000000a00 */
[----:B------:R-:W-:-:S07]  /*0710*/  ISETP.NE.AND P0, PT, R10, R13, PT ;  /* 0x0000000d0a00720c */ /* 0x000fce0003f05270 */
[----:B0-----:R-:W0:Y:S08]  /*0720*/  LDC.64 R6, c[0x0][0x380] ;  /* 0x0000e000ff067b82 */ /* 0x001e300000000a00 */
[----:B------:R-:W2:Y:S01]  /*0730*/  LDC.64 R4, c[0x0][0x388] ;  /* 0x0000e200ff047b82 */ /* 0x000ea20000000a00 */
[----:B------:R-:W-:Y:S05]  /*0740*/  @!P0 EXIT ;  /* 0x000000000000894d */ /* 0x000fea0003800000 */
.L_x_119:
[----:B------:R-:W-:-:S04]  /*0750*/  IMAD.HI R0, R11, 0x2aaaaaab, RZ ;  /* 0x2aaaaaab0b007827 */ /* 0x000fc800078e02ff */
[----:B------:R-:W-:Y:S01]  /*0760*/  IMAD.HI R3, R11, 0x38e38e39, RZ ;  /* 0x38e38e390b037827 */ /* 0x000fe200078e02ff */
[----:B------:R-:W-:-:S04]  /*0770*/  LEA.HI R0, R0, R0, RZ, 0x1 ;  /* 0x0000000000007211 */ /* 0x000fc800078f08ff */
[----:B---3--:R-:W-:Y:S01]  /*0780*/  SHF.R.U32.HI R12, RZ, 0x1f, R3 ;  /* 0x0000001fff0c7819 */ /* 0x008fe20000011603 */
[----:B------:R-:W-:-:S03]  /*0790*/  IMAD.HI R2, R0, 0x2aaaaaab, RZ ;  /* 0x2aaaaaab00027827 */ /* 0x000fc600078e02ff */
[----:B------:R-:W-:Y:S01]  /*07a0*/  LEA.HI.SX32 R14, R3, R12, 0x1d ;  /* 0x0000000c030e7211 */ /* 0x000fe200078feaff */
[----:B------:R-:W-:Y:S01]  /*07b0*/  IMAD R13, R0, -0x6, R11 ;  /* 0xfffffffa000d7824 */ /* 0x000fe200078e020b */
[----:B------:R-:W-:-:S03]  /*07c0*/  LEA.HI R15, R2, R2, RZ, 0x1 ;  /* 0x00000002020f7211 */ /* 0x000fc600078f08ff */
[----:B------:R-:W-:-:S04]  /*07d0*/  IMAD.HI R16, R14, 0x2aaaaaab, RZ ;  /* 0x2aaaaaab0e107827 */ /* 0x000fc800078e02ff */
[----:B-1----:R-:W-:-:S04]  /*07e0*/  IMAD.WIDE R2, R13, 0x90, R8 ;  /* 0x000000900d027825 */ /* 0x002fc800078e0208 */
[----:B------:R-:W-:Y:S01]  /*07f0*/  IMAD R12, R15, -0x6, R0 ;  /* 0xfffffffa0f0c7824 */ /* 0x000fe200078e0200 */
[----:B------:R-:W-:-:S03]  /*0800*/  LEA.HI R15, R16, R16, RZ, 0x1 ;  /* 0x00000010100f7211 */ /* 0x000fc600078f08ff */
[----:B------:R-:W-:-:S04]  /*0810*/  IMAD.WIDE R2, R12, 0x18, R2 ;  /* 0x000000180c027825 */ /* 0x000fc800078e0202 */
[----:B------:R-:W-:-:S04]  /*0820*/  IMAD R15, R15, -0x6, R14 ;  /* 0xfffffffa0f0f7824 */ /* 0x000fc800078e020e */
[----:B------:R-:W-:-:S06]  /*0830*/  IMAD.WIDE R2, R15, 0x4, R2 ;  /* 0x000000040f027825 */ /* 0x000fcc00078e0202 */
[----:B------:R-:W3:Y:S01]  /*0840*/  LDG.E R2, desc[UR4][R2.64] ;  /* 0x0000000402027981 */ /* 0x000ee2000c1e1900 */
[----:B------:R-:W-:Y:S02]  /*0850*/  HFMA2 R19, -RZ, RZ, 3.7421875, 0 ;  /* 0x437c0000ff137431 */ /* 0x000fe400000001ff */
[----:B------:R-:W-:Y:S01]  /*0860*/  IMAD.MOV.U32 R17, RZ, RZ, 0x3bbb989d ;  /* 0x3bbb989dff117424 */ /* 0x000fe200078e00ff */
[----:B------:R-:W-:Y:S03]  /*0870*/  BSSY.RECONVERGENT B0, `(.L_x_113) ;  /* 0x0000015000007945 */ /* 0x000fe60003800200 */
[----:B---3--:R-:W-:-:S04]  /*0880*/  FFMA.SAT R0, R2, -R17, 0.5 ;  /* 0x3f00000002007423 */ /* 0x008fc80000002811 */
[----:B------:R-:W-:-:S04]  /*0890*/  FFMA.RM R0, R0, R19, 12582913 ;  /* 0x4b40000100007423 */ /* 0x000fc80000004013 */
[C---:B------:R-:W-:Y:S01]  /*08a0*/  FADD R17, R0.reuse, -12583039 ;  /* 0xcb40007f00117421 */ /* 0x040fe20000000000 */
[----:B------:R-:W-:-:S03]  /*08b0*/  SHF.L.U32 R0, R0, 0x17, RZ ;  /* 0x0000001700007819 */ /* 0x000fc600000006ff */
        /* <DEDUP_REMOVED lines=10> */
[----:B0-2---:R-:W-:Y:S05]  /*0960*/  CALL.REL.NOINC `($__internal_4_$__cuda_sm20_rcp_rn_f32_slowpath) ;  /* 0x0000000400247944 */ /* 0x005fea0003c00000 */
[----:B------:R-:W-:Y:S05]  /*0970*/  BRA `(.L_x_115) ;  /* 0x0000000000107947 */ /* 0x000fea0003800000 */
.L_x_114:
[----:B------:R-:W1:Y:S02]  /*0980*/  MUFU.RCP R0, R19 ;  /* 0x0000001300007308 */ /* 0x000e640000001000 */
[----:B-1----:R-:W-:-:S04]  /*0990*/  FFMA R2, R19, R0, -1 ;  /* 0xbf80000013027423 */ /* 0x002fc80000000000 */
[----:B------:R-:W-:-:S04]  /*09a0*/  FADD.FTZ R3, -R2, -RZ ;  /* 0x800000ff02037221 */ /* 0x000fc80000010100 */
[----:B------:R-:W-:-:S07]  /*09b0*/  FFMA R0, R0, R3, R0 ;  /* 0x0000000300007223 */ /* 0x000fce0000000000 */
.L_x_115:
[----:B------:R-:W-:Y:S05]  /*09c0*/  BSYNC.RECONVERGENT B0 ;  /* 0x0000000000007941 */ /* 0x000fea0003800200 */
.L_x_113:
[----:B--2---:R-:W-:-:S04]  /*09d0*/  IMAD.WIDE R2, R13, 0x90, R4 ;  /* 0x000000900d027825 */ /* 0x004fc800078e0204 */
[----:B------:R-:W-:-:S04]  /*09e0*/  IMAD.WIDE R2, R12, 0x18, R2 ;  /* 0x000000180c027825 */ /* 0x000fc800078e0202 */
[----:B------:R-:W-:-:S05]  /*09f0*/  IMAD.WIDE R2, R15, 0x4, R2 ;  /* 0x000000040f027825 */ /* 0x000fca00078e0202 */
[----:B------:R1:W2:Y:S01]  /*0a00*/  LDG.E R23, desc[UR4][R2.64] ;  /* 0x0000000402177981 */ /* 0x0002a2000c1e1900 */
[----:B------:R-:W-:-:S05]  /*0a10*/  IADD3 R19, PT, PT, R11, 0x1, RZ ;  /* 0x000000010b137810 */ /* 0x000fca0007ffe0ff */
[----:B------:R-:W-:-:S04]  /*0a20*/  IMAD.HI R14, R19, 0x2aaaaaab, RZ ;  /* 0x2aaaaaab130e7827 */ /* 0x000fc800078e02ff */
[----:B------:R-:W-:Y:S01]  /*0a30*/  IMAD.HI R18, R19, 0x38e38e39, RZ ;  /* 0x38e38e3913127827 */ /* 0x000fe200078e02ff */
[----:B------:R-:W-:-:S04]  /*0a40*/  LEA.HI R16, R14, R14, RZ, 0x1 ;  /* 0x0000000e0e107211 */ /* 0x000fc800078f08ff */
[----:B------:R-:W-:Y:S01]  /*0a50*/  SHF.R.U32.HI R21, RZ, 0x1f, R18 ;  /* 0x0000001fff157819 */ /* 0x000fe20000011612 */
[----:B------:R-:W-:-:S03]  /*0a60*/  IMAD.HI R17, R16, 0x2aaaaaab, RZ ;  /* 0x2aaaaaab10117827 */ /* 0x000fc600078e02ff */
[----:B------:R-:W-:Y:S01]  /*0a70*/  LEA.HI.SX32 R14, R18, R21, 0x1d ;  /* 0x00000015120e7211 */ /* 0x000fe200078feaff */
[----:B------:R-:W-:Y:S01]  /*0a80*/  IMAD R19, R16, -0x6, R19 ;  /* 0xfffffffa10137824 */ /* 0x000fe200078e0213 */
[----:B------:R-:W-:Y:S01]  /*0a90*/  LEA.HI R17, R17, R17, RZ, 0x1 ;  /* 0x0000001111117211 */ /* 0x000fe200078f08ff */
[----:B0-----:R-:W-:-:S04]  /*0aa0*/  IMAD.WIDE R20, R13, 0x90, R6 ;  /* 0x000000900d147825 */ /* 0x001fc800078e0206 */
[----:B------:R-:W-:-:S04]  /*0ab0*/  IMAD.HI R13, R14, 0x2aaaaaab, RZ ;  /* 0x2aaaaaab0e0d7827 */ /* 0x000fc800078e02ff */
[----:B-1----:R-:W-:Y:S01]  /*0ac0*/  IMAD.WIDE R2, R19, 0x90, R8 ;  /* 0x0000009013027825 */ /* 0x002fe200078e0208 */
[----:B------:R-:W-:-:S03]  /*0ad0*/  LEA.HI R25, R13, R13, RZ, 0x1 ;  /* 0x0000000d0d197211 */ /* 0x000fc600078f08ff */
[----:B------:R-:W-:Y:S02]  /*0ae0*/  IMAD R17, R17, -0x6, R16 ;  /* 0xfffffffa11117824 */ /* 0x000fe400078e0210 */
        /* <DEDUP_REMOVED lines=10> */
[----:B------:R-:W-:Y:S01]  /*0b90*/  HFMA2 R21, -RZ, RZ, 3.7421875, 0 ;  /* 0x437c0000ff157431 */ /* 0x000fe200000001ff */
[----:B------:R-:W-:Y:S01]  /*0ba0*/  MOV R15, 0x3bbb989d ;  /* 0x3bbb989d000f7802 */ /* 0x000fe20000000f00 */
[----:B------:R-:W-:Y:S04]  /*0bb0*/  BSSY.RECONVERGENT B0, `(.L_x_116) ;  /* 0x0000015000007945 */ /* 0x000fe80003800200 */
[----:B--2---:R-:W-:-:S04]  /*0bc0*/  FFMA.SAT R0, R2, -R15, 0.5 ;  /* 0x3f00000002007423 */ /* 0x004fc8000000280f */
[----:B------:R-:W-:-:S04]  /*0bd0*/  FFMA.RM R0, R0, R21, 12582913 ;  /* 0x4b40000100007423 */ /* 0x000fc80000004015 */
[C---:B------:R-:W-:Y:S01]  /*0be0*/  FADD R15, R0.reuse, -12583039 ;  /* 0xcb40007f000f7421 */ /* 0x040fe20000000000 */
[----:B------:R-:W-:-:S03]  /*0bf0*/  IMAD.SHL.U32 R0, R0, 0x800000, RZ ;  /* 0x0080000000007824 */ /* 0x000fc600078e00ff */
        /* <DEDUP_REMOVED lines=12> */
.L_x_117:
[----:B------:R-:W0:Y:S02]  /*0cc0*/  MUFU.RCP R0, R13 ;  /* 0x0000000d00007308 */ /* 0x000e240000001000 */
[----:B0-----:R-:W-:-:S04]  /*0cd0*/  FFMA R2, R13, R0, -1 ;  /* 0xbf8000000d027423 */ /* 0x001fc80000000000 */
[----:B------:R-:W-:-:S04]  /*0ce0*/  FADD.FTZ R3, -R2, -RZ ;  /* 0x800000ff02037221 */ /* 0x000fc80000010100 */
[----:B------:R-:W-:-:S07]  /*0cf0*/  FFMA R0, R0, R3, R0 ;  /* 0x0000000300007223 */ /* 0x000fce0000000000 */
.L_x_118:
[----:B------:R-:W-:Y:S05]  /*0d00*/  BSYNC.RECONVERGENT B0 ;  /* 0x0000000000007941 */ /* 0x000fea0003800200 */
.L_x_116:
        /* <DEDUP_REMOVED lines=15> */
        .weak           $__internal_4_$__cuda_sm20_rcp_rn_f32_slowpath
        .type           $__internal_4_$__cuda_sm20_rcp_rn_f32_slowpath,@function
        .size           $__internal_4_$__cuda_sm20_rcp_rn_f32_slowpath,(.L_x_217 - $__internal_4_$__cuda_sm20_rcp_rn_f32_slowpath)
$__internal_4_$__cuda_sm20_rcp_rn_f32_slowpath:
[----:B------:R-:W-:Y:S01]  /*0e00*/  SHF.L.U32 R2, R0, 0x1, RZ ;  /* 0x0000000100027819 */ /* 0x000fe200000006ff */
[----:B------:R-:W-:Y:S03]  /*0e10*/  BSSY.RECONVERGENT B2, `(.L_x_120) ;  /* 0x0000030000027945 */ /* 0x000fe60003800200 */
        /* <DEDUP_REMOVED lines=13> */
.L_x_121:
        /* <DEDUP_REMOVED lines=16> */
[----:B------:R-:W-:-:S03]  /*0ff0*/  LOP3.LUT R20, R23, R18, RZ, 0xc0, !PT ;  /* 0x0000001217147212 */ /* 0x000fc600078ec0ff */
[----:B------:R-:W-:Y:S01]  /*1000*/  IMAD.MOV R21, RZ, RZ, -R21 ;  /* 0x000000ffff157224 */ /* 0x000fe200078e0a15 */
[----:B------:R-:W-:-:S04]  /*1010*/  SHF.R.U32.HI R20, RZ, R3, R20 ;  /* 0x00000003ff147219 */ /* 0x000fc80000011614 */
[----:B------:R-:W-:Y:S02]  /*1020*/  LOP3.LUT P1, RZ, R21, R3, R18, 0xf8, !PT ;  /* 0x0000000315ff7212 */ /* 0x000fe4000782f812 */
[C---:B------:R-:W-:Y:S02]  /*1030*/  LOP3.LUT P0, RZ, R20.reuse, 0x1, RZ, 0xc0, !PT ;  /* 0x0000000114ff7812 */ /* 0x040fe4000780c0ff */
[----:B------:R-:W-:-:S04]  /*1040*/  LOP3.LUT P2, RZ, R20, 0x2, RZ, 0xc0, !PT ;  /* 0x0000000214ff7812 */ /* 0x000fc8000784c0ff */
[----:B------:R-:W-:Y:S02]  /*1050*/  PLOP3.LUT P0, PT, P0, P1, P2, 0xe0, 0x0 ;  /* 0x000000000000781c */ /* 0x000fe40000703c20 */
[----:B------:R-:W-:Y:S02]  /*1060*/  LOP3.LUT P1, RZ, R0, 0x7fffff, RZ, 0xc0, !PT ;  /* 0x007fffff00ff7812 */ /* 0x000fe4000782c0ff */
[----:B------:R-:W-:-:S04]  /*1070*/  SEL R3, RZ, 0x1, !P0 ;  /* 0x00000001ff037807 */ /* 0x000fc80004000000 */
[----:B------:R-:W-:-:S04]  /*1080*/  IADD3 R3, PT, PT, -R3, RZ, RZ ;  /* 0x000000ff03037210 */ /* 0x000fc80007ffe1ff */
[----:B------:R-:W-:Y:S02]  /*1090*/  ISETP.GE.AND P0, PT, R3, RZ, PT ;  /* 0x000000ff0300720c */ /* 0x000fe40003f06270 */
[----:B------:R-:W-:-:S04]  /*10a0*/  IADD3 R3, PT, PT, R2, -0xfc, RZ ;  /* 0xffffff0402037810 */ /* 0x000fc80007ffe0ff */
[----:B------:R-:W-:-:S07]  /*10b0*/  SHF.R.U32.HI R3, RZ, R3, R18 ;  /* 0x00000003ff037219 */ /* 0x000fce0000011612 */
[----:B------:R-:W-:-:S04]  /*10c0*/  @!P0 IADD3 R3, PT, PT, R3, 0x1, RZ ;  /* 0x0000000103038810 */ /* 0x000fc80007ffe0ff */
[----:B------:R-:W-:-:S04]  /*10d0*/  @!P1 SHF.L.U32 R3, R3, 0x1, RZ ;  /* 0x0000000103039819 */ /* 0x000fc800000006ff */
[----:B------:R-:W-:Y:S01]  /*10e0*/  LOP3.LUT R3, R3, 0x80000000, R0, 0xf8, !PT ;  /* 0x8000000003037812 */ /* 0x000fe200078ef800 */
[----:B------:R-:W-:Y:S06]  /*10f0*/  BRA `(.L_x_122) ;  /* 0x0000000000047947 */ /* 0x000fec0003800000 */
.L_x_123:
[----:B------:R0:W1:Y:S02]  /*1100*/  MUFU.RCP R3, R0 ;  /* 0x0000000000037308 */ /* 0x0000640000001000 */
.L_x_122:
[----:B------:R-:W-:Y:S05]  /*1110*/  BSYNC.RECONVERGENT B2 ;  /* 0x0000000000027941 */ /* 0x000fea0003800200 */
.L_x_120:
[----:B01----:R-:W-:Y:S01]  /*1120*/  MOV R0, R3 ;  /* 0x0000000300007202 */ /* 0x003fe20000000f00 */
[----:B------:R-:W-:Y:S01]  /*1130*/  HFMA2 R3, -RZ, RZ, 0, 0 ;  /* 0x00000000ff037431 */ /* 0x000fe200000001ff */
[----:B------:R-:W-:-:S04]  /*1140*/  MOV R2, R16 ;  /* 0x0000001000027202 */ /* 0x000fc80000000f00 */
[----:B------:R-:W-:Y:S05]  /*1150*/  RET.REL.NODEC R2 `(_Z12bp_preact_s1PA6_A6_fS1_S1_) ;  /* 0xffffffec02a87950 */ /* 0x000fea0003c3ffff */
.L_x_124:
        /* <DEDUP_REMOVED lines=10> */
.L_x_217:


//--------------------- .text._Z12bp_output_s1PA6_A6_fPA6_S0_Pf --------------------------
	.section	.text._Z12bp_output_s1PA6_A6_fPA6_S0_Pf,"ax",@progbits
	.align	128
        .global         _Z12bp_output_s1PA6_A6_fPA6_S0_Pf
        .type           _Z12bp_output_s1PA6_A6_fPA6_S0_Pf,@function
        .size           _Z12bp_output_s1PA6_A6_fPA6_S0_Pf,(.L_x_227 - _Z12bp_output_s1PA6_A6_fPA6_S0_Pf)
        .other          _Z12bp_output_s1PA6_A6_fPA6_S0_Pf,@"STO_CUDA_ENTRY STV_DEFAULT"
_Z12bp_output_s1PA6_A6_fPA6_S0_Pf:
.text._Z12bp_output_s1PA6_A6_fPA6_S0_Pf:
        /* <DEDUP_REMOVED lines=34> */
[-C--:B------:R-:W-:Y:S02]  /*0220*/  @!P5 IADD3 R6, PT, PT, R6, -R9.reuse, RZ ;  /* 0x800000090606d210 */ /* 0x080fe40007ffe0ff */
[-C--:B------:R-:W-:Y:S02]  /*0230*/  ISETP.GE.U32.AND P2, PT, R2, R9.reuse, PT ;  /* 0x000000090200720c */ /* 0x080fe40003f46070 */
[----:B------:R-:W-:Y:S02]  /*0240*/  ISETP.GE.U32.AND P3, PT, R6, R9, PT ;  /* 0x000000090600720c */ /* 0x000fe40003f66070 */
[----:B------:R-:W-:Y:S02]  /*0250*/  @!P4 IADD3 R3, PT, PT, R3, 0x1, RZ ;  /* 0x000000010303c810 */ /* 0x000fe40007ffe0ff */
[----:B------:R-:W-:-:S07]  /*0260*/  @!P5 IADD3 R4, PT, PT, R4, 0x1, RZ ;  /* 0x000000010404d810 */ /* 0x000fce0007ffe0ff */
        /* <DEDUP_REMOVED lines=8> */
[----:B------:R-:W-:-:S13]  /*02f0*/  ISETP.GE.AND P0, PT, R13, R2, PT ;  /* 0x000000020d00720c */ /* 0x000fda0003f06270 */
[----:B------:R-:W-:Y:S05]  /*0300*/  @P0 EXIT ;  /* 0x000000000000094d */ /* 0x000fea0003800000 */
[CC--:B------:R-:W-:Y:S01]  /*0310*/  IADD3 R0, PT, PT, -R13.reuse, R2.reuse, RZ ;  /* 0x000000020d007210 */ /* 0x0c0fe20007ffe1ff */
[----:B------:R-:W0:Y:S01]  /*0320*/  LDCU.64 UR4, c[0x0][0x358] ;  /* 0x00006b00ff0477ac */ /* 0x000e220008000a00 */
[----:B------:R-:W-:Y:S01]  /*0330*/  IADD3 R2, PT, PT, R13, -R2, RZ ;  /* 0x800000020d027210 */ /* 0x000fe20007ffe0ff */
[----:B------:R-:W-:Y:S01]  /*0340*/  BSSY.RECONVERGENT B0, `(.L_x_125) ;  /* 0x0000092000007945 */ /* 0x000fe20003800200 */
[----:B------:R-:W-:Y:S02]  /*0350*/  LOP3.LUT R16, R0, 0x3, RZ, 0xc0, !PT ;  /* 0x0000000300107812 */ /* 0x000fe400078ec0ff */
[----:B------:R-:W-:Y:S02]  /*0360*/  ISETP.GT.U32.AND P0, PT, R2, -0x4, PT ;  /* 0xfffffffc0200780c */ /* 0x000fe40003f04070 */
[----:B------:R-:W-:-:S11]  /*0370*/  ISETP.NE.AND P1, PT, R16, RZ, PT ;  /* 0x000000ff1000720c */ /* 0x000fd60003f25270 */
[----:B0-----:R-:W-:Y:S05]  /*0380*/  @P0 BRA `(.L_x_126) ;  /* 0x0000000800340947 */ /* 0x001fea0003800000 */
[----:B------:R-:W0:Y:S01]  /*0390*/  LDC.64 R2, c[0x0][0x390] ;  /* 0x0000e400ff027b82 */ /* 0x000e220000000a00 */
[----:B------:R-:W-:-:S04]  /*03a0*/  LOP3.LUT R12, R0, 0xfffffffc, RZ, 0xc0, !PT ;  /* 0xfffffffc000c7812 */ /* 0x000fc800078ec0ff */
[----:B------:R-:W-:-:S03]  /*03b0*/  IADD3 R12, PT, PT, -R12, RZ, RZ ;  /* 0x000000ff0c0c7210 */ /* 0x000fc60007ffe1ff */
[----:B------:R-:W1:Y:S08]  /*03c0*/  LDC.64 R4, c[0x0][0x380] ;  /* 0x0000e000ff047b82 */ /* 0x000e700000000a00 */
[----:B------:R-:W2:Y:S02]  /*03d0*/  LDC.64 R6, c[0x0][0x388] ;  /* 0x0000e200ff067b82 */ /* 0x000ea40000000a00 */
.L_x_127:
[C---:B---3--:R-:W-:Y:S01]  /*03e0*/  IMAD.HI R10, R13.reuse, 0x66666667, RZ ;  /* 0x666666670d0a7827 */ /* 0x048fe200078e02ff */
[----:B------:R-:W-:Y:S02]  /*03f0*/  MOV R8, RZ ;  /* 0x000000ff00087202 */ /* 0x000fe40000000f00 */
[----:B------:R-:W-:Y:S02]  /*0400*/  MOV R9, R13 ;  /* 0x0000000d00097202 */ /* 0x000fe40000000f00 */
[----:B------:R-:W-:Y:S01]  /*0410*/  SHF.R.U32.HI R11, RZ, 0x1f, R10 ;  /* 0x0000001fff0b7819 */ /* 0x000fe2000001160a */
[----:B------:R-:W-:-:S03]  /*0420*/  IMAD.HI R14, R13, -0x77777777, R8 ;  /* 0x888888890d0e7827 */ /* 0x000fc600078e0208 */
[----:B------:R-:W-:Y:S01]  /*0430*/  LEA.HI.SX32 R10, R10, R11, 0x1e ;  /* 0x0000000b0a0a7211 */ /* 0x000fe200078ff2ff */
[----:B------:R-:W-:Y:S01]  /*0440*/  IMAD.HI R9, R13, -0x49f49f49, R8 ;  /* 0xb60b60b70d097827 */ /* 0x000fe200078e0208 */
[----:B------:R-:W-:-:S03]  /*0450*/  SHF.R.U32.HI R11, RZ, 0x1f, R14 ;  /* 0x0000001fff0b7819 */ /* 0x000fc6000001160e */
[----:B------:R-:W-:Y:S01]  /*0460*/  IMAD.HI R8, R10, 0x2aaaaaab, RZ ;  /* 0x2aaaaaab0a087827 */ /* 0x000fe200078e02ff */
[----:B------:R-:W-:Y:S02]  /*0470*/  LEA.HI.SX32 R14, R14, R11, 0x1b ;  /* 0x0000000b0e0e7211 */ /* 0x000fe400078fdaff */
[----:B------:R-:W-:Y:S01]  /*0480*/  SHF.R.U32.HI R18, RZ, 0x1f, R9 ;  /* 0x0000001fff127819 */ /* 0x000fe20000011609 */
[----:B------:R-:W-:Y:S01]  /*0490*/  IMAD R15, R10, -0xa, R13 ;  /* 0xfffffff60a0f7824 */ /* 0x000fe200078e020d */
[----:B------:R-:W-:Y:S01]  /*04a0*/  LEA.HI R11, R8, R8, RZ, 0x1 ;  /* 0x00000008080b7211 */ /* 0x000fe200078f08ff */
[----:B------:R-:W-:Y:S01]  /*04b0*/  IMAD.HI R17, R14, 0x2aaaaaab, RZ ;  /* 0x2aaaaaab0e117827 */ /* 0x000fe200078e02ff */
[----:B------:R-:W-:-:S03]  /*04c0*/  LEA.HI.SX32 R18, R9, R18, 0x18 ;  /* 0x0000001209127211 */ /* 0x000fc600078fc2ff */
[----:B--2---:R-:W-:Y:S01]  /*04d0*/  IMAD.WIDE R8, R15, 0x360, R6 ;  /* 0x000003600f087825 */ /* 0x004fe200078e0206 */
[----:B------:R-:W-:-:S03]  /*04e0*/  LEA.HI R21, R17, R17, RZ, 0x1 ;  /* 0x0000001111157211 */ /* 0x000fc600078f08ff */
[----:B------:R-:W-:Y:S02]  /*04f0*/  IMAD R11, R11, -0x6, R10 ;  /* 0xfffffffa0b0b7824 */ /* 0x000fe400078e020a */
[----:B------:R-:W-:-:S04]  /*0500*/  IMAD.HI R10, R18, 0x2aaaaaab, RZ ;  /* 0x2aaaaaab120a7827 */ /* 0x000fc800078e02ff */
[----:B------:R-:W-:Y:S01]  /*0510*/  IMAD.WIDE R8, R11, 0x90, R8 ;  /* 0x000000900b087825 */ /* 0x000fe200078e0208 */
[----:B------:R-:W-:-:S03]  /*0520*/  LEA.HI R25, R10, R10, RZ, 0x1 ;  /* 0x0000000a0a197211 */ /* 0x000fc600078f08ff */
[----:B------:R-:W-:Y:S02]  /*0530*/  IMAD R21, R21, -0x6, R14 ;  /* 0xfffffffa15157824 */ /* 0x000fe400078e020e */
[----:B------:R-:W-:Y:S02]  /*0540*/  IMAD R25, R25, -0x6, R18 ;  /* 0xfffffffa19197824 */ /* 0x000fe400078e0212 */
[----:B------:R-:W-:-:S04]  /*0550*/  IMAD.WIDE R8, R21, 0x18, R8 ;  /* 0x0000001815087825 */ /* 0x000fc800078e0208 */
[----:B0-----:R-:W-:-:S04]  /*0560*/  IMAD.WIDE R22, R15, 0x4, R2 ;  /* 0x000000040f167825 */ /* 0x001fc800078e0202 */
[----:B------:R-:W-:Y:S02]  /*0570*/  IMAD.WIDE R18, R25, 0x4, R8 ;  /* 0x0000000419127825 */ /* 0x000fe400078e0208 */
[----:B------:R0:W2:Y:S04]  /*0580*/  LDG.E R8, desc[UR4][R22.64] ;  /* 0x0000000416087981 */ /* 0x0000a8000c1e1900 */
[----:B------:R3:W2:Y:S01]  /*0590*/  LDG.E R17, desc[UR4][R18.64] ;  /* 0x0000000412117981 */ /* 0x0006a2000c1e1900 */
[----:B------:R-:W-:Y:S01]  /*05a0*/  IADD3 R15, PT, PT, R13, 0x1, RZ ;  /* 0x000000010d0f7810 */ /* 0x000fe20007ffe0ff */
[----:B------:R-:W-:-:S04]  /*05b0*/  HFMA2 R14, -RZ, RZ, 0, 0 ;  /* 0x00000000ff0e7431 */ /* 0x000fc800000001ff */
[----:B------:R-:W-:-:S05]  /*05c0*/  IMAD.HI R9, R15, 0x66666667, RZ ;  /* 0x666666670f097827 */ /* 0x000fca00078e02ff */
[----:B------:R-:W-:Y:S01]  /*05d0*/  SHF.R.U32.HI R10, RZ, 0x1f, R9 ;  /* 0x0000001fff0a7819 */ /* 0x000fe20000011609 */
[----:B------:R-:W-:-:S03]  /*05e0*/  IMAD.HI R20, R15, -0x77777777, R14 ;  /* 0x888888890f147827 */ /* 0x000fc600078e020e */
[----:B------:R-:W-:Y:S01]  /*05f0*/  LEA.HI.SX32 R9, R9, R10, 0x1e ;  /* 0x0000000a09097211 */ /* 0x000fe200078ff2ff */
[----:B------:R-:W-:Y:S01]  /*0600*/  IMAD.HI R14, R15, -0x49f49f49, R14 ;  /* 0xb60b60b70f0e7827 */ /* 0x000fe200078e020e */
[----:B------:R-:W-:-:S03]  /*0610*/  SHF.R.U32.HI R27, RZ, 0x1f, R20 ;  /* 0x0000001fff1b7819 */ /* 0x000fc60000011614 */
[C---:B------:R-:W-:Y:S01]  /*0620*/  IMAD.HI R10, R9.reuse, 0x2aaaaaab, RZ ;  /* 0x2aaaaaab090a7827 */ /* 0x040fe200078e02ff */
[----:B0-----:R-:W-:Y:S02]  /*0630*/  LEA.HI.SX32 R23, R20, R27, 0x1b ;  /* 0x0000001b14177211 */ /* 0x001fe400078fdaff */
[----:B------:R-:W-:Y:S01]  /*0640*/  SHF.R.U32.HI R27, RZ, 0x1f, R14 ;  /* 0x0000001fff1b7819 */ /* 0x000fe2000001160e */
[----:B---3--:R-:W-:Y:S01]  /*0650*/  IMAD R19, R9, -0xa, R15 ;  /* 0xfffffff609137824 */ /* 0x008fe200078e020f */
[----:B------:R-:W-:Y:S01]  /*0660*/  LEA.HI R10, R10, R10, RZ, 0x1 ;  /* 0x0000000a0a0a7211 */ /* 0x000fe200078f08ff */
[----:B------:R-:W-:Y:S01]  /*0670*/  IMAD.HI R20, R23, 0x2aaaaaab, RZ ;  /* 0x2aaaaaab17147827 */ /* 0x000fe200078e02ff */
[----:B------:R-:W-:-:S03]  /*0680*/  LEA.HI.SX32 R18, R14, R27, 0x18 ;  /* 0x0000001b0e127211 */ /* 0x000fc600078fc2ff */
[----:B------:R-:W-:Y:S01]  /*0690*/  IMAD.WIDE R14, R19, 0x360, R6 ;  /* 0x00000360130e7825 */ /* 0x000fe200078e0206 */
[----:B------:R-:W-:-:S03]  /*06a0*/  LEA.HI R20, R20, R20, RZ, 0x1 ;  /* 0x0000001414147211 */ /* 0x000fc600078f08ff */
[----:B------:R-:W-:Y:S02]  /*06b0*/  IMAD R9, R10, -0x6, R9 ;  /* 0xfffffffa0a097824 */ /* 0x000fe400078e0209 */
[----:B------:R-:W-:-:S04]  /*06c0*/  IMAD.HI R22, R18, 0x2aaaaaab, RZ ;  /* 0x2aaaaaab12167827 */ /* 0x000fc800078e02ff */
[----:B------:R-:W-:Y:S01]  /*06d0*/  IMAD.WIDE R14, R9, 0x90, R14 ;  /* 0x00000090090e7825 */ /* 0x000fe200078e020e */
[----:B------:R-:W-:-:S03]  /*06e0*/  LEA.HI R27, R22, R22, RZ, 0x1 ;  /* 0x00000016161b7211 */ /* 0x000fc600078f08ff */
[----:B-1----:R-:W-:-:S04]  /*06f0*/  IMAD.WIDE R10, R11, 0x90, R4 ;  /* 0x000000900b0a7825 */ /* 0x002fc800078e0204 */
[----:B------:R-:W-:Y:S02]  /*0700*/  IMAD R23, R20, -0x6, R23 ;  /* 0xfffffffa14177824 */ /* 0x000fe400078e0217 */
[----:B------:R-:W-:-:S04]  /*0710*/  IMAD.WIDE R10, R21, 0x18, R10 ;  /* 0x00000018150a7825 */ /* 0x000fc800078e020a */
[----:B------:R-:W-:-:S04]  /*0720*/  IMAD.WIDE R14, R23, 0x18, R14 ;  /* 0x00000018170e7825 */ /* 0x000fc800078e020e */
[----:B------:R-:W-:Y:S02]  /*0730*/  IMAD R21, R27, -0x6, R18 ;  /* 0xfffffffa1b157824 */ /* 0x000fe400078e0212 */
[----:B------:R-:W-:-:S04]  /*0740*/  IMAD.WIDE R10, R25, 0x4, R10 ;  /* 0x00000004190a7825 */ /* 0x000fc800078e020a */
[----:B------:R-:W-:-:S04]  /*0750*/  IMAD.WIDE R26, R21, 0x4, R14 ;  /* 0x00000004151a7825 */ /* 0x000fc800078e020e */
[----:B------:R-:W-:-:S04]  /*0760*/  IMAD.WIDE R14, R19, 0x4, R2 ;  /* 0x00000004130e7825 */ /* 0x000fc800078e0202 */
[----:B--2---:R-:W-:-:S05]  /*0770*/  FMUL R17, R17, R8 ;  /* 0x0000000811117220 */ /* 0x004fca0000400000 */
[----:B------:R0:W-:Y:S04]  /*0780*/  REDG.E.ADD.F32.FTZ.RN.STRONG.GPU desc[UR4][R10.64], R17 ;  /* 0x000000110a0079a6 */ /* 0x0001e8000c12f304 */
[----:B------:R-:W2:Y:S04]  /*0790*/  LDG.E R19, desc[UR4][R26.64] ;  /* 0x000000041a137981 */ /* 0x000ea8000c1e1900 */
[----:B------:R1:W2:Y:S01]  /*07a0*/  LDG.E R14, desc[UR4][R14.64] ;  /* 0x000000040e0e7981 */ /* 0x0002a2000c1e1900 */
[----:B------:R-:W-:Y:S02]  /*07b0*/  IADD3 R25, PT, PT, R13, 0x2, RZ ;  /* 0x000000020d197810 */ /* 0x000fe40007ffe0ff */
[----:B------:R-:W-:-:S03]  /*07c0*/  MOV R24, RZ ;  /* 0x000000ff00187202 */ /* 0x000fc60000000f00 */
[----:B------:R-:W-:-:S04]  /*07d0*/  IMAD.HI R29, R25, 0x66666667, RZ ;  /* 0x66666667191d7827 */ /* 0x000fc800078e02ff */
[----:B------:R-:W-:Y:S01]  /*07e0*/  IMAD.HI R20, R25, -0x77777777, R24 ;  /* 0x8888888919147827 */ /* 0x000fe200078e0218 */
[----:B------:R-:W-:-:S03]  /*07f0*/  SHF.R.U32.HI R8, RZ, 0x1f, R29 ;  /* 0x0000001fff087819 */ /* 0x000fc6000001161d */
[----:B------:R-:W-:Y:S01]  /*0800*/  IMAD.HI R24, R25, -0x49f49f49, R24 ;  /* 0xb60b60b719187827 */ /* 0x000fe200078e0218 */
[----:B------:R-:W-:Y:S02]  /*0810*/  LEA.HI.SX32 R29, R29, R8, 0x1e ;  /* 0x000000081d1d7211 */ /* 0x000fe400078ff2ff */
[----:B0-----:R-:W-:-:S03]  /*0820*/  SHF.R.U32.HI R11, RZ, 0x1f, R20 ;  /* 0x0000001fff0b7819 */ /* 0x001fc60000011614 */
[C---:B------:R-:W-:Y:S01]  /*0830*/  IMAD.HI R8, R29.reuse, 0x2aaaaaab, RZ ;  /* 0x2aaaaaab1d087827 */ /* 0x040fe200078e02ff */
[----:B------:R-:W-:Y:S02]  /*0840*/  LEA.HI.SX32 R20, R20, R11, 0x1b ;  /* 0x0000000b14147211 */ /* 0x000fe400078fdaff */
[----:B------:R-:W-:Y:S01]  /*0850*/  SHF.R.U32.HI R11, RZ, 0x1f, R24 ;  /* 0x0000001fff0b7819 */ /* 0x000fe20000011618 */
[----:B------:R-:W-:Y:S01]  /*0860*/  IMAD R17, R29, -0xa, R25 ;  /* 0xfffffff61d117824 */ /* 0x000fe200078e0219 */
[----:B------:R-:W-:Y:S01]  /*0870*/  LEA.HI R8, R8, R8, RZ, 0x1 ;  /* 0x0000000808087211 */ /* 0x000fe200078f08ff */
[----:B------:R-:W-:Y:S01]  /*0880*/  IMAD.HI R22, R20, 0x2aaaaaab, RZ ;  /* 0x2aaaaaab14167827 */ /* 0x000fe200078e02ff */
[----:B------:R-:W-:-:S03]  /*0890*/  LEA.HI.SX32 R18, R24, R11, 0x18 ;  /* 0x0000000b18127211 */ /* 0x000fc600078fc2ff */
[----:B------:R-:W-:Y:S01]  /*08a0*/  IMAD.WIDE R10, R17, 0x360, R6 ;  /* 0x00000360110a7825 */ /* 0x000fe200078e0206 */
[----:B------:R-:W-:-:S03]  /*08b0*/  LEA.HI R25, R22, R22, RZ, 0x1 ;  /* 0x0000001616197211 */ /* 0x000fc600078f08ff */
[----:B-1----:R-:W-:Y:S02]  /*08c0*/  IMAD R15, R8, -0x6, R29 ;  /* 0xfffffffa080f7824 */ /* 0x002fe400078e021d */
[----:B------:R-:W-:-:S04]  /*08d0*/  IMAD.HI R24, R18, 0x2aaaaaab, RZ ;  /* 0x2aaaaaab12187827 */ /* 0x000fc800078e02ff */
[----:B------:R-:W-:Y:S01]  /*08e0*/  IMAD.WIDE R8, R9, 0x90, R4 ;  /* 0x0000009009087825 */ /* 0x000fe200078e0204 */
[----:B------:R-:W-:-:S03]  /*08f0*/  LEA.HI R27, R24, R24, RZ, 0x1 ;  /* 0x00000018181b7211 */ /* 0x000fc600078f08ff */
[----:B------:R-:W-:-:S04]  /*0900*/  IMAD.WIDE R10, R15, 0x90, R10 ;  /* 0x000000900f0a7825 */ /* 0x000fc800078e020a */
[----:B------:R-:W-:Y:S02]  /*0910*/  IMAD R25, R25, -0x6, R20 ;  /* 0xfffffffa19197824 */ /* 0x000fe400078e0214 */
[----:B------:R-:W-:-:S04]  /*0920*/  IMAD.WIDE R8, R23, 0x18, R8 ;  /* 0x0000001817087825 */ /* 0x000fc800078e0208 */
[----:B------:R-:W-:-:S04]  /*0930*/  IMAD.WIDE R10, R25, 0x18, R10 ;  /* 0x00000018190a7825 */ /* 0x000fc800078e020a */
[----:B------:R-:W-:Y:S02]  /*0940*/  IMAD R23, R27, -0x6, R18 ;  /* 0xfffffffa1b177824 */ /* 0x000fe400078e0212 */
[----:B------:R-:W-:-:S04]  /*0950*/  IMAD.WIDE R8, R21, 0x4, R8 ;  /* 0x0000000415087825 */ /* 0x000fc800078e0208 */
[----:B------:R-:W-:-:S04]  /*0960*/  IMAD.WIDE R26, R17, 0x4, R2 ;  /* 0x00000004111a7825 */ /* 0x000fc800078e0202 */
[----:B--2---:R-:W-:Y:S01]  /*0970*/  FMUL R29, R19, R14 ;  /* 0x0000000e131d7220 */ /* 0x004fe20000400000 */
[----:B------:R-:W-:-:S04]  /*0980*/  IMAD.WIDE R18, R23, 0x4, R10 ;  /* 0x0000000417127825 */ /* 0x000fc800078e020a */
[----:B------:R0:W-:Y:S04]  /*0990*/  REDG.E.ADD.F32.FTZ.RN.STRONG.GPU desc[UR4][R8.64], R29 ;  /* 0x0000001d080079a6 */ /* 0x0001e8000c12f304 */
        /* <DEDUP_REMOVED lines=9> */
[----:B0-----:R-:W-:-:S03]  /*0a30*/  SHF.R.U32.HI R9, RZ, 0x1f, R22 ;  /* 0x0000001fff097819 */ /* 0x001fc60000011616 */
[C---:B------:R-:W-:Y:S01]  /*0a40*/  IMAD.HI R8, R17.reuse, 0x2aaaaaab, RZ ;  /* 0x2aaaaaab11087827 */ /* 0x040fe200078e02ff */
[----:B------:R-:W-:Y:S02]  /*0a50*/  LEA.HI.SX32 R20, R22, R9, 0x1b ;  /* 0x0000000916147211 */ /* 0x000fe400078fdaff */
[----:B------:R-:W-:Y:S01]  /*0a60*/  SHF.R.U32.HI R9, RZ, 0x1f, R24 ;  /* 0x0000001fff097819 */ /* 0x000fe20000011618 */
[----:B-1----:R-:W-:Y:S01]  /*0a70*/  IMAD R19, R17, -0xa, R11 ;  /* 0xfffffff611137824 */ /* 0x002fe200078e020b */
[----:B------:R-:W-:Y:S01]  /*0a80*/  LEA.HI R10, R8, R8, RZ, 0x1 ;  /* 0x00000008080a7211 */ /* 0x000fe200078f08ff */
[----:B------:R-:W-:Y:S01]  /*0a90*/  IMAD.HI R11, R20, 0x2aaaaaab, RZ ;  /* 0x2aaaaaab140b7827 */ /* 0x000fe200078e02ff */
[----:B------:R-:W-:-:S03]  /*0aa0*/  LEA.HI.SX32 R18, R24, R9, 0x18 ;  /* 0x0000000918127211 */ /* 0x000fc600078fc2ff */
[----:B------:R-:W-:Y:S01]  /*0ab0*/  IMAD.WIDE R8, R19, 0x360, R6 ;  /* 0x0000036013087825 */ /* 0x000fe200078e0206 */
[----:B---3--:R-:W-:-:S03]  /*0ac0*/  LEA.HI R27, R11, R11, RZ, 0x1 ;  /* 0x0000000b0b1b7211 */ /* 0x008fc600078f08ff */
[----:B------:R-:W-:Y:S02]  /*0ad0*/  IMAD R17, R10, -0x6, R17 ;  /* 0xfffffffa0a117824 */ /* 0x000fe400078e0211 */
[----:B------:R-:W-:-:S04]  /*0ae0*/  IMAD.HI R22, R18, 0x2aaaaaab, RZ ;  /* 0x2aaaaaab12167827 */ /* 0x000fc800078e02ff */
[----:B------:R-:W-:-:S04]  /*0af0*/  IMAD.WIDE R10, R15, 0x90, R4 ;  /* 0x000000900f0a7825 */ /* 0x000fc800078e0204 */
[----:B------:R-:W-:-:S04]  /*0b00*/  IMAD.WIDE R8, R17, 0x90, R8 ;  /* 0x0000009011087825 */ /* 0x000fc800078e0208 */
[----:B------:R-:W-:Y:S01]  /*0b10*/  IMAD R15, R27, -0x6, R20 ;  /* 0xfffffffa1b0f7824 */ /* 0x000fe200078e0214 */
[----:B------:R-:W-:Y:S01]  /*0b20*/  LEA.HI R27, R22, R22, RZ, 0x1 ;  /* 0x00000016161b7211 */ /* 0x000fe200078f08ff */
        /* <DEDUP_REMOVED lines=9> */
[----:B------:R-:W2:Y:S01]  /*0bc0*/  LDG.E R19, desc[UR4][R18.64] ;  /* 0x0000000412137981 */ /* 0x000ea2000c1e1900 */
[----:B------:R-:W-:Y:S01]  /*0bd0*/  IMAD.WIDE R20, R17, 0x90, R4 ;  /* 0x0000009011147825 */ /* 0x000fe200078e0204 */
[----:B------:R-:W-:-:S04]  /*0be0*/  IADD3 R12, PT, PT, R12, 0x4, RZ ;  /* 0x000000040c0c7810 */ /* 0x000fc80007ffe0ff */
[----:B------:R-:W-:Y:S01]  /*0bf0*/  ISETP.NE.AND P0, PT, R12, RZ, PT ;  /* 0x000000ff0c00720c */ /* 0x000fe20003f05270 */
[----:B------:R-:W-:-:S04]  /*0c00*/  IMAD.WIDE R20, R15, 0x18, R20 ;  /* 0x000000180f147825 */ /* 0x000fc800078e0214 */
[----:B------:R-:W-:Y:S01]  /*0c10*/  IMAD.WIDE R20, R25, 0x4, R20 ;  /* 0x0000000419147825 */ /* 0x000fe200078e0214 */
[----:B------:R-:W-:-:S03]  /*0c20*/  IADD3 R13, PT, PT, R13, 0x4, RZ ;  /* 0x000000040d0d7810 */ /* 0x000fc60007ffe0ff */
[----:B--2---:R-:W-:-:S05]  /*0c30*/  FMUL R15, R8, R19 ;  /* 0x00000013080f7220 */ /* 0x004fca0000400000 */
[----:B------:R3:W-:Y:S01]  /*0c40*/  REDG.E.ADD.F32.FTZ.RN.STRONG.GPU desc[UR4][R20.64], R15 ;  /* 0x0000000f140079a6 */ /* 0x0007e2000c12f304 */
[----:B------:R-:W-:Y:S05]  /*0c50*/  @P0 BRA `(.L_x_127) ;  /* 0xfffffff400e00947 */ /* 0x000fea000383ffff */
.L_x_126:
[----:B------:R-:W-:Y:S05]  /*0c60*/  BSYNC.RECONVERGENT B0 ;  /* 0x0000000000007941 */ /* 0x000fea0003800200 */
.L_x_125:
[----:B------:R-:W-:Y:S05]  /*0c70*/  @!P1 EXIT ;  /* 0x000000000000994d */ /* 0x000fea0003800000 */
[----:B------:R-:W-:Y:S01]  /*0c80*/  ISETP.NE.AND P0, PT, R16, 0x1, PT ;  /* 0x000000011000780c */ /* 0x000fe20003f05270 */
[----:B------:R-:W-:Y:S01]  /*0c90*/  BSSY.RECONVERGENT B0, `(.L_x_128) ;  /* 0x0000049000007945 */ /* 0x000fe20003800200 */
[----:B------:R-:W-:-:S04]  /*0ca0*/  LOP3.LUT R0, R0, 0x1, RZ, 0xc0, !PT ;  /* 0x0000000100007812 */ /* 0x000fc800078ec0ff */
[----:B------:R-:W-:-:S07]  /*0cb0*/  ISETP.NE.U32.AND P1, PT, R0, 0x1, PT ;  /* 0x000000010000780c */ /* 0x000fce0003f25070 */
[----:B------:R-:W-:Y:S06]  /*0cc0*/  @!P0 BRA `(.L_x_129) ;  /* 0x0000000400148947 */ /* 0x000fec0003800000 */
[----:B------:R-:W0:Y:S01]  /*0cd0*/  LDC.64 R6, c[0x0][0x388] ;  /* 0x0000e200ff067b82 */ /* 0x000e220000000a00 */
[----:B------:R-:W-:Y:S01]  /*0ce0*/  IMAD.HI R0, R13, 0x66666667, RZ ;  /* 0x666666670d007827 */ /* 0x000fe200078e02ff */
[----:B------:R-:W-:-:S04]  /*0cf0*/  MOV R12, RZ ;  /* 0x000000ff000c7202 */ /* 0x000fc80000000f00 */
[----:B------:R-:W-:Y:S01]  /*0d00*/  SHF.R.U32.HI R3, RZ, 0x1f, R0 ;  /* 0x0000001fff037819 */ /* 0x000fe20000011600 */
[C-C-:B------:R-:W-:Y:S01]  /*0d10*/  IMAD.HI R2, R13.reuse, -0x77777777, R12.reuse ;  /* 0x888888890d027827 */ /* 0x140fe200078e020c */
[----:B------:R-:W1:Y:S02]  /*0d20*/  LDC.64 R4, c[0x0][0x390] ;  /* 0x0000e400ff047b82 */ /* 0x000e640000000a00 */
[----:B------:R-:W-:Y:S01]  /*0d30*/  LEA.HI.SX32 R0, R0, R3, 0x1e ;  /* 0x0000000300007211 */ /* 0x000fe200078ff2ff */
[----:B---3--:R-:W-:Y:S01]  /*0d40*/  IMAD.HI R10, R13, -0x49f49f49, R12 ;  /* 0xb60b60b70d0a7827 */ /* 0x008fe200078e020c */
[----:B------:R-:W-:-:S03]  /*0d50*/  SHF.R.U32.HI R3, RZ, 0x1f, R2 ;  /* 0x0000001fff037819 */ /* 0x000fc60000011602 */
[----:B------:R-:W-:Y:S01]  /*0d60*/  IMAD R21, R0, -0xa, R13 ;  /* 0xfffffff600157824 */ /* 0x000fe200078e020d */
[----:B------:R-:W-:Y:S01]  /*0d70*/  LEA.HI.SX32 R15, R2, R3, 0x1b ;  /* 0x00000003020f7211 */ /* 0x000fe200078fdaff */
[----:B------:R-:W-:Y:S01]  /*0d80*/  IMAD.HI R2, R0, 0x2aaaaaab, RZ ;  /* 0x2aaaaaab00027827 */ /* 0x000fe200078e02ff */
[----:B------:R-:W-:-:S03]  /*0d90*/  SHF.R.U32.HI R3, RZ, 0x1f, R10 ;  /* 0x0000001fff037819 */ /* 0x000fc6000001160a */
[----:B------:R-:W-:Y:S01]  /*0da0*/  IMAD.HI R8, R15, 0x2aaaaaab, RZ ;  /* 0x2aaaaaab0f087827 */ /* 0x000fe200078e02ff */
[----:B------:R-:W-:Y:S02]  /*0db0*/  LEA.HI R9, R2, R2, RZ, 0x1 ;  /* 0x0000000202097211 */ /* 0x000fe400078f08ff */
[----:B------:R-:W-:Y:S01]  /*0dc0*/  LEA.HI.SX32 R10, R10, R3, 0x18 ;  /* 0x000000030a0a7211 */ /* 0x000fe200078fc2ff */
[----:B0-----:R-:W-:Y:S01]  /*0dd0*/  IMAD.WIDE R2, R21, 0x360, R6 ;  /* 0x0000036015027825 */ /* 0x001fe200078e0206 */
        /* <DEDUP_REMOVED lines=8> */
[----:B-1----:R-:W-:-:S04]  /*0e60*/  IMAD.WIDE R20, R21, 0x4, R4 ;  /* 0x0000000415147825 */ /* 0x002fc800078e0204 */
[----:B------:R-:W-:Y:S01]  /*0e70*/  IMAD.WIDE R18, R10, 0x4, R2 ;  /* 0x000000040a127825 */ /* 0x000fe200078e0202 */
[----:B------:R0:W2:Y:S01]  /*0e80*/  LDG.E R11, desc[UR4][R20.64] ;  /* 0x00000004140b7981 */ /* 0x0000a2000c1e1900 */
[----:B------:R-:W-:Y:S02]  /*0e90*/  IADD3 R17, PT, PT, R13, 0x1, RZ ;  /* 0x000000010d117810 */ /* 0x000fe40007ffe0ff */
[----:B------:R-:W-:Y:S01]  /*0ea0*/  HFMA2 R16, -RZ, RZ, 0, 0 ;  /* 0x00000000ff107431 */ /* 0x000fe200000001ff */
[----:B------:R-:W1:Y:S01]  /*0eb0*/  LDC.64 R2, c[0x0][0x380] ;  /* 0x0000e000ff027b82 */ /* 0x000e620000000a00 */
[----:B------:R3:W2:Y:S01]  /*0ec0*/  LDG.E R0, desc[UR4][R18.64] ;  /* 0x0000000412007981 */ /* 0x0006a2000c1e1900 */
        /* <DEDUP_REMOVED lines=8> */
[----:B---3--:R-:W-:Y:S01]  /*0f50*/  SHF.R.U32.HI R19, RZ, 0x1f, R16 ;  /* 0x0000001fff137819 */ /* 0x008fe20000011610 */
[----:B------:R-:W-:Y:S01]  /*0f60*/  IMAD R17, R23, -0xa, R17 ;  /* 0xfffffff617117824 */ /* 0x000fe200078e0211 */
[----:B------:R-:W-:Y:S02]  /*0f70*/  LEA.HI R8, R8, R8, RZ, 0x1 ;  /* 0x0000000808087211 */ /* 0x000fe400078f08ff */
[----:B------:R-:W-:Y:S01]  /*0f80*/  LEA.HI.SX32 R12, R16, R19, 0x18 ;  /* 0x00000013100c7211 */ /* 0x000fe200078fc2ff */
[----:B------:R-:W-:-:S04]  /*0f90*/  IMAD.HI R16, R14, 0x2aaaaaab, RZ ;  /* 0x2aaaaaab0e107827 */ /* 0x000fc800078e02ff */
[----:B------:R-:W-:-:S04]  /*0fa0*/  IMAD.WIDE R20, R17, 0x360, R6 ;  /* 0x0000036011147825 */ /* 0x000fc800078e0206 */
[----:B------:R-:W-:Y:S01]  /*0fb0*/  IMAD R19, R8, -0x6, R23 ;  /* 0xfffffffa08137824 */ /* 0x000fe200078e0217 */
[----:B------:R-:W-:Y:S01]  /*0fc0*/  LEA.HI R23, R16, R16, RZ, 0x1 ;  /* 0x0000001010177211 */ /* 0x000fe200078f08ff */
[----:B------:R-:W-:-:S04]  /*0fd0*/  IMAD.HI R18, R12, 0x2aaaaaab, RZ ;  /* 0x2aaaaaab0c127827 */ /* 0x000fc800078e02ff */
[----:B-1----:R-:W-:-:S04]  /*0fe0*/  IMAD.WIDE R6, R9, 0x90, R2 ;  /* 0x0000009009067825 */ /* 0x002fc800078e0202 */
        /* <DEDUP_REMOVED lines=13> */
[----:B------:R-:W-:-:S04]  /*10c0*/  IMAD.WIDE R2, R19, 0x90, R2 ;  /* 0x0000009013027825 */ /* 0x000fc800078e0202 */
[----:B------:R-:W-:-:S04]  /*10d0*/  IMAD.WIDE R2, R21, 0x18, R2 ;  /* 0x0000001815027825 */ /* 0x000fc800078e0202 */
[----:B------:R-:W-:-:S04]  /*10e0*/  IMAD.WIDE R2, R23, 0x4, R2 ;  /* 0x0000000417027825 */ /* 0x000fc800078e0202 */
[----:B--2---:R-:W-:-:S05]  /*10f0*/  FMUL R15, R8, R5 ;  /* 0x00000005080f7220 */ /* 0x004fca0000400000 */
[----:B------:R0:W-:Y:S01]  /*1100*/  REDG.E.ADD.F32.FTZ.RN.STRONG.GPU desc[UR4][R2.64], R15 ;  /* 0x0000000f020079a6 */ /* 0x0001e2000c12f304 */
[----:B------:R-:W-:-:S07]  /*1110*/  IADD3 R13, PT, PT, R13, 0x2, RZ ;  /* 0x000000020d0d7810 */ /* 0x000fce0007ffe0ff */
.L_x_129:
[----:B------:R-:W-:Y:S05]  /*1120*/  BSYNC.RECONVERGENT B0 ;  /* 0x0000000000007941 */ /* 0x000fea0003800200 */
.L_x_128:
[----:B------:R-:W-:Y:S05]  /*1130*/  @P1 EXIT ;  /* 0x000000000000194d */ /* 0x000fea0003800000 */
[----:B0-----:R-:W0:Y:S01]  /*1140*/  LDC.64 R2, c[0x0][0x388] ;  /* 0x0000e200ff027b82 */ /* 0x001e220000000a00 */
[----:B------:R-:W-:Y:S01]  /*1150*/  IMAD.HI R0, R13, 0x66666667, RZ ;  /* 0x666666670d007827 */ /* 0x000fe200078e02ff */
[----:B------:R-:W-:-:S04]  /*1160*/  MOV R12, RZ ;  /* 0x000000ff000c7202 */ /* 0x000fc80000000f00 */
[----:B------:R-:W-:Y:S01]  /*1170*/  SHF.R.U32.HI R5, RZ, 0x1f, R0 ;  /* 0x0000001fff057819 */ /* 0x000fe20000011600 */
[----:B------:R-:W-:-:S03]  /*1180*/  IMAD.HI R4, R13, -0x77777777, R12 ;  /* 0x888888890d047827 */ /* 0x000fc600078e020c */
[----:B------:R-:W-:Y:S01]  /*1190*/  LEA.HI.SX32 R0, R0, R5, 0x1e ;  /* 0x0000000500007211 */ /* 0x000fe200078ff2ff */
[----:B---3--:R-:W-:Y:S01]  /*11a0*/  IMAD.HI R10, R13, -0x49f49f49, R12 ;  /* 0xb60b60b70d0a7827 */ /* 0x008fe200078e020c */
[----:B------:R-:W-:-:S03]  /*11b0*/  SHF.R.U32.HI R5, RZ, 0x1f, R4 ;  /* 0x0000001fff057819 */ /* 0x000fc60000011604 */
[----:B------:R-:W-:Y:S01]  /*11c0*/  IMAD.HI R6, R0, 0x2aaaaaab, RZ ;  /* 0x2aaaaaab00067827 */ /* 0x000fe200078e02ff */
[----:B------:R-:W-:Y:S02]  /*11d0*/  LEA.HI.SX32 R8, R4, R5, 0x1b ;  /* 0x0000000504087211 */ /* 0x000fe400078fdaff */
[----:B------:R-:W1:Y:S01]  /*11e0*/  LDC.64 R4, c[0x0][0x390] ;  /* 0x0000e400ff047b82 */ /* 0x000e620000000a00 */
[----:B------:R-:W-:Y:S01]  /*11f0*/  SHF.R.U32.HI R11, RZ, 0x1f, R10 ;  /* 0x0000001fff0b7819 */ /* 0x000fe2000001160a */
[----:B------:R-:W-:Y:S01]  /*1200*/  IMAD R7, R0, -0xa, R13 ;  /* 0xfffffff600077824 */ /* 0x000fe200078e020d */
[----:B------:R-:W-:Y:S01]  /*1210*/  LEA.HI R9, R6, R6, RZ, 0x1 ;  /* 0x0000000606097211 */ /* 0x000fe200078f08ff */
[----:B------:R-:W-:Y:S01]  /*1220*/  IMAD.HI R6, R8, 0x2aaaaaab, RZ ;  /* 0x2aaaaaab08067827 */ /* 0x000fe200078e02ff */
[----:B------:R-:W-:-:S03]  /*1230*/  LEA.HI.SX32 R10, R10, R11, 0x18 ;  /* 0x0000000b0a0a7211 */ /* 0x000fc600078fc2ff */
        /* <DEDUP_REMOVED lines=10> */
[----:B------:R-:W-:Y:S02]  /*12e0*/  IMAD.WIDE R4, R13, 0x4, R2 ;  /* 0x000000040d047825 */ /* 0x000fe400078e0202 */
[----:B------:R-:W2:Y:S01]  /*12f0*/  LDG.E R7, desc[UR4][R6.64] ;  /* 0x0000000406077981 */ /* 0x000ea2000c1e1900 */
[----:B------:R-:W0:Y:S03]  /*1300*/  LDC.64 R2, c[0x0][0x380] ;  /* 0x0000e000ff027b82 */ /* 0x000e260000000a00 */
[----:B------:R-:W2:Y:S01]  /*1310*/  LDG.E R4, desc[UR4][R4.64] ;  /* 0x0000000404047981 */ /* 0x000ea2000c1e1900 */
[----:B0-----:R-:W-:-:S04]  /*1320*/  IMAD.WIDE R2, R9, 0x90, R2 ;  /* 0x0000009009027825 */ /* 0x001fc800078e0202 */
[----:B------:R-:W-:-:S04]  /*1330*/  IMAD.WIDE R2, R11, 0x18, R2 ;  /* 0x000000180b027825 */ /* 0x000fc800078e0202 */
[----:B------:R-:W-:-:S04]  /*1340*/  IMAD.WIDE R2, R13, 0x4, R2 ;  /* 0x000000040d027825 */ /* 0x000fc800078e0202 */
[----:B--2---:R-:W-:-:S05]  /*1350*/  FMUL R9, R4, R7 ;  /* 0x0000000704097220 */ /* 0x004fca0000400000 */
[----:B------:R-:W-:Y:S01]  /*1360*/  REDG.E.ADD.F32.FTZ.RN.STRONG.GPU desc[UR4][R2.64], R9 ;  /* 0x00000009020079a6 */ /* 0x000fe2000c12f304 */
[----:B------:R-:W-:Y:S05]  /*1370*/  EXIT ;  /* 0x000000000000794d */ /* 0x000fea0003800000 */
.L_x_130:
        /* <DEDUP_REMOVED lines=16> */
.L_x_227:


//--------------------- .text._Z9bp_bias_fPfS_    --------------------------
	.section	.text._Z9bp_bias_fPfS_,"ax",@progbits
	.align	128
        .global         _Z9bp_bias_fPfS_
        .type           _Z9bp_bias_fPfS_,@function
        .size           _Z9bp_bias_fPfS_,(.L_x_228 - _Z9bp_bias_fPfS_)
        .other          _Z9bp_bias_fPfS_,@"STO_CUDA_ENTRY STV_DEFAULT"
_Z9bp_bias_fPfS_:
.text._Z9bp_bias_fPfS_:
        /* <DEDUP_REMOVED lines=23> */
[----:B------:R-:W-:Y:S01]  /*0170*/  HFMA2 R2, -RZ, RZ, 0, 0 ;  /* 0x00000000ff027431 */ /* 0x000fe200000001ff */
[----:B------:R-:W-:-:S04]  /*0180*/  ISETP.GE.AND P0, PT, R5, RZ, PT ;  /* 0x000000ff0500720c */ /* 0x000fc80003f06270 */
[----:B------:R-:W-:-:S04]  /*0190*/  IMAD.HI.U32 R2, R3, R11, R2 ;  /* 0x0000000b03027227 */ /* 0x000fc800078e0002 */
[----:B------:R-:W-:Y:S02]  /*01a0*/  IMAD.MOV R11, RZ, RZ, -R8 ;  /* 0x000000ffff0b7224 */ /* 0x000fe400078e0a08 */
[----:B------:R-:W-:-:S04]  /*01b0*/  IMAD.HI.U32 R3, R2, R6, RZ ;  /* 0x0000000602037227 */ /* 0x000fc800078e00ff */
[----:B------:R-:W-:-:S04]  /*01c0*/  IMAD.HI.U32 R4, R2, R13, RZ ;  /* 0x0000000d02047227 */ /* 0x000fc800078e00ff */
[-C--:B------:R-:W-:Y:S02]  /*01d0*/  IMAD R2, R3, R11.reuse, R6 ;  /* 0x0000000b03027224 */ /* 0x080fe400078e0206 */
[----:B------:R-:W-:-:S03]  /*01e0*/  IMAD R6, R4, R11, R13 ;  /* 0x0000000b04067224 */ /* 0x000fc600078e020d */
[C---:B------:R-:W-:Y:S02]  /*01f0*/  ISETP.GT.U32.AND P4, PT, R9.reuse, R2, PT ;  /* 0x000000020900720c */ /* 0x040fe40003f84070 */
[----:B------:R-:W-:-:S11]  /*0200*/  ISETP.GT.U32.AND P5, PT, R9, R6, PT ;  /* 0x000000060900720c */ /* 0x000fd60003fa4070 */
[-C--:B------:R-:W-:Y:S02]  /*0210*/  @!P4 IADD3 R2, PT, PT, R2, -R9.reuse, RZ ;  /* 0x800000090202c210 */ /* 0x080fe40007ffe0ff */
[----:B------:R-:W-:Y:S01]  /*0220*/  @!P5 IMAD.IADD R6, R6, 0x1, -R9 ;  /* 0x000000010606d824 */ /* 0x000fe200078e0a09 */
[----:B------:R-:W-:Y:S01]  /*0230*/  @!P4 IADD3 R3, PT, PT, R3, 0x1, RZ ;  /* 0x000000010303c810 */ /* 0x000fe20007ffe0ff */
        /* <DEDUP_REMOVED lines=11> */
[----:B------:R-:W-:-:S13]  /*02f0*/  ISETP.GE.AND P0, PT, R3, R12, PT ;  /* 0x0000000c0300720c */ /* 0x000fda0003f06270 */
[----:B------:R-:W-:Y:S05]  /*0300*/  @P0 EXIT ;  /* 0x000000000000094d */ /* 0x000fea0003800000 */
[C---:B------:R-:W-:Y:S01]  /*0310*/  IADD3 R0, PT, PT, -R3.reuse, R12, RZ ;  /* 0x0000000c03007210 */ /* 0x040fe20007ffe1ff */
[----:B------:R-:W-:Y:S01]  /*0320*/  IMAD.IADD R2, R3, 0x1, -R12 ;  /* 0x0000000103027824 */ /* 0x000fe200078e0a0c */
[----:B------:R-:W0:Y:S01]  /*0330*/  LDCU.64 UR8, c[0x0][0x358] ;  /* 0x00006b00ff0877ac */ /* 0x000e220008000a00 */
[----:B------:R-:W-:Y:S01]  /*0340*/  BSSY.RECONVERGENT B0, `(.L_x_131) ;  /* 0x0000013000007945 */ /* 0x000fe20003800200 */
[----:B------:R-:W-:Y:S02]  /*0350*/  LOP3.LUT P0, R10, R0, 0x3, RZ, 0xc0, !PT ;  /* 0x00000003000a7812 */ /* 0x000fe4000780c0ff */
[----:B------:R-:W-:Y:S02]  /*0360*/  ISETP.GT.U32.AND P1, PT, R2, -0x4, PT ;  /* 0xfffffffc0200780c */ /* 0x000fe40003f24070 */
[----:B------:R-:W-:-:S09]  /*0370*/  MOV R0, R3 ;  /* 0x0000000300007202 */ /* 0x000fd20000000f00 */
[----:B------:R-:W-:Y:S05]  /*0380*/  @!P0 BRA `(.L_x_132) ;  /* 0x0000000000388947 */ /* 0x000fea0003800000 */
[----:B------:R-:W1:Y:S01]  /*0390*/  LDC.64 R6, c[0x0][0x380] ;  /* 0x0000e000ff067b82 */ /* 0x000e620000000a00 */
[----:B------:R-:W-:Y:S01]  /*03a0*/  IMAD.MOV R10, RZ, RZ, -R10 ;  /* 0x000000ffff0a7224 */ /* 0x000fe200078e0a0a */
[----:B------:R-:W-:-:S06]  /*03b0*/  MOV R0, R3 ;  /* 0x0000000300007202 */ /* 0x000fcc0000000f00 */
[----:B------:R-:W2:Y:S02]  /*03c0*/  LDC.64 R8, c[0x0][0x388] ;  /* 0x0000e200ff087b82 */ /* 0x000ea40000000a00 */
.L_x_133:
[----:B--2---:R-:W-:-:S04]  /*03d0*/  IMAD.WIDE R4, R0, 0x4, R8 ;  /* 0x0000000400047825 */ /* 0x004fc800078e0208 */
[----:B-1-3--:R-:W-:Y:S02]  /*03e0*/  IMAD.WIDE R2, R0, 0x4, R6 ;  /* 0x0000000400027825 */ /* 0x00afe400078e0206 */
[----:B0-----:R-:W2:Y:S04]  /*03f0*/  LDG.E R4, desc[UR8][R4.64] ;  /* 0x0000000804047981 */ /* 0x001ea8000c1e1900 */
[----:B------:R-:W2:Y:S01]  /*0400*/  LDG.E R11, desc[UR8][R2.64] ;  /* 0x00000008020b7981 */ /* 0x000ea2000c1e1900 */
[----:B------:R-:W-:Y:S01]  /*0410*/  VIADD R10, R10, 0x1 ;  /* 0x000000010a0a7836 */ /* 0x000fe20000000000 */
[----:B------:R-:W-:-:S04]  /*0420*/  IADD3 R0, PT, PT, R0, 0x1, RZ ;  /* 0x0000000100007810 */ /* 0x000fc80007ffe0ff */
[----:B------:R-:W-:Y:S01]  /*0430*/  ISETP.NE.AND P0, PT, R10, RZ, PT ;  /* 0x000000ff0a00720c */ /* 0x000fe20003f05270 */
[----:B--2---:R-:W-:-:S05]  /*0440*/  FFMA R11, R4, 0.10000000149011611938, R11 ;  /* 0x3dcccccd040b7823 */ /* 0x004fca000000000b */
[----:B------:R3:W-:Y:S07]  /*0450*/  STG.E desc[UR8][R2.64], R11 ;  /* 0x0000000b02007986 */ /* 0x0007ee000c101908 */
[----:B------:R-:W-:Y:S05]  /*0460*/  @P0 BRA `(.L_x_133) ;  /* 0xfffffffc00d80947 */ /* 0x000fea000383ffff */
.L_x_132:
[----:B0-----:R-:W-:Y:S05]  /*0470*/  BSYNC.RECONVERGENT B0 ;  /* 0x0000000000007941 */ /* 0x001fea0003800200 */
.L_x_131:
[----:B------:R-:W-:Y:S05]  /*0480*/  @P1 EXIT ;  /* 0x000000000000194d */ /* 0x000fea0003800000 */
[----:B------:R-:W0:Y:S01]  /*0490*/  LDCU.128 UR4, c[0x0][0x380] ;  /* 0x00007000ff0477ac */ /* 0x000e220008000c00 */
[----:B------:R-:W-:Y:S01]  /*04a0*/  IMAD.IADD R6, R0, 0x1, -R12 ;  /* 0x0000000100067824 */ /* 0x000fe200078e0a0c */
[----:B0-----:R-:W-:Y:S02]  /*04b0*/  UIADD3 UR6, UP0, UPT, UR6, 0x8, URZ ;  /* 0x0000000806067890 */ /* 0x001fe4000ff1e0ff */
[----:B------:R-:W-:Y:S02]  /*04c0*/  UIADD3 UR4, UP1, UPT, UR4, 0x8, URZ ;  /* 0x0000000804047890 */ /* 0x000fe4000ff3e0ff */
[----:B------:R-:W-:Y:S02]  /*04d0*/  UIADD3.X UR7, UPT, UPT, URZ, UR7, URZ, UP0, !UPT ;  /* 0x00000007ff077290 */ /* 0x000fe400087fe4ff */
[----:B------:R-:W-:-:S12]  /*04e0*/  UIADD3.X UR5, UPT, UPT, URZ, UR5, URZ, UP1, !UPT ;  /* 0x00000005ff057290 */ /* 0x000fd80008ffe4ff */
.L_x_134:
[----:B------:R-:W-:Y:S01]  /*04f0*/  MOV R4, UR6 ;  /* 0x0000000600047c02 */ /* 0x000fe20008000f00 */
[----:B------:R-:W-:Y:S01]  /*0500*/  IMAD.U32 R5, RZ, RZ, UR7 ;  /* 0x00000007ff057e24 */ /* 0x000fe2000f8e00ff */
[----:B0--3--:R-:W-:Y:S01]  /*0510*/  MOV R2, UR4 ;  /* 0x0000000400027c02 */ /* 0x009fe20008000f00 */
[----:B------:R-:W-:Y:S02]  /*0520*/  IMAD.U32 R3, RZ, RZ, UR5 ;  /* 0x00000005ff037e24 */ /* 0x000fe4000f8e00ff */
[----:B------:R-:W-:-:S04]  /*0530*/  IMAD.WIDE R4, R0, 0x4, R4 ;  /* 0x0000000400047825 */ /* 0x000fc800078e0204 */
[----:B------:R-:W-:Y:S01]  /*0540*/  IMAD.WIDE R2, R0, 0x4, R2 ;  /* 0x0000000400027825 */ /* 0x000fe200078e0202 */
[----:B------:R-:W2:Y:S04]  /*0550*/  LDG.E R7, desc[UR8][R4.64+-0x8] ;  /* 0xfffff80804077981 */ /* 0x000ea8000c1e1900 */
[----:B------:R-:W2:Y:S04]  /*0560*/  LDG.E R8, desc[UR8][R2.64+-0x8] ;  /* 0xfffff80802087981 */ /* 0x000ea8000c1e1900 */
[----:B------:R-:W3:Y:S04]  /*0570*/  LDG.E R9, desc[UR8][R2.64+-0x4] ;  /* 0xfffffc0802097981 */ /* 0x000ee8000c1e1900 */
[----:B------:R-:W4:Y:S04]  /*0580*/  LDG.E R11, desc[UR8][R2.64] ;  /* 0x00000008020b7981 */ /* 0x000f28000c1e1900 */
[----:B------:R-:W5:Y:S01]  /*0590*/  LDG.E R13, desc[UR8][R2.64+0x4] ;  /* 0x00000408020d7981 */ /* 0x000f62000c1e1900 */
[----:B--2---:R-:W-:-:S05]  /*05a0*/  FFMA R7, R7, 0.10000000149011611938, R8 ;  /* 0x3dcccccd07077823 */ /* 0x004fca0000000008 */
[----:B------:R0:W-:Y:S04]  /*05b0*/  STG.E desc[UR8][R2.64+-0x8], R7 ;  /* 0xfffff80702007986 */ /* 0x0001e8000c101908 */
[----:B------:R-:W3:Y:S02]  /*05c0*/  LDG.E R8, desc[UR8][R4.64+-0x4] ;  /* 0xfffffc0804087981 */ /* 0x000ee4000c1e1900 */
[----:B---3--:R-:W-:-:S05]  /*05d0*/  FFMA R9, R8, 0.10000000149011611938, R9 ;  /* 0x3dcccccd08097823 */ /* 0x008fca0000000009 */
[----:B------:R0:W-:Y:S04]  /*05e0*/  STG.E desc[UR8][R2.64+-0x4], R9 ;  /* 0xfffffc0902007986 */ /* 0x0001e8000c101908 */
[----:B------:R-:W4:Y:S02]  /*05f0*/  LDG.E R8, desc[UR8][R4.64] ;  /* 0x0000000804087981 */ /* 0x000f24000c1e1900 */
[----:B----4-:R-:W-:-:S05]  /*0600*/  FFMA R11, R8, 0.10000000149011611938, R11 ;  /* 0x3dcccccd080b7823 */ /* 0x010fca000000000b */
[----:B------:R0:W-:Y:S04]  /*0610*/  STG.E desc[UR8][R2.64], R11 ;  /* 0x0000000b02007986 */ /* 0x0001e8000c101908 */
[----:B------:R-:W5:Y:S01]  /*0620*/  LDG.E R8, desc[UR8][R4.64+0x4] ;  /* 0x0000040804087981 */ /* 0x000f62000c1e1900 */
[----:B------:R-:W-:-:S04]  /*0630*/  IADD3 R6, PT, PT, R6, 0x4, RZ ;  /* 0x0000000406067810 */ /* 0x000fc80007ffe0ff */
[----:B------:R-:W-:Y:S01]  /*0640*/  ISETP.NE.AND P0, PT, R6, RZ, PT ;  /* 0x000000ff0600720c */ /* 0x000fe20003f05270 */
[----:B------:R-:W-:Y:S02]  /*0650*/  VIADD R0, R0, 0x4 ;  /* 0x0000000400007836 */ /* 0x000fe40000000000 */
[----:B-----5:R-:W-:-:S05]  /*0660*/  FFMA R13, R8, 0.10000000149011611938, R13 ;  /* 0x3dcccccd080d7823 */ /* 0x020fca000000000d */
[----:B------:R0:W-:Y:S05]  /*0670*/  STG.E desc[UR8][R2.64+0x4], R13 ;  /* 0x0000040d02007986 */ /* 0x0001ea000c101908 */
[----:B------:R-:W-:Y:S05]  /*0680*/  @P0 BRA `(.L_x_134) ;  /* 0xfffffffc00980947 */ /* 0x000fea000383ffff */
[----:B------:R-:W-:Y:S05]  /*0690*/  EXIT ;  /* 0x000000000000794d */ /* 0x000fea0003800000 */
.L_x_135:
        /* <DEDUP_REMOVED lines=14> */
.L_x_228:


//--------------------- .text._Z11bp_weight_fPA6_A6_A6_fPfPS0_ --------------------------
	.section	.text._Z11bp_weight_fPA6_A6_A6_fPfPS0_,"ax",@progbits
	.align	128
        .global         _Z11bp_weight_fPA6_A6_A6_fPfPS0_
        .type           _Z11bp_weight_fPA6_A6_A6_fPfPS0_,@function
        .size           _Z11bp_weight_fPA6_A6_A6_fPfPS0_,(.L_x_229 - _Z11bp_weight_fPA6_A6_A6_fPfPS0_)
        .other          _Z11bp_weight_fPA6_A6_A6_fPfPS0_,@"STO_CUDA_ENTRY STV_DEFAULT"
_Z11bp_weight_fPA6_A6_A6_fPfPS0_:
.text._Z11bp_weight_fPA6_A6_A6_fPfPS0_:
        /* <DEDUP_REMOVED lines=49> */
[----:B------:R-:W0:Y:S01]  /*0310*/  LDC.64 R2, c[0x0][0x390] ;  /* 0x0000e400ff027b82 */ /* 0x000e220000000a00 */
[----:B------:R-:W-:Y:S01]  /*0320*/  IADD3 R4, PT, PT, -R13, R0, RZ ;  /* 0x000000000d047210 */ /* 0x000fe20007ffe1ff */
[----:B------:R-:W1:Y:S01]  /*0330*/  LDCU.64 UR4, c[0x0][0x358] ;  /* 0x00006b00ff0477ac */ /* 0x000e620008000a00 */
[----:B------:R-:W-:Y:S01]  /*0340*/  BSSY.RECONVERGENT B0, `(.L_x_136) ;  /* 0x000002e000007945 */ /* 0x000fe20003800200 */
[----:B------:R-:W-:Y:S02]  /*0350*/  MOV R11, R13 ;  /* 0x0000000d000b7202 */ /* 0x000fe40000000f00 */
[----:B------:R-:W-:-:S13]  /*0360*/  LOP3.LUT P0, R10, R4, 0x3, RZ, 0xc0, !PT ;  /* 0x00000003040a7812 */ /* 0x000fda000780c0ff */
[----:B------:R-:W-:Y:S05]  /*0370*/  @!P0 BRA `(.L_x_137) ;  /* 0x0000000000a88947 */ /* 0x000fea0003800000 */
[----:B------:R-:W2:Y:S01]  /*0380*/  LDC.64 R4, c[0x0][0x390] ;  /* 0x0000e400ff047b82 */ /* 0x000ea20000000a00 */
[----:B------:R-:W-:Y:S02]  /*0390*/  IADD3 R10, PT, PT, -R10, RZ, RZ ;  /* 0x000000ff0a0a7210 */ /* 0x000fe40007ffe1ff */
[----:B------:R-:W-:-:S05]  /*03a0*/  MOV R11, R13 ;  /* 0x0000000d000b7202 */ /* 0x000fca0000000f00 */
[----:B------:R-:W3:Y:S08]  /*03b0*/  LDC.64 R6, c[0x0][0x380] ;  /* 0x0000e000ff067b82 */ /* 0x000ef00000000a00 */
[----:B------:R-:W4:Y:S02]  /*03c0*/  LDC.64 R8, c[0x0][0x388] ;  /* 0x0000e200ff087b82 */ /* 0x000f240000000a00 */
.L_x_138:
[----:B------:R-:W-:Y:S02]  /*03d0*/  HFMA2 R14, -RZ, RZ, 0, 0 ;  /* 0x00000000ff0e7431 */ /* 0x000fe400000001ff */
[----:B------:R-:W-:Y:S01]  /*03e0*/  IMAD.HI R12, R11, 0x66666667, RZ ;  /* 0x666666670b0c7827 */ /* 0x000fe200078e02ff */
[----:B------:R-:W-:-:S04]  /*03f0*/  MOV R15, R11 ;  /* 0x0000000b000f7202 */ /* 0x000fc80000000f00 */
        /* <DEDUP_REMOVED lines=8> */
[----:B-1----:R-:W-:Y:S01]  /*0480*/  IMAD R25, R12, -0xa, R11 ;  /* 0xfffffff60c197824 */ /* 0x002fe200078e020b */
[----:B------:R-:W-:Y:S01]  /*0490*/  LEA.HI R19, R14, R14, RZ, 0x1 ;  /* 0x0000000e0e137211 */ /* 0x000fe200078f08ff */
[----:B------:R-:W-:Y:S01]  /*04a0*/  IMAD.HI R14, R17, 0x2aaaaaab, RZ ;  /* 0x2aaaaaab110e7827 */ /* 0x000fe200078e02ff */
[----:B------:R-:W-:-:S03]  /*04b0*/  LEA.HI.SX32 R23, R15, R16, 0x18 ;  /* 0x000000100f177211 */ /* 0x000fc600078fc2ff */
[----:B------:R-:W-:Y:S01]  /*04c0*/  IMAD R19, R19, -0x6, R12 ;  /* 0xfffffffa13137824 */ /* 0x000fe200078e020c */
[----:B------:R-:W-:Y:S01]  /*04d0*/  LEA.HI R16, R14, R14, RZ, 0x1 ;  /* 0x0000000e0e107211 */ /* 0x000fe200078f08ff */
[----:B------:R-:W-:-:S04]  /*04e0*/  IMAD.HI R18, R23, 0x2aaaaaab, RZ ;  /* 0x2aaaaaab17127827 */ /* 0x000fc800078e02ff */
[----:B--2---:R-:W-:Y:S01]  /*04f0*/  IMAD.WIDE R14, R19, 0x90, R4 ;  /* 0x00000090130e7825 */ /* 0x004fe200078e0204 */
[----:B------:R-:W-:-:S03]  /*0500*/  LEA.HI R18, R18, R18, RZ, 0x1 ;  /* 0x0000001212127211 */ /* 0x000fc600078f08ff */
[----:B------:R-:W-:Y:S02]  /*0510*/  IMAD R21, R16, -0x6, R17 ;  /* 0xfffffffa10157824 */ /* 0x000fe400078e0211 */
[----:B------:R-:W-:Y:S02]  /*0520*/  IMAD R23, R18, -0x6, R23 ;  /* 0xfffffffa12177824 */ /* 0x000fe400078e0217 */
[----:B------:R-:W-:-:S04]  /*0530*/  IMAD.WIDE R14, R21, 0x18, R14 ;  /* 0x00000018150e7825 */ /* 0x000fc800078e020e */
[----:B----4-:R-:W-:-:S04]  /*0540*/  IMAD.WIDE R16, R25, 0x4, R8 ;  /* 0x0000000419107825 */ /* 0x010fc800078e0208 */
[----:B------:R-:W-:Y:S02]  /*0550*/  IMAD.WIDE R14, R23, 0x4, R14 ;  /* 0x00000004170e7825 */ /* 0x000fe400078e020e */
[----:B-1----:R-:W2:Y:S04]  /*0560*/  LDG.E R16, desc[UR4][R16.64] ;  /* 0x0000000410107981 */ /* 0x002ea8000c1e1900 */
[----:B------:R-:W2:Y:S01]  /*0570*/  LDG.E R15, desc[UR4][R14.64] ;  /* 0x000000040e0f7981 */ /* 0x000ea2000c1e1900 */
[----:B---3--:R-:W-:Y:S01]  /*0580*/  IMAD.WIDE R24, R25, 0x360, R6 ;  /* 0x0000036019187825 */ /* 0x008fe200078e0206 */
[----:B------:R-:W-:Y:S02]  /*0590*/  IADD3 R10, PT, PT, R10, 0x1, RZ ;  /* 0x000000010a0a7810 */ /* 0x000fe40007ffe0ff */
[----:B------:R-:W-:-:S02]  /*05a0*/  IADD3 R11, PT, PT, R11, 0x1, RZ ;  /* 0x000000010b0b7810 */ /* 0x000fc40007ffe0ff */
[----:B------:R-:W-:Y:S01]  /*05b0*/  ISETP.NE.AND P0, PT, R10, RZ, PT ;  /* 0x000000ff0a00720c */ /* 0x000fe20003f05270 */
[----:B------:R-:W-:-:S04]  /*05c0*/  IMAD.WIDE R24, R19, 0x90, R24 ;  /* 0x0000009013187825 */ /* 0x000fc800078e0218 */
[----:B------:R-:W-:-:S04]  /*05d0*/  IMAD.WIDE R24, R21, 0x18, R24 ;  /* 0x0000001815187825 */ /* 0x000fc800078e0218 */
[----:B------:R-:W-:-:S04]  /*05e0*/  IMAD.WIDE R24, R23, 0x4, R24 ;  /* 0x0000000417187825 */ /* 0x000fc800078e0218 */
[----:B--2---:R-:W-:-:S05]  /*05f0*/  FMUL R19, R16, R15 ;  /* 0x0000000f10137220 */ /* 0x004fca0000400000 */
[----:B------:R1:W-:Y:S01]  /*0600*/  STG.E desc[UR4][R24.64], R19 ;  /* 0x0000001318007986 */ /* 0x0003e2000c101904 */
[----:B------:R-:W-:Y:S05]  /*0610*/  @P0 BRA `(.L_x_138) ;  /* 0xfffffffc006c0947 */ /* 0x000fea000383ffff */
.L_x_137:
[----:B-1----:R-:W-:Y:S05]  /*0620*/  BSYNC.RECONVERGENT B0 ;  /* 0x0000000000007941 */ /* 0x002fea0003800200 */
.L_x_136:
[----:B------:R-:W1:Y:S01]  /*0630*/  LDC.64 R6, c[0x0][0x380] ;  /* 0x0000e000ff067b82 */ /* 0x000e620000000a00 */
[----:B------:R-:W-:-:S04]  /*0640*/  IADD3 R8, PT, PT, R13, -R0, RZ ;  /* 0x800000000d087210 */ /* 0x000fc80007ffe0ff */
[----:B------:R-:W-:-:S03]  /*0650*/  ISETP.GT.U32.AND P0, PT, R8, -0x4, PT ;  /* 0xfffffffc0800780c */ /* 0x000fc60003f04070 */
[----:B------:R-:W2:Y:S10]  /*0660*/  LDC.64 R4, c[0x0][0x388] ;  /* 0x0000e200ff047b82 */ /* 0x000eb40000000a00 */
[----:B------:R-:W-:Y:S05]  /*0670*/  @P0 EXIT ;  /* 0x000000000000094d */ /* 0x000fea0003800000 */
.L_x_139:
[----:B------:R-:W-:Y:S02]  /*0680*/  HFMA2 R10, -RZ, RZ, 0, 0 ;  /* 0x00000000ff0a7431 */ /* 0x000fe400000001ff */
[----:B------:R-:W-:-:S05]  /*0690*/  IMAD.HI R8, R11, 0x66666667, RZ ;  /* 0x666666670b087827 */ /* 0x000fca00078e02ff */
[----:B------:R-:W-:Y:S01]  /*06a0*/  SHF.R.U32.HI R9, RZ, 0x1f, R8 ;  /* 0x0000001fff097819 */ /* 0x000fe20000011608 */
[----:B------:R-:W-:-:S03]  /*06b0*/  IMAD.HI R13, R11, -0x77777777, R10 ;  /* 0x888888890b0d7827 */ /* 0x000fc600078e020a */
[----:B------:R-:W-:Y:S01]  /*06c0*/  LEA.HI.SX32 R12, R8, R9, 0x1e ;  /* 0x00000009080c7211 */ /* 0x000fe200078ff2ff */
[----:B------:R-:W-:Y:S01]  /*06d0*/  IMAD.HI R9, R11, -0x49f49f49, R10 ;  /* 0xb60b60b70b097827 */ /* 0x000fe200078e020a */
[----:B---3--:R-:W-:-:S03]  /*06e0*/  SHF.R.U32.HI R14, RZ, 0x1f, R13 ;  /* 0x0000001fff0e7819 */ /* 0x008fc6000001160d */
[C---:B------:R-:W-:Y:S01]  /*06f0*/  IMAD.HI R8, R12.reuse, 0x2aaaaaab, RZ ;  /* 0x2aaaaaab0c087827 */ /* 0x040fe200078e02ff */
[----:B------:R-:W-:Y:S02]  /*0700*/  LEA.HI.SX32 R14, R13, R14, 0x1b ;  /* 0x0000000e0d0e7211 */ /* 0x000fe400078fdaff */
[----:B------:R-:W-:Y:S01]  /*0710*/  SHF.R.U32.HI R10, RZ, 0x1f, R9 ;  /* 0x0000001fff0a7819 */ /* 0x000fe20000011609 */
[----:B------:R-:W-:Y:S01]  /*0720*/  IMAD R15, R12, -0xa, R11 ;  /* 0xfffffff60c0f7824 */ /* 0x000fe200078e020b */
[----:B------:R-:W-:Y:S01]  /*0730*/  LEA.HI R17, R8, R8, RZ, 0x1 ;  /* 0x0000000808117211 */ /* 0x000fe200078f08ff */
[----:B------:R-:W-:Y:S01]  /*0740*/  IMAD.HI R8, R14, 0x2aaaaaab, RZ ;  /* 0x2aaaaaab0e087827 */ /* 0x000fe200078e02ff */
[----:B------:R-:W-:-:S03]  /*0750*/  LEA.HI.SX32 R10, R9, R10, 0x18 ;  /* 0x0000000a090a7211 */ /* 0x000fc600078fc2ff */
[----:B------:R-:W-:Y:S01]  /*0760*/  IMAD R17, R17, -0x6, R12 ;  /* 0xfffffffa11117824 */ /* 0x000fe200078e020c */
[----:B------:R-:W-:Y:S01]  /*0770*/  LEA.HI R23, R8, R8, RZ, 0x1 ;  /* 0x0000000808177211 */ /* 0x000fe200078f08ff */
[----:B------:R-:W-:-:S04]  /*0780*/  IMAD.HI R13, R10, 0x2aaaaaab, RZ ;  /* 0x2aaaaaab0a0d7827 */ /* 0x000fc800078e02ff */
[----:B0-----:R-:W-:Y:S01]  /*0790*/  IMAD.WIDE R8, R17, 0x90, R2 ;  /* 0x0000009011087825 */ /* 0x001fe200078e0202 */
[----:B------:R-:W-:-:S03]  /*07a0*/  LEA.HI R21, R13, R13, RZ, 0x1 ;  /* 0x0000000d0d157211 */ /* 0x000fc600078f08ff */
[----:B------:R-:W-:Y:S02]  /*07b0*/  IMAD R23, R23, -0x6, R14 ;  /* 0xfffffffa17177824 */ /* 0x000fe400078e020e */
[----:B------:R-:W-:Y:S02]  /*07c0*/  IMAD R21, R21, -0x6, R10 ;  /* 0xfffffffa15157824 */ /* 0x000fe400078e020a */
[----:B------:R-:W-:-:S04]  /*07d0*/  IMAD.WIDE R8, R23, 0x18, R8 ;  /* 0x0000001817087825 */ /* 0x000fc800078e0208 */
[----:B--2---:R-:W-:-:S04]  /*07e0*/  IMAD.WIDE R12, R15, 0x4, R4 ;  /* 0x000000040f0c7825 */ /* 0x004fc800078e0204 */
[----:B------:R-:W-:Y:S02]  /*07f0*/  IMAD.WIDE R18, R21, 0x4, R8 ;  /* 0x0000000415127825 */ /* 0x000fe400078e0208 */
[----:B------:R-:W2:Y:S04]  /*0800*/  LDG.E R13, desc[UR4][R12.64] ;  /* 0x000000040c0d7981 */ /* 0x000ea8000c1e1900 */
[----:B------:R0:W2:Y:S01]  /*0810*/  LDG.E R16, desc[UR4][R18.64] ;  /* 0x0000000412107981 */ /* 0x0000a2000c1e1900 */
[----:B------:R-:W-:Y:S02]  /*0820*/  IADD3 R9, PT, PT, R11, 0x1, RZ ;  /* 0x000000010b097810 */ /* 0x000fe40007ffe0ff */
[----:B------:R-:W-:-:S03]  /*0830*/  MOV R8, RZ ;  /* 0x000000ff00087202 */ /* 0x000fc60000000f00 */
[----:B------:R-:W-:-:S04]  /*0840*/  IMAD.HI R10, R9, 0x66666667, RZ ;  /* 0x66666667090a7827 */ /* 0x000fc800078e02ff */
[----:B0-----:R-:W-:Y:S01]  /*0850*/  HFMA2 R18, -RZ, RZ, 0, 0 ;  /* 0x00000000ff127431 */ /* 0x001fe200000001ff */
[----:B------:R-:W-:Y:S01]  /*0860*/  SHF.R.U32.HI R25, RZ, 0x1f, R10 ;  /* 0x0000001fff197819 */ /* 0x000fe2000001160a */
[C---:B------:R-:W-:Y:S01]  /*0870*/  IMAD.HI R14, R9.reuse, -0x77777777, R8 ;  /* 0x88888889090e7827 */ /* 0x040fe200078e0208 */
[----:B------:R-:W-:Y:S02]  /*0880*/  MOV R19, R9 ;  /* 0x0000000900137202 */ /* 0x000fe40000000f00 */
[----:B------:R-:W-:Y:S02]  /*0890*/  LEA.HI.SX32 R8, R10, R25, 0x1e ;  /* 0x000000190a087211 */ /* 0x000fe400078ff2ff */
[----:B------:R-:W-:Y:S01]  /*08a0*/  SHF.R.U32.HI R25, RZ, 0x1f, R14 ;  /* 0x0000001fff197819 */ /* 0x000fe2000001160e */
[----:B------:R-:W-:-:S03]  /*08b0*/  IMAD.HI R20, R9, -0x49f49f49, R18 ;  /* 0xb60b60b709147827 */ /* 0x000fc600078e0212 */
[----:B------:R-:W-:Y:S01]  /*08c0*/  LEA.HI.SX32 R12, R14, R25, 0x1b ;  /* 0x000000190e0c7211 */ /* 0x000fe200078fdaff */
[----:B------:R-:W-:Y:S01]  /*08d0*/  IMAD.HI R10, R8, 0x2aaaaaab, RZ ;  /* 0x2aaaaaab080a7827 */ /* 0x000fe200078e02ff */
[----:B------:R-:W-:-:S03]  /*08e0*/  SHF.R.U32.HI R25, RZ, 0x1f, R20 ;  /* 0x0000001fff197819 */ /* 0x000fc60000011614 */
[----:B-1----:R-:W-:Y:S01]  /*08f0*/  IMAD.WIDE R14, R15, 0x360, R6 ;  /* 0x000003600f0e7825 */ /* 0x002fe200078e0206 */
[----:B------:R-:W-:Y:S02]  /*0900*/  LEA.HI R19, R10, R10, RZ, 0x1 ;  /* 0x0000000a0a137211 */ /* 0x000fe400078f08ff */
[----:B------:R-:W-:Y:S01]  /*0910*/  LEA.HI.SX32 R10, R20, R25, 0x18 ;  /* 0x00000019140a7211 */ /* 0x000fe200078fc2ff */
[----:B------:R-:W-:-:S04]  /*0920*/  IMAD.HI R18, R12, 0x2aaaaaab, RZ ;  /* 0x2aaaaaab0c127827 */ /* 0x000fc800078e02ff */
[----:B------:R-:W-:Y:S01]  /*0930*/  IMAD.WIDE R14, R17, 0x90, R14 ;  /* 0x00000090110e7825 */ /* 0x000fe200078e020e */
[----:B------:R-:W-:-:S03]  /*0940*/  LEA.HI R25, R18, R18, RZ, 0x1 ;  /* 0x0000001212197211 */ /* 0x000fc600078f08ff */
[----:B------:R-:W-:Y:S02]  /*0950*/  IMAD R17, R19, -0x6, R8 ;  /* 0xfffffffa13117824 */ /* 0x000fe400078e0208 */
[----:B------:R-:W-:-:S04]  /*0960*/  IMAD.HI R20, R10, 0x2aaaaaab, RZ ;  /* 0x2aaaaaab0a147827 */ /* 0x000fc800078e02ff */
[----:B------:R-:W-:-:S04]  /*0970*/  IMAD.WIDE R18, R17, 0x90, R2 ;  /* 0x0000009011127825 */ /* 0x000fc800078e0202 */
[----:B------:R-:W-:Y:S01]  /*0980*/  IMAD R12, R25, -0x6, R12 ;  /* 0xfffffffa190c7824 */ /* 0x000fe200078e020c */
[----:B------:R-:W-:Y:S01]  /*0990*/  LEA.HI R25, R20, R20, RZ, 0x1 ;  /* 0x0000001414197211 */ /* 0x000fe200078f08ff */
[----:B------:R-:W-:-:S04]  /*09a0*/  IMAD.WIDE R14, R23, 0x18, R14 ;  /* 0x00000018170e7825 */ /* 0x000fc800078e020e */
[----:B------:R-:W-:-:S04]  /*09b0*/  IMAD.WIDE R18, R12, 0x18, R18 ;  /* 0x000000180c127825 */ /* 0x000fc800078e0212 */
[----:B------:R-:W-:Y:S02]  /*09c0*/  IMAD R10, R25, -0x6, R10 ;  /* 0xfffffffa190a7824 */ /* 0x000fe400078e020a */
[----:B------:R-:W-:Y:S02]  /*09d0*/  IMAD R25, R8, -0xa, R9 ;  /* 0xfffffff608197824 */ /* 0x000fe400078e0209 */
[----:B------:R-:W-:-:S04]  /*09e0*/  IMAD.WIDE R14, R21, 0x4, R14 ;  /* 0x00000004150e7825 */ /* 0x000fc800078e020e */
[----:B------:R-:W-:-:S04]  /*09f0*/  IMAD.WIDE R18, R10, 0x4, R18 ;  /* 0x000000040a127825 */ /* 0x000fc800078e0212 */
[----:B------:R-:W-:-:S04]  /*0a00*/  IMAD.WIDE R20, R25, 0x4, R4 ;  /* 0x0000000419147825 */ /* 0x000fc800078e0204 */
[----:B--2---:R-:W-:-:S05]  /*0a10*/  FMUL R13, R13, R16 ;  /* 0x000000100d0d7220 */ /* 0x004fca0000400000 */
[----:B------:R0:W-:Y:S04]  /*0a20*/  STG.E desc[UR4][R14.64], R13 ;  /* 0x0000000d0e007986 */ /* 0x0001e8000c101904 */
[----:B------:R1:W2:Y:S04]  /*0a30*/  LDG.E R18, desc[UR4][R18.64] ;  /* 0x0000000412127981 */ /* 0x0002a8000c1e1900 */
[----:B------:R3:W2:Y:S01]  /*0a40*/  LDG.E R23, desc[UR4][R20.64] ;  /* 0x0000000414177981 */ /* 0x0006a2000c1e1900 */
[----:B------:R-:W-:Y:S01]  /*0a50*/  IADD3 R9, PT, PT, R11, 0x2, RZ ;  /* 0x000000020b097810 */ /* 0x000fe20007ffe0ff */
[----:B------:R-:W-:Y:S01]  /*0a60*/  HFMA2 R8, -RZ, RZ, 0, 0 ;  /* 0x00000000ff087431 */ /* 0x000fe200000001ff */
[----:B0-----:R-:W-:-:S03]  /*0a70*/  MOV R14, RZ ;  /* 0x000000ff000e7202 */ /* 0x001fc60000000f00 */
        /* <DEDUP_REMOVED lines=8> */
[----:B-1----:R-:W-:Y:S02]  /*0b00*/  LEA.HI.SX32 R19, R22, R15, 0x1b ;  /* 0x0000000f16137211 */ /* 0x002fe400078fdaff */
[----:B------:R-:W-:Y:S01]  /*0b10*/  SHF.R.U32.HI R27, RZ, 0x1f, R16 ;  /* 0x0000001fff1b7819 */ /* 0x000fe20000011610 */
[----:B------:R-:W-:Y:S01]  /*0b20*/  IMAD.WIDE R14, R25, 0x360, R6 ;  /* 0x00000360190e7825 */ /* 0x000fe200078e0206 */
[----:B---3--:R-:W-:Y:S02]  /*0b30*/  LEA.HI R21, R13, R13, RZ, 0x1 ;  /* 0x0000000d0d157211 */ /* 0x008fe400078f08ff */
[----:B------:R-:W-:Y:S01]  /*0b40*/  LEA.HI.SX32 R20, R16, R27, 0x18 ;  /* 0x0000001b10147211 */ /* 0x000fe200078fc2ff */
[----:B------:R-:W-:-:S04]  /*0b50*/  IMAD.HI R13, R19, 0x2aaaaaab, RZ ;  /* 0x2aaaaaab130d7827 */ /* 0x000fc800078e02ff */
[----:B------:R-:W-:Y:S01]  /*0b60*/  IMAD R21, R21, -0x6, R8 ;  /* 0xfffffffa15157824 */ /* 0x000fe200078e0208 */
[----:B------:R-:W-:Y:S01]  /*0b70*/  LEA.HI R22, R13, R13, RZ, 0x1 ;  /* 0x0000000d0d167211 */ /* 0x000fe200078f08ff */
        /* <DEDUP_REMOVED lines=14> */
[----:B------:R-:W2:Y:S04]  /*0c60*/  LDG.E R10, desc[UR4][R26.64] ;  /* 0x000000041a0a7981 */ /* 0x000ea8000c1e1900 */
[----:B------:R1:W2:Y:S01]  /*0c70*/  LDG.E R23, desc[UR4][R14.64] ;  /* 0x000000040e177981 */ /* 0x0002a2000c1e1900 */
[----:B------:R-:W-:Y:S01]  /*0c80*/  IADD3 R9, PT, PT, R11, 0x3, RZ ;  /* 0x000000030b097810 */ /* 0x000fe20007ffe0ff */
[----:B------:R-:W-:Y:S01]  /*0c90*/  HFMA2 R8, -RZ, RZ, 0, 0 ;  /* 0x00000000ff087431 */ /* 0x000fe200000001ff */
[----:B0-----:R-:W-:-:S03]  /*0ca0*/  MOV R12, RZ ;  /* 0x000000ff000c7202 */ /* 0x001fc60000000f00 */
[----:B------:R-:W-:Y:S01]  /*0cb0*/  IMAD.HI R16, R9, 0x66666667, RZ ;  /* 0x6666666709107827 */ /* 0x000fe200078e02ff */
[----:B------:R-:W-:-:S03]  /*0cc0*/  MOV R13, R9 ;  /* 0x00000009000d7202 */ /* 0x000fc60000000f00 */
[----:B-1----:R-:W-:Y:S01]  /*0cd0*/  IMAD.WIDE R14, R25, 0x360, R6 ;  /* 0x00000360190e7825 */ /* 0x002fe200078e0206 */
[----:B------:R-:W-:-:S03]  /*0ce0*/  SHF.R.U32.HI R18, RZ, 0x1f, R16 ;  /* 0x0000001fff127819 */ /* 0x000fc60000011610 */
[----:B------:R-:W-:Y:S01]  /*0cf0*/  IMAD.HI R20, R9, -0x77777777, R8 ;  /* 0x8888888909147827 */ /* 0x000fe200078e0208 */
[----:B------:R-:W-:-:S03]  /*0d00*/  LEA.HI.SX32 R8, R16, R18, 0x1e ;  /* 0x0000001210087211 */ /* 0x000fc600078ff2ff */
[----:B------:R-:W-:Y:S01]  /*0d10*/  IMAD.HI R16, R9, -0x49f49f49, R12 ;  /* 0xb60b60b709107827 */ /* 0x000fe200078e020c */
[----:B------:R-:W-:-:S03]  /*0d20*/  SHF.R.U32.HI R13, RZ, 0x1f, R20 ;  /* 0x0000001fff0d7819 */ /* 0x000fc60000011614 */
[----:B------:R-:W-:Y:S01]  /*0d30*/  IMAD.HI R12, R8, 0x2aaaaaab, RZ ;  /* 0x2aaaaaab080c7827 */ /* 0x000fe200078e02ff */
[----:B------:R-:W-:Y:S02]  /*0d40*/  LEA.HI.SX32 R18, R20, R13, 0x1b ;  /* 0x0000000d14127211 */ /* 0x000fe400078fdaff */
[----:B------:R-:W-:Y:S01]  /*0d50*/  SHF.R.U32.HI R27, RZ, 0x1f, R16 ;  /* 0x0000001fff1b7819 */ /* 0x000fe20000011610 */
[----:B------:R-:W-:Y:S01]  /*0d60*/  IMAD.WIDE R14, R21, 0x90, R14 ;  /* 0x00000090150e7825 */ /* 0x000fe200078e020e */
[----:B------:R-:W-:Y:S02]  /*0d70*/  LEA.HI R13, R12, R12, RZ, 0x1 ;  /* 0x0000000c0c0d7211 */ /* 0x000fe400078f08ff */
[----:B------:R-:W-:Y:S01]  /*0d80*/  LEA.HI.SX32 R16, R16, R27, 0x18 ;  /* 0x0000001b10107211 */ /* 0x000fe200078fc2ff */
[----:B------:R-:W-:-:S04]  /*0d90*/  IMAD.HI R12, R18, 0x2aaaaaab, RZ ;  /* 0x2aaaaaab120c7827 */ /* 0x000fc800078e02ff */
[----:B------:R-:W-:Y:S01]  /*0da0*/  IMAD R21, R13, -0x6, R8 ;  /* 0xfffffffa0d157824 */ /* 0x000fe200078e0208 */
[----:B------:R-:W-:Y:S01]  /*0db0*/  LEA.HI R25, R12, R12, RZ, 0x1 ;  /* 0x0000000c0c197211 */ /* 0x000fe200078f08ff */
[----:B------:R-:W-:-:S04]  /*0dc0*/  IMAD.HI R20, R16, 0x2aaaaaab, RZ ;  /* 0x2aaaaaab10147827 */ /* 0x000fc800078e02ff */
[----:B------:R-:W-:Y:S01]  /*0dd0*/  IMAD.WIDE R12, R21, 0x90, R2 ;  /* 0x00000090150c7825 */ /* 0x000fe200078e0202 */
[----:B------:R-:W-:-:S03]  /*0de0*/  LEA.HI R27, R20, R20, RZ, 0x1 ;  /* 0x00000014141b7211 */ /* 0x000fc600078f08ff */
        /* <DEDUP_REMOVED lines=11> */
[----:B------:R-:W2:Y:S01]  /*0ea0*/  LDG.E R8, desc[UR4][R8.64] ;  /* 0x0000000408087981 */ /* 0x000ea2000c1e1900 */
[----:B------:R-:W-:Y:S01]  /*0eb0*/  IMAD.WIDE R16, R27, 0x360, R6 ;  /* 0x000003601b107825 */ /* 0x000fe200078e0206 */
[----:B------:R-:W-:-:S04]  /*0ec0*/  IADD3 R11, PT, PT, R11, 0x4, RZ ;  /* 0x000000040b0b7810 */ /* 0x000fc80007ffe0ff */
[----:B------:R-:W-:Y:S01]  /*0ed0*/  ISETP.NE.AND P0, PT, R11, R0, PT ;  /* 0x000000000b00720c */ /* 0x000fe20003f05270 */
[----:B------:R-:W-:-:S04]  /*0ee0*/  IMAD.WIDE R16, R21, 0x90, R16 ;  /* 0x0000009015107825 */ /* 0x000fc800078e0210 */
[----:B------:R-:W-:-:S04]  /*0ef0*/  IMAD.WIDE R16, R25, 0x18, R16 ;  /* 0x0000001819107825 */ /* 0x000fc800078e0210 */
[----:B------:R-:W-:-:S04]  /*0f00*/  IMAD.WIDE R16, R19, 0x4, R16 ;  /* 0x0000000413107825 */ /* 0x000fc800078e0210 */
[----:B--2---:R-:W-:-:S05]  /*0f10*/  FMUL R19, R8, R13 ;  /* 0x0000000d08137220 */ /* 0x004fca0000400000 */
[----:B------:R3:W-:Y:S01]  /*0f20*/  STG.E desc[UR4][R16.64], R19 ;  /* 0x0000001310007986 */ /* 0x0007e2000c101904 */
[----:B------:R-:W-:Y:S05]  /*0f30*/  @P0 BRA `(.L_x_139) ;  /* 0xfffffff400d00947 */ /* 0x000fea000383ffff */
[----:B------:R-:W-:Y:S05]  /*0f40*/  EXIT ;  /* 0x000000000000794d */ /* 0x000fea0003800000 */
.L_x_140:
        /* <DEDUP_REMOVED lines=11> */
.L_x_229:


//--------------------- .text._Z9fp_bias_fPfS_    --------------------------
	.section	.text._Z9fp_bias_fPfS_,"ax",@progbits
	.align	128
        .global         _Z9fp_bias_fPfS_
        .type           _Z9fp_bias_fPfS_,@function
        .size           _Z9fp_bias_fPfS_,(.L_x_230 - _Z9fp_bias_fPfS_)
        .other          _Z9fp_bias_fPfS_,@"STO_CUDA_ENTRY STV_DEFAULT"
_Z9fp_bias_fPfS_:
.text._Z9fp_bias_fPfS_:
        /* <DEDUP_REMOVED lines=61> */
.L_x_143:
[----:B--2---:R-:W-:-:S04]  /*03d0*/  IMAD.WIDE R4, R0, 0x4, R8 ;  /* 0x0000000400047825 */ /* 0x004fc800078e0208 */
[----:B-1-3--:R-:W-:Y:S02]  /*03e0*/  IMAD.WIDE R2, R0, 0x4, R6 ;  /* 0x0000000400027825 */ /* 0x00afe400078e0206 */
[----:B0-----:R-:W2:Y:S04]  /*03f0*/  LDG.E R4, desc[UR8][R4.64] ;  /* 0x0000000804047981 */ /* 0x001ea8000c1e1900 */
[----:B------:R-:W2:Y:S01]  /*0400*/  LDG.E R11, desc[UR8][R2.64] ;  /* 0x00000008020b7981 */ /* 0x000ea2000c1e1900 */
[----:B------:R-:W-:Y:S01]  /*0410*/  VIADD R10, R10, 0x1 ;  /* 0x000000010a0a7836 */ /* 0x000fe20000000000 */
[----:B------:R-:W-:-:S04]  /*0420*/  IADD3 R0, PT, PT, R0, 0x1, RZ ;  /* 0x0000000100007810 */ /* 0x000fc80007ffe0ff */
[----:B------:R-:W-:Y:S01]  /*0430*/  ISETP.NE.AND P0, PT, R10, RZ, PT ;  /* 0x000000ff0a00720c */ /* 0x000fe20003f05270 */
[----:B--2---:R-:W-:-:S05]  /*0440*/  FADD R11, R4, R11 ;  /* 0x0000000b040b7221 */ /* 0x004fca0000000000 */
[----:B------:R3:W-:Y:S07]  /*0450*/  STG.E desc[UR8][R2.64], R11 ;  /* 0x0000000b02007986 */ /* 0x0007ee000c101908 */
[----:B------:R-:W-:Y:S05]  /*0460*/  @P0 BRA `(.L_x_143) ;  /* 0xfffffffc00d80947 */ /* 0x000fea000383ffff */
.L_x_142:
[----:B0-----:R-:W-:Y:S05]  /*0470*/  BSYNC.RECONVERGENT B0 ;  /* 0x0000000000007941 */ /* 0x001fea0003800200 */
.L_x_141:
[----:B------:R-:W-:Y:S05]  /*0480*/  @P1 EXIT ;  /* 0x000000000000194d */ /* 0x000fea0003800000 */
[----:B------:R-:W0:Y:S01]  /*0490*/  LDCU.128 UR4, c[0x0][0x380] ;  /* 0x00007000ff0477ac */ /* 0x000e220008000c00 */
[----:B------:R-:W-:Y:S01]  /*04a0*/  IMAD.IADD R6, R0, 0x1, -R12 ;  /* 0x0000000100067824 */ /* 0x000fe200078e0a0c */
[----:B0-----:R-:W-:Y:S02]  /*04b0*/  UIADD3 UR6, UP0, UPT, UR6, 0x8, URZ ;  /* 0x0000000806067890 */ /* 0x001fe4000ff1e0ff */
[----:B------:R-:W-:Y:S02]  /*04c0*/  UIADD3 UR4, UP1, UPT, UR4, 0x8, URZ ;  /* 0x0000000804047890 */ /* 0x000fe4000ff3e0ff */
[----:B------:R-:W-:Y:S02]  /*04d0*/  UIADD3.X UR7, UPT, UPT, URZ, UR7, URZ, UP0, !UPT ;  /* 0x00000007ff077290 */ /* 0x000fe400087fe4ff */
[----:B------:R-:W-:-:S12]  /*04e0*/  UIADD3.X UR5, UPT, UPT, URZ, UR5, URZ, UP1, !UPT ;  /* 0x00000005ff057290 */ /* 0x000fd80008ffe4ff */
.L_x_144:
        /* <DEDUP_REMOVED lines=11> */
[----:B--2---:R-:W-:-:S05]  /*05a0*/  FADD R7, R7, R8 ;  /* 0x0000000807077221 */ /* 0x004fca0000000000 */
[----:B------:R0:W-:Y:S04]  /*05b0*/  STG.E desc[UR8][R2.64+-0x8], R7 ;  /* 0xfffff80702007986 */ /* 0x0001e8000c101908 */
[----:B------:R-:W3:Y:S02]  /*05c0*/  LDG.E R8, desc[UR8][R4.64+-0x4] ;  /* 0xfffffc0804087981 */ /* 0x000ee4000c1e1900 */
[----:B---3--:R-:W-:-:S05]  /*05d0*/  FADD R9, R8, R9 ;  /* 0x0000000908097221 */ /* 0x008fca0000000000 */
[----:B------:R0:W-:Y:S04]  /*05e0*/  STG.E desc[UR8][R2.64+-0x4], R9 ;  /* 0xfffffc0902007986 */ /* 0x0001e8000c101908 */
[----:B------:R-:W4:Y:S02]  /*05f0*/  LDG.E R8, desc[UR8][R4.64] ;  /* 0x0000000804087981 */ /* 0x000f24000c1e1900 */
[----:B----4-:R-:W-:-:S05]  /*0600*/  FADD R11, R8, R11 ;  /* 0x0000000b080b7221 */ /* 0x010fca0000000000 */
[----:B------:R0:W-:Y:S04]  /*0610*/  STG.E desc[UR8][R2.64], R11 ;  /* 0x0000000b02007986 */ /* 0x0001e8000c101908 */
[----:B------:R-:W5:Y:S01]  /*0620*/  LDG.E R8, desc[UR8][R4.64+0x4] ;  /* 0x0000040804087981 */ /* 0x000f62000c1e1900 */
[----:B------:R-:W-:-:S04]  /*0630*/  IADD3 R6, PT, PT, R6, 0x4, RZ ;  /* 0x0000000406067810 */ /* 0x000fc80007ffe0ff */
[----:B------:R-:W-:Y:S01]  /*0640*/  ISETP.NE.AND P0, PT, R6, RZ, PT ;  /* 0x000000ff0600720c */ /* 0x000fe20003f05270 */
[----:B------:R-:W-:Y:S02]  /*0650*/  VIADD R0, R0, 0x4 ;  /* 0x0000000400007836 */ /* 0x000fe40000000000 */
[----:B-----5:R-:W-:-:S05]  /*0660*/  FADD R13, R8, R13 ;  /* 0x0000000d080d7221 */ /* 0x020fca0000000000 */
[----:B------:R0:W-:Y:S05]  /*0670*/  STG.E desc[UR8][R2.64+0x4], R13 ;  /* 0x0000040d02007986 */ /* 0x0001ea000c101908 */
[----:B------:R-:W-:Y:S05]  /*0680*/  @P0 BRA `(.L_x_144) ;  /* 0xfffffffc00980947 */ /* 0x000fea000383ffff */
[----:B------:R-:W-:Y:S05]  /*0690*/  EXIT ;  /* 0x000000000000794d */ /* 0x000fea0003800000 */
.L_x_145:
        /* <DEDUP_REMOVED lines=14> */
.L_x_230:


//--------------------- .text._Z11fp_preact_fPA6_A6_fPfPA6_S0_ --------------------------
	.section	.text._Z11fp_preact_fPA6_A6_fPfPA6_S0_,"ax",@progbits
	.align	128
        .global         _Z11fp_preact_fPA6_A6_fPfPA6_S0_
        .type           _Z11fp_preact_fPA6_A6_fPfPA6_S0_,@function
        .size           _Z11fp_preact_fPA6_A6_fPfPA6_S0_,(.L_x_231 - _Z11fp_preact_fPA6_A6_fPfPA6_S0_)
        .other          _Z11fp_preact_fPA6_A6_fPfPA6_S0_,@"STO_CUDA_ENTRY STV_DEFAULT"
_Z11fp_preact_fPA6_A6_fPfPA6_S0_:
.text._Z11fp_preact_fPA6_A6_fPfPA6_S0_:
        /* <DEDUP_REMOVED lines=62> */
.L_x_148:
        /* <DEDUP_REMOVED lines=8> */
[C---:B------:R-:W-:Y:S01]  /*0460*/  IMAD.HI R11, R16.reuse, 0x2aaaaaab, RZ ;  /* 0x2aaaaaab100b7827 */ /* 0x040fe200078e02ff */
[----:B------:R-:W-:Y:S02]  /*0470*/  LEA.HI.SX32 R12, R15, R14, 0x1b ;  /* 0x0000000e0f0c7211 */ /* 0x000fe400078fdaff */
        /* <DEDUP_REMOVED lines=11> */
[----:B-1----:R-:W-:-:S04]  /*0530*/  IMAD.WIDE R14, R19, 0x90, R4 ;  /* 0x00000090130e7825 */ /* 0x002fc800078e0204 */
[----:B------:R-:W-:Y:S02]  /*0540*/  IMAD R21, R21, -0x6, R12 ;  /* 0xfffffffa15157824 */ /* 0x000fe400078e020c */
[----:B------:R-:W-:Y:S02]  /*0550*/  IMAD R11, R18, -0x6, R11 ;  /* 0xfffffffa120b7824 */ /* 0x000fe400078e020b */
[----:B------:R-:W-:-:S04]  /*0560*/  IMAD.WIDE R14, R21, 0x18, R14 ;  /* 0x00000018150e7825 */ /* 0x000fc800078e020e */
[----:B------:R-:W-:-:S04]  /*0570*/  IMAD.WIDE R16, R21, 0x18, R16 ;  /* 0x0000001815107825 */ /* 0x000fc800078e0210 */
[----:B------:R-:W-:-:S04]  /*0580*/  IMAD.WIDE R18, R11, 0x4, R14 ;  /* 0x000000040b127825 */ /* 0x000fc800078e020e */
[----:B------:R-:W-:Y:S02]  /*0590*/  IMAD.WIDE R16, R11, 0x4, R16 ;  /* 0x000000040b107825 */ /* 0x000fe400078e0210 */
[----:B------:R-:W3:Y:S04]  /*05a0*/  LDG.E R19, desc[UR4][R18.64] ;  /* 0x0000000412137981 */ /* 0x000ee8000c1e1900 */
[----:B------:R0:W3:Y:S01]  /*05b0*/  LDG.E R12, desc[UR4][R16.64] ;  /* 0x00000004100c7981 */ /* 0x0000e2000c1e1900 */
[----:B------:R-:W-:Y:S01]  /*05c0*/  IADD3 R15, PT, PT, R9, 0x1, RZ ;  /* 0x00000001090f7810 */ /* 0x000fe20007ffe0ff */
[----:B------:R-:W-:-:S04]  /*05d0*/  HFMA2 R14, -RZ, RZ, 0, 0 ;  /* 0x00000000ff0e7431 */ /* 0x000fc800000001ff */
[----:B------:R-:W-:-:S05]  /*05e0*/  IMAD.HI R11, R15, 0x66666667, RZ ;  /* 0x666666670f0b7827 */ /* 0x000fca00078e02ff */
[----:B------:R-:W-:Y:S01]  /*05f0*/  SHF.R.U32.HI R20, RZ, 0x1f, R11 ;  /* 0x0000001fff147819 */ /* 0x000fe2000001160b */
[----:B------:R-:W-:Y:S01]  /*0600*/  IMAD.HI R21, R15, -0x77777777, R14 ;  /* 0x888888890f157827 */ /* 0x000fe200078e020e */
[----:B0-----:R-:W-:Y:S02]  /*0610*/  MOV R16, RZ ;  /* 0x000000ff00107202 */ /* 0x001fe40000000f00 */
[----:B------:R-:W-:Y:S02]  /*0620*/  MOV R17, R15 ;  /* 0x0000000f00117202 */ /* 0x000fe40000000f00 */
[----:B------:R-:W-:Y:S02]  /*0630*/  LEA.HI.SX32 R14, R11, R20, 0x1e ;  /* 0x000000140b0e7211 */ /* 0x000fe400078ff2ff */
[----:B------:R-:W-:Y:S01]  /*0640*/  SHF.R.U32.HI R20, RZ, 0x1f, R21 ;  /* 0x0000001fff147819 */ /* 0x000fe20000011615 */
[----:B------:R-:W-:-:S03]  /*0650*/  IMAD.HI R22, R15, -0x49f49f49, R16 ;  /* 0xb60b60b70f167827 */ /* 0x000fc600078e0210 */
[----:B------:R-:W-:Y:S01]  /*0660*/  LEA.HI.SX32 R20, R21, R20, 0x1b ;  /* 0x0000001415147211 */ /* 0x000fe200078fdaff */
[----:B------:R-:W-:Y:S01]  /*0670*/  IMAD.HI R16, R14, 0x2aaaaaab, RZ ;  /* 0x2aaaaaab0e107827 */ /* 0x000fe200078e02ff */
[----:B------:R-:W-:-:S03]  /*0680*/  SHF.R.U32.HI R17, RZ, 0x1f, R22 ;  /* 0x0000001fff117819 */ /* 0x000fc60000011616 */
[----:B------:R-:W-:Y:S01]  /*0690*/  IMAD R11, R14, -0xa, R15 ;  /* 0xfffffff60e0b7824 */ /* 0x000fe200078e020f */
        /* <DEDUP_REMOVED lines=9> */
[----:B------:R-:W-:-:S04]  /*0730*/  IMAD.WIDE R14, R15, 0x90, R4 ;  /* 0x000000900f0e7825 */ /* 0x000fc800078e0204 */
[----:B------:R-:W-:Y:S02]  /*0740*/  IMAD R21, R21, -0x6, R20 ;  /* 0xfffffffa15157824 */ /* 0x000fe400078e0214 */
[----:B------:R-:W-:Y:S02]  /*0750*/  IMAD R25, R23, -0x6, R18 ;  /* 0xfffffffa17197824 */ /* 0x000fe400078e0212 */
[----:B------:R-:W-:-:S04]  /*0760*/  IMAD.WIDE R16, R21, 0x18, R16 ;  /* 0x0000001815107825 */ /* 0x000fc800078e0210 */
[----:B------:R-:W-:-:S04]  /*0770*/  IMAD.WIDE R14, R21, 0x18, R14 ;  /* 0x00000018150e7825 */ /* 0x000fc800078e020e */
[----:B--2---:R-:W-:-:S04]  /*0780*/  IMAD.WIDE R20, R13, 0x4, R6 ;  /* 0x000000040d147825 */ /* 0x004fc800078e0206 */
[----:B---3--:R-:W-:Y:S01]  /*0790*/  FMUL R23, R12, R19 ;  /* 0x000000130c177220 */ /* 0x008fe20000400000 */
[----:B------:R-:W-:-:S04]  /*07a0*/  IMAD.WIDE R12, R25, 0x4, R16 ;  /* 0x00000004190c7825 */ /* 0x000fc800078e0210 */
[----:B------:R-:W-:Y:S01]  /*07b0*/  IMAD.WIDE R16, R25, 0x4, R14 ;  /* 0x0000000419107825 */ /* 0x000fe200078e020e */
[----:B------:R0:W-:Y:S04]  /*07c0*/  REDG.E.ADD.F32.FTZ.RN.STRONG.GPU desc[UR4][R20.64], R23 ;  /* 0x00000017140079a6 */ /* 0x0001e8000c12f304 */
[----:B------:R-:W2:Y:S04]  /*07d0*/  LDG.E R12, desc[UR4][R12.64] ;  /* 0x000000040c0c7981 */ /* 0x000ea8000c1e1900 */
[----:B------:R1:W2:Y:S01]  /*07e0*/  LDG.E R19, desc[UR4][R16.64] ;  /* 0x0000000410137981 */ /* 0x0002a2000c1e1900 */
[----:B------:R-:W-:Y:S01]  /*07f0*/  IADD3 R15, PT, PT, R9, 0x2, RZ ;  /* 0x00000002090f7810 */ /* 0x000fe20007ffe0ff */
[----:B------:R-:W-:-:S04]  /*0800*/  HFMA2 R14, -RZ, RZ, 0, 0 ;  /* 0x00000000ff0e7431 */ /* 0x000fc800000001ff */
[----:B------:R-:W-:-:S05]  /*0810*/  IMAD.HI R18, R15, 0x66666667, RZ ;  /* 0x666666670f127827 */ /* 0x000fca00078e02ff */
[----:B------:R-:W-:Y:S01]  /*0820*/  SHF.R.U32.HI R25, RZ, 0x1f, R18 ;  /* 0x0000001fff197819 */ /* 0x000fe20000011612 */
[C---:B------:R-:W-:Y:S01]  /*0830*/  IMAD.HI R22, R15.reuse, -0x77777777, R14 ;  /* 0x888888890f167827 */ /* 0x040fe200078e020e */
[----:B-1----:R-:W-:Y:S02]  /*0840*/  MOV R16, RZ ;  /* 0x000000ff00107202 */ /* 0x002fe40000000f00 */
[----:B------:R-:W-:Y:S02]  /*0850*/  MOV R17, R15 ;  /* 0x0000000f00117202 */ /* 0x000fe40000000f00 */
[----:B------:R-:W-:Y:S02]  /*0860*/  LEA.HI.SX32 R14, R18, R25, 0x1e ;  /* 0x00000019120e7211 */ /* 0x000fe400078ff2ff */
[----:B------:R-:W-:Y:S01]  /*0870*/  SHF.R.U32.HI R25, RZ, 0x1f, R22 ;  /* 0x0000001fff197819 */ /* 0x000fe20000011616 */
[----:B0-----:R-:W-:-:S03]  /*0880*/  IMAD.HI R23, R15, -0x49f49f49, R16 ;  /* 0xb60b60b70f177827 */ /* 0x001fc600078e0210 */
        /* <DEDUP_REMOVED lines=14> */
[----:B------:R-:W-:-:S04]  /*0970*/  IMAD R21, R21, -0x6, R20 ;  /* 0xfffffffa15157824 */ /* 0x000fc800078e0214 */
[----:B------:R-:W-:-:S04]  /*0980*/  IMAD.WIDE R16, R21, 0x18, R16 ;  /* 0x0000001815107825 */ /* 0x000fc800078e0210 */
[----:B------:R-:W-:-:S04]  /*0990*/  IMAD.WIDE R14, R21, 0x18, R14 ;  /* 0x00000018150e7825 */ /* 0x000fc800078e020e */
[----:B------:R-:W-:-:S04]  /*09a0*/  IMAD R21, R23, -0x6, R18 ;  /* 0xfffffffa17157824 */ /* 0x000fc800078e0212 */
[----:B------:R-:W-:-:S04]  /*09b0*/  IMAD.WIDE R16, R21, 0x4, R16 ;  /* 0x0000000415107825 */ /* 0x000fc800078e0210 */
[----:B------:R-:W-:-:S04]  /*09c0*/  IMAD.WIDE R20, R21, 0x4, R14 ;  /* 0x0000000415147825 */ /* 0x000fc800078e020e */
[----:B--2---:R-:W-:Y:S01]  /*09d0*/  FMUL R23, R12, R19 ;  /* 0x000000130c177220 */ /* 0x004fe20000400000 */
[----:B------:R-:W-:-:S05]  /*09e0*/  IMAD.WIDE R18, R11, 0x4, R6 ;  /* 0x000000040b127825 */ /* 0x000fca00078e0206 */
[----:B------:R0:W-:Y:S04]  /*09f0*/  REDG.E.ADD.F32.FTZ.RN.STRONG.GPU desc[UR4][R18.64], R23 ;  /* 0x00000017120079a6 */ /* 0x0001e8000c12f304 */
[----:B------:R1:W2:Y:S04]  /*0a00*/  LDG.E R11, desc[UR4][R16.64] ;  /* 0x00000004100b7981 */ /* 0x0002a8000c1e1900 */
[----:B------:R3:W2:Y:S01]  /*0a10*/  LDG.E R12, desc[UR4][R20.64] ;  /* 0x00000004140c7981 */ /* 0x0006a2000c1e1900 */
[----:B------:R-:W-:Y:S01]  /*0a20*/  IADD3 R15, PT, PT, R9, 0x3, RZ ;  /* 0x00000003090f7810 */ /* 0x000fe20007ffe0ff */
[----:B------:R-:W-:-:S04]  /*0a30*/  HFMA2 R14, -RZ, RZ, 0, 0 ;  /* 0x00000000ff0e7431 */ /* 0x000fc800000001ff */
[C---:B------:R-:W-:Y:S01]  /*0a40*/  IMAD.HI R22, R15.reuse, 0x66666667, RZ ;  /* 0x666666670f167827 */ /* 0x040fe200078e02ff */
[----:B-1----:R-:W-:Y:S02]  /*0a50*/  MOV R16, RZ ;  /* 0x000000ff00107202 */ /* 0x002fe40000000f00 */
[----:B------:R-:W-:Y:S02]  /*0a60*/  MOV R17, R15 ;  /* 0x0000000f00117202 */ /* 0x000fe40000000f00 */
[----:B------:R-:W-:Y:S01]  /*0a70*/  SHF.R.U32.HI R25, RZ, 0x1f, R22 ;  /* 0x0000001fff197819 */ /* 0x000fe20000011616 */
[----:B------:R-:W-:-:S03]  /*0a80*/  IMAD.HI R24, R15, -0x77777777, R14 ;  /* 0x888888890f187827 */ /* 0x000fc600078e020e */
[----:B------:R-:W-:Y:S01]  /*0a90*/  LEA.HI.SX32 R14, R22, R25, 0x1e ;  /* 0x00000019160e7211 */ /* 0x000fe200078ff2ff */
[----:B0-----:R-:W-:Y:S01]  /*0aa0*/  IMAD.HI R18, R15, -0x49f49f49, R16 ;  /* 0xb60b60b70f127827 */ /* 0x001fe200078e0210 */
[----:B------:R-:W-:-:S03]  /*0ab0*/  SHF.R.U32.HI R25, RZ, 0x1f, R24 ;  /* 0x0000001fff197819 */ /* 0x000fc60000011618 */
[----:B------:R-:W-:Y:S01]  /*0ac0*/  IMAD.HI R16, R14, 0x2aaaaaab, RZ ;  /* 0x2aaaaaab0e107827 */ /* 0x000fe200078e02ff */
[----:B---3--:R-:W-:Y:S02]  /*0ad0*/  LEA.HI.SX32 R20, R24, R25, 0x1b ;  /* 0x0000001918147211 */ /* 0x008fe400078fdaff */
[----:B------:R-:W-:Y:S01]  /*0ae0*/  SHF.R.U32.HI R17, RZ, 0x1f, R18 ;  /* 0x0000001fff117819 */ /* 0x000fe20000011612 */
        /* <DEDUP_REMOVED lines=15> */
[----:B------:R-:W-:-:S04]  /*0be0*/  IMAD.WIDE R16, R23, 0x4, R16 ;  /* 0x0000000417107825 */ /* 0x000fc800078e0210 */
[----:B------:R-:W-:-:S04]  /*0bf0*/  IMAD.WIDE R20, R23, 0x4, R14 ;  /* 0x0000000417147825 */ /* 0x000fc800078e020e */
[----:B--2---:R-:W-:Y:S01]  /*0c00*/  FMUL R11, R11, R12 ;  /* 0x0000000c0b0b7220 */ /* 0x004fe20000400000 */
[----:B------:R-:W-:-:S05]  /*0c10*/  IMAD.WIDE R12, R13, 0x4, R6 ;  /* 0x000000040d0c7825 */ /* 0x000fca00078e0206 */
[----:B------:R3:W-:Y:S04]  /*0c20*/  REDG.E.ADD.F32.FTZ.RN.STRONG.GPU desc[UR4][R12.64], R11 ;  /* 0x0000000b0c0079a6 */ /* 0x0007e8000c12f304 */
[----:B------:R-:W2:Y:S04]  /*0c30*/  LDG.E R16, desc[UR4][R16.64] ;  /* 0x0000000410107981 */ /* 0x000ea8000c1e1900 */
[----:B------:R-:W2:Y:S01]  /*0c40*/  LDG.E R21, desc[UR4][R20.64] ;  /* 0x0000000414157981 */ /* 0x000ea2000c1e1900 */
[----:B------:R-:W-:-:S04]  /*0c50*/  IADD3 R8, PT, PT, R8, 0x4, RZ ;  /* 0x0000000408087810 */ /* 0x000fc80007ffe0ff */
[----:B------:R-:W-:Y:S01]  /*0c60*/  ISETP.NE.AND P0, PT, R8, RZ, PT ;  /* 0x000000ff0800720c */ /* 0x000fe20003f05270 */
[----:B------:R-:W-:Y:S01]  /*0c70*/  IMAD.WIDE R14, R19, 0x4, R6 ;  /* 0x00000004130e7825 */ /* 0x000fe200078e0206 */
[----:B------:R-:W-:-:S03]  /*0c80*/  IADD3 R9, PT, PT, R9, 0x4, RZ ;  /* 0x0000000409097810 */ /* 0x000fc60007ffe0ff */
[----:B--2---:R-:W-:-:S05]  /*0c90*/  FMUL R19, R16, R21 ;  /* 0x0000001510137220 */ /* 0x004fca0000400000 */
[----:B------:R3:W-:Y:S03]  /*0ca0*/  REDG.E.ADD.F32.FTZ.RN.STRONG.GPU desc[UR4][R14.64], R19 ;  /* 0x000000130e0079a6 */ /* 0x0007e6000c12f304 */
[----:B------:R-:W-:Y:S05]  /*0cb0*/  @P0 BRA `(.L_x_148) ;  /* 0xfffffff400c80947 */ /* 0x000fea000383ffff */
.L_x_147:
[----:B------:R-:W-:Y:S05]  /*0cc0*/  BSYNC.RECONVERGENT B0 ;  /* 0x0000000000007941 */ /* 0x000fea0003800200 */
.L_x_146:
[----:B------:R-:W-:Y:S05]  /*0cd0*/  @!P1 EXIT ;  /* 0x000000000000994d */ /* 0x000fea0003800000 */
[----:B------:R-:W-:Y:S01]  /*0ce0*/  ISETP.NE.AND P0, PT, R10, 0x1, PT ;  /* 0x000000010a00780c */ /* 0x000fe20003f05270 */
[----:B------:R-:W-:Y:S01]  /*0cf0*/  BSSY.RECONVERGENT B0, `(.L_x_149) ;  /* 0x0000049000007945 */ /* 0x000fe20003800200 */
[----:B------:R-:W-:-:S04]  /*0d00*/  LOP3.LUT R0, R0, 0x1, RZ, 0xc0, !PT ;  /* 0x0000000100007812 */ /* 0x000fc800078ec0ff */
[----:B------:R-:W-:-:S07]  /*0d10*/  ISETP.NE.U32.AND P1, PT, R0, 0x1, PT ;  /* 0x000000010000780c */ /* 0x000fce0003f25070 */
[----:B------:R-:W-:Y:S06]  /*0d20*/  @!P0 BRA `(.L_x_150) ;  /* 0x0000000400148947 */ /* 0x000fec0003800000 */
[----:B------:R-:W-:Y:S01]  /*0d30*/  HFMA2 R8, -RZ, RZ, 0, 0 ;  /* 0x00000000ff087431 */ /* 0x000fe200000001ff */
[----:B---3--:R-:W0:Y:S01]  /*0d40*/  LDC.64 R10, c[0x0][0x390] ;  /* 0x0000e400ff0a7b82 */ /* 0x008e220000000a00 */
[----:B------:R-:W-:-:S05]  /*0d50*/  IMAD.HI R0, R9, 0x66666667, RZ ;  /* 0x6666666709007827 */ /* 0x000fca00078e02ff */
[----:B------:R-:W-:Y:S02]  /*0d60*/  SHF.R.U32.HI R3, RZ, 0x1f, R0 ;  /* 0x0000001fff037819 */ /* 0x000fe40000011600 */
[----:B------:R-:W1:Y:S01]  /*0d70*/  LDC.64 R4, c[0x0][0x380] ;  /* 0x0000e000ff047b82 */ /* 0x000e620000000a00 */
[----:B------:R-:W-:Y:S01]  /*0d80*/  IMAD.HI R6, R9, -0x77777777, R8 ;  /* 0x8888888909067827 */ /* 0x000fe200078e0208 */
[----:B------:R-:W-:-:S03]  /*0d90*/  LEA.HI.SX32 R0, R0, R3, 0x1e ;  /* 0x0000000300007211 */ /* 0x000fc600078ff2ff */
        /* <DEDUP_REMOVED lines=22> */
[----:B------:R-:W2:Y:S04]  /*0f00*/  LDG.E R15, desc[UR4][R14.64] ;  /* 0x000000040e0f7981 */ /* 0x000ea8000c1e1900 */
[----:B------:R0:W2:Y:S01]  /*0f10*/  LDG.E R0, desc[UR4][R2.64] ;  /* 0x0000000402007981 */ /* 0x0000a2000c1e1900 */
[----:B------:R-:W-:Y:S02]  /*0f20*/  IADD3 R13, PT, PT, R9, 0x1, RZ ;  /* 0x00000001090d7810 */ /* 0x000fe40007ffe0ff */
[----:B------:R-:W-:-:S03]  /*0f30*/  MOV R12, RZ ;  /* 0x000000ff000c7202 */ /* 0x000fc60000000f00 */
[----:B------:R-:W-:-:S04]  /*0f40*/  IMAD.HI R6, R13, 0x66666667, RZ ;  /* 0x666666670d067827 */ /* 0x000fc800078e02ff */
[C---:B------:R-:W-:Y:S01]  /*0f50*/  IMAD.HI R8, R13.reuse, -0x77777777, R12 ;  /* 0x888888890d087827 */ /* 0x040fe200078e020c */
[----:B------:R-:W-:Y:S01]  /*0f60*/  SHF.R.U32.HI R17, RZ, 0x1f, R6 ;  /* 0x0000001fff117819 */ /* 0x000fe20000011606 */
[----:B0-----:R-:W0:Y:S03]  /*0f70*/  LDC.64 R2, c[0x0][0x388] ;  /* 0x0000e200ff027b82 */ /* 0x001e260000000a00 */
        /* <DEDUP_REMOVED lines=21> */
[----:B0-----:R-:W-:-:S04]  /*10d0*/  IMAD.WIDE R4, R7, 0x4, R2 ;  /* 0x0000000407047825 */ /* 0x001fc800078e0202 */
[----:B------:R-:W-:-:S04]  /*10e0*/  IMAD.WIDE R10, R21, 0x4, R10 ;  /* 0x00000004150a7825 */ /* 0x000fc800078e020a */
[----:B------:R-:W-:-:S04]  /*10f0*/  IMAD.WIDE R16, R21, 0x4, R16 ;  /* 0x0000000415107825 */ /* 0x000fc800078e0210 */
[----:B--2---:R-:W-:-:S05]  /*1100*/  FMUL R15, R0, R15 ;  /* 0x0000000f000f7220 */ /* 0x004fca0000400000 */
[----:B------:R0:W-:Y:S04]  /*1110*/  REDG.E.ADD.F32.FTZ.RN.STRONG.GPU desc[UR4][R4.64], R15 ;  /* 0x0000000f040079a6 */ /* 0x0001e8000c12f304 */
[----:B------:R-:W2:Y:S04]  /*1120*/  LDG.E R10, desc[UR4][R10.64] ;  /* 0x000000040a0a7981 */ /* 0x000ea8000c1e1900 */
[----:B------:R-:W2:Y:S01]  /*1130*/  LDG.E R17, desc[UR4][R16.64] ;  /* 0x0000000410117981 */ /* 0x000ea2000c1e1900 */
[----:B------:R-:W-:-:S04]  /*1140*/  IMAD.WIDE R2, R13, 0x4, R2 ;  /* 0x000000040d027825 */ /* 0x000fc800078e0202 */
[----:B--2---:R-:W-:-:S05]  /*1150*/  FMUL R7, R10, R17 ;  /* 0x000000110a077220 */ /* 0x004fca0000400000 */
[----:B------:R0:W-:Y:S01]  /*1160*/  REDG.E.ADD.F32.FTZ.RN.STRONG.GPU desc[UR4][R2.64], R7 ;  /* 0x00000007020079a6 */ /* 0x0001e2000c12f304 */
[----:B------:R-:W-:-:S07]  /*1170*/  IADD3 R9, PT, PT, R9, 0x2, RZ ;  /* 0x0000000209097810 */ /* 0x000fce0007ffe0ff */
.L_x_150:
[----:B------:R-:W-:Y:S05]  /*1180*/  BSYNC.RECONVERGENT B0 ;  /* 0x0000000000007941 */ /* 0x000fea0003800200 */
.L_x_149:
[----:B------:R-:W-:Y:S05]  /*1190*/  @P1 EXIT ;  /* 0x000000000000194d */ /* 0x000fea0003800000 */
[----:B------:R-:W-:Y:S01]  /*11a0*/  HFMA2 R8, -RZ, RZ, 0, 0 ;  /* 0x00000000ff087431 */ /* 0x000fe200000001ff */
[----:B0-----:R-:W0:Y:S01]  /*11b0*/  LDC.64 R4, c[0x0][0x390] ;  /* 0x0000e400ff047b82 */ /* 0x001e220000000a00 */
        /* <DEDUP_REMOVED lines=9> */
[----:B---3--:R-:W-:Y:S01]  /*1250*/  SHF.R.U32.HI R11, RZ, 0x1f, R8 ;  /* 0x0000001fff0b7819 */ /* 0x008fe20000011608 */
        /* <DEDUP_REMOVED lines=8> */
[----:B------:R-:W-:-:S04]  /*12e0*/  IMAD.WIDE R4, R7, 0x90, R4 ;  /* 0x0000009007047825 */ /* 0x000fc800078e0204 */
[----:B-1----:R-:W-:Y:S01]  /*12f0*/  IMAD.WIDE R2, R7, 0x90, R2 ;  /* 0x0000009007027825 */ /* 0x002fe200078e0202 */
[----:B------:R-:W-:-:S03]  /*1300*/  LEA.HI R7, R0, R0, RZ, 0x1 ;  /* 0x0000000000077211 */ /* 0x000fc600078f08ff */
[----:B------:R-:W-:Y:S02]  /*1310*/  IMAD R11, R11, -0x6, R10 ;  /* 0xfffffffa0b0b7824 */ /* 0x000fe400078e020a */
[----:B------:R-:W-:Y:S02]  /*1320*/  IMAD R7, R7, -0x6, R8 ;  /* 0xfffffffa07077824 */ /* 0x000fe400078e0208 */
[----:B------:R-:W-:-:S04]  /*1330*/  IMAD.WIDE R4, R11, 0x18, R4 ;  /* 0x000000180b047825 */ /* 0x000fc800078e0204 */
[----:B------:R-:W-:-:S04]  /*1340*/  IMAD.WIDE R2, R11, 0x18, R2 ;  /* 0x000000180b027825 */ /* 0x000fc800078e0202 */
[----:B------:R-:W-:-:S04]  /*1350*/  IMAD.WIDE R4, R7, 0x4, R4 ;  /* 0x0000000407047825 */ /* 0x000fc800078e0204 */
[----:B------:R-:W-:Y:S02]  /*1360*/  IMAD.WIDE R6, R7, 0x4, R2 ;  /* 0x0000000407067825 */ /* 0x000fe400078e0202 */
[----:B------:R-:W2:Y:S01]  /*1370*/  LDG.E R4, desc[UR4][R4.64] ;  /* 0x0000000404047981 */ /* 0x000ea2000c1e1900 */
[----:B------:R-:W0:Y:S03]  /*1380*/  LDC.64 R2, c[0x0][0x388] ;  /* 0x0000e200ff027b82 */ /* 0x000e260000000a00 */
[----:B------:R-:W2:Y:S01]  /*1390*/  LDG.E R7, desc[UR4][R6.64] ;  /* 0x0000000406077981 */ /* 0x000ea2000c1e1900 */
[----:B0-----:R-:W-:-:S04]  /*13a0*/  IMAD.WIDE R2, R9, 0x4, R2 ;  /* 0x0000000409027825 */ /* 0x001fc800078e0202 */
[----:B--2---:R-:W-:-:S05]  /*13b0*/  FMUL R9, R4, R7 ;  /* 0x0000000704097220 */ /* 0x004fca0000400000 */
[----:B------:R-:W-:Y:S01]  /*13c0*/  REDG.E.ADD.F32.FTZ.RN.STRONG.GPU desc[UR4][R2.64], R9 ;  /* 0x00000009020079a6 */ /* 0x000fe2000c12f304 */
[----:B------:R-:W-:Y:S05]  /*13d0*/  EXIT ;  /* 0x000000000000794d */ /* 0x000fea0003800000 */
.L_x_151:
        /* <DEDUP_REMOVED lines=10> */
.L_x_231:


//--------------------- .text._Z10fp_bias_s1PA6_A6_fPf --------------------------
	.section	.text._Z10fp_bias_s1PA6_A6_fPf,"ax",@progbits
	.align	128
        .global         _Z10fp_bias_s1PA6_A6_fPf
        .type           _Z10fp_bias_s1PA6_A6_fPf,@function
        .size           _Z10fp_bias_s1PA6_A6_fPf,(.L_x_232 - _Z10fp_bias_s1PA6_A6_fPf)
        .other          _Z10fp_bias_s1PA6_A6_fPf,@"STO_CUDA_ENTRY STV_DEFAULT"
_Z10fp_bias_s1PA6_A6_fPf:
.text._Z10fp_bias_s1PA6_A6_fPf:
        /* <DEDUP_REMOVED lines=39> */
[----:B------:R-:W-:Y:S01]  /*0270*/  @P2 VIADD R3, R3, 0x1 ;  /* 0x0000000103032836 */ /* 0x000fe20000000000 */
[----:B------:R-:W-:Y:S02]  /*0280*/  ISETP.NE.AND P2, PT, R0, RZ, PT ;  /* 0x000000ff0000720c */ /* 0x000fe40003f45270 */
[----:B------:R-:W-:Y:S02]  /*0290*/  @P3 IADD3 R4, PT, PT, R4, 0x1, RZ ;  /* 0x0000000104043810 */ /* 0x000fe40007ffe0ff */
[----:B------:R-:W-:Y:S02]  /*02a0*/  LOP3.LUT R0, RZ, R0, RZ, 0x33, !PT ;  /* 0x00000000ff007212 */ /* 0x000fe400078e33ff */
[----:B------:R-:W-:Y:S02]  /*02b0*/  @!P0 IADD3 R3, PT, PT, -R3, RZ, RZ ;  /* 0x000000ff03038210 */ /* 0x000fe40007ffe1ff */
[----:B------:R-:W-:Y:S02]  /*02c0*/  @!P1 IADD3 R4, PT, PT, -R4, RZ, RZ ;  /* 0x000000ff04049210 */ /* 0x000fe40007ffe1ff */
[----:B------:R-:W-:-:S02]  /*02d0*/  SEL R3, R0, R3, !P2 ;  /* 0x0000000300037207 */ /* 0x000fc40005000000 */
[----:B------:R-:W-:-:S04]  /*02e0*/  SEL R0, R0, R4, !P2 ;  /* 0x0000000400007207 */ /* 0x000fc80005000000 */
[----:B------:R-:W-:-:S13]  /*02f0*/  ISETP.GE.AND P0, PT, R3, R0, PT ;  /* 0x000000000300720c */ /* 0x000fda0003f06270 */
[----:B------:R-:W-:Y:S05]  /*0300*/  @P0 EXIT ;  /* 0x000000000000094d */ /* 0x000fea0003800000 */
[CC--:B------:R-:W-:Y:S01]  /*0310*/  IADD3 R2, PT, PT, -R3.reuse, R0.reuse, RZ ;  /* 0x0000000003027210 */ /* 0x0c0fe20007ffe1ff */
[----:B------:R-:W0:Y:S01]  /*0320*/  LDCU.64 UR4, c[0x0][0x358] ;  /* 0x00006b00ff0477ac */ /* 0x000e220008000a00 */
[----:B------:R-:W-:Y:S01]  /*0330*/  IADD3 R4, PT, PT, R3, -R0, RZ ;  /* 0x8000000003047210 */ /* 0x000fe20007ffe0ff */
[----:B------:R-:W-:Y:S01]  /*0340*/  BSSY.RECONVERGENT B0, `(.L_x_152) ;  /* 0x000001e000007945 */ /* 0x000fe20003800200 */
[----:B------:R-:W-:Y:S02]  /*0350*/  LOP3.LUT P0, R2, R2, 0x3, RZ, 0xc0, !PT ;  /* 0x0000000302027812 */ /* 0x000fe4000780c0ff */
[----:B------:R-:W-:-:S11]  /*0360*/  ISETP.GT.U32.AND P1, PT, R4, -0x4, PT ;  /* 0xfffffffc0400780c */ /* 0x000fd60003f24070 */
[----:B------:R-:W-:Y:S05]  /*0370*/  @!P0 BRA `(.L_x_153) ;  /* 0x0000000000688947 */ /* 0x000fea0003800000 */
[----:B------:R-:W1:Y:S01]  /*0380*/  LDC.64 R4, c[0x0][0x388] ;  /* 0x0000e200ff047b82 */ /* 0x000e620000000a00 */
[----:B------:R-:W-:-:S07]  /*0390*/  IMAD.MOV R2, RZ, RZ, -R2 ;  /* 0x000000ffff027224 */ /* 0x000fce00078e0a02 */
[----:B------:R-:W2:Y:S02]  /*03a0*/  LDC.64 R6, c[0x0][0x380] ;  /* 0x0000e000ff067b82 */ /* 0x000ea40000000a00 */
.L_x_154:
[----:B---3--:R-:W-:-:S04]  /*03b0*/  IMAD.HI R8, R3, 0x2aaaaaab, RZ ;  /* 0x2aaaaaab03087827 */ /* 0x008fc800078e02ff */
        /* <DEDUP_REMOVED lines=8> */
[----:B--2---:R-:W-:Y:S01]  /*0440*/  IMAD.WIDE R8, R9, 0x90, R6 ;  /* 0x0000009009087825 */ /* 0x004fe200078e0206 */
[----:B------:R-:W-:-:S03]  /*0450*/  LEA.HI R13, R13, R13, RZ, 0x1 ;  /* 0x0000000d0d0d7211 */ /* 0x000fc600078f08ff */
[----:B------:R-:W-:Y:S02]  /*0460*/  IMAD R11, R11, -0x6, R10 ;  /* 0xfffffffa0b0b7824 */ /* 0x000fe400078e020a */
[----:B------:R-:W-:Y:S01]  /*0470*/  IMAD R13, R13, -0x6, R12 ;  /* 0xfffffffa0d0d7824 */ /* 0x000fe200078e020c */
[----:B01----:R-:W2:Y:S01]  /*0480*/  LDG.E R10, desc[UR4][R4.64] ;  /* 0x00000004040a7981 */ /* 0x003ea2000c1e1900 */
[----:B------:R-:W-:-:S04]  /*0490*/  IMAD.WIDE R8, R11, 0x18, R8 ;  /* 0x000000180b087825 */ /* 0x000fc800078e0208 */
[----:B------:R-:W-:-:S05]  /*04a0*/  IMAD.WIDE R8, R13, 0x4, R8 ;  /* 0x000000040d087825 */ /* 0x000fca00078e0208 */
[----:B------:R-:W2:Y:S01]  /*04b0*/  LDG.E R11, desc[UR4][R8.64] ;  /* 0x00000004080b7981 */ /* 0x000ea2000c1e1900 */
[----:B------:R-:W-:-:S04]  /*04c0*/  IADD3 R2, PT, PT, R2, 0x1, RZ ;  /* 0x0000000102027810 */ /* 0x000fc80007ffe0ff */
[----:B------:R-:W-:Y:S02]  /*04d0*/  ISETP.NE.AND P0, PT, R2, RZ, PT ;  /* 0x000000ff0200720c */ /* 0x000fe40003f05270 */
[----:B------:R-:W-:Y:S01]  /*04e0*/  IADD3 R3, PT, PT, R3, 0x1, RZ ;  /* 0x0000000103037810 */ /* 0x000fe20007ffe0ff */
[----:B--2---:R-:W-:-:S05]  /*04f0*/  FADD R11, R10, R11 ;  /* 0x0000000b0a0b7221 */ /* 0x004fca0000000000 */
[----:B------:R3:W-:Y:S05]  /*0500*/  STG.E desc[UR4][R8.64], R11 ;  /* 0x0000000b08007986 */ /* 0x0007ea000c101904 */
[----:B------:R-:W-:Y:S05]  /*0510*/  @P0 BRA `(.L_x_154) ;  /* 0xfffffffc00a40947 */ /* 0x000fea000383ffff */
.L_x_153:
[----:B0-----:R-:W-:Y:S05]  /*0520*/  BSYNC.RECONVERGENT B0 ;  /* 0x0000000000007941 */ /* 0x001fea0003800200 */
.L_x_152:
[----:B------:R-:W-:Y:S05]  /*0530*/  @P1 EXIT ;  /* 0x000000000000194d */ /* 0x000fea0003800000 */
[----:B------:R-:W0:Y:S08]  /*0540*/  LDC.64 R6, c[0x0][0x388] ;  /* 0x0000e200ff067b82 */ /* 0x000e300000000a00 */
[----:B------:R-:W1:Y:S02]  /*0550*/  LDC.64 R4, c[0x0][0x380] ;  /* 0x0000e000ff047b82 */ /* 0x000e640000000a00 */
.L_x_155:
[----:B------:R-:W-:-:S04]  /*0560*/  IMAD.HI R2, R3, 0x2aaaaaab, RZ ;  /* 0x2aaaaaab03027827 */ /* 0x000fc800078e02ff */
[----:B--23--:R-:W-:Y:S01]  /*0570*/  IMAD.HI R9, R3, 0x38e38e39, RZ ;  /* 0x38e38e3903097827 */ /* 0x00cfe200078e02ff */
        /* <DEDUP_REMOVED lines=10> */
[----:B------:R-:W-:Y:S01]  /*0620*/  IMAD R13, R13, -0x6, R10 ;  /* 0xfffffffa0d0d7824 */ /* 0x000fe200078e020a */
[----:B0-----:R-:W2:Y:S01]  /*0630*/  LDG.E R2, desc[UR4][R6.64] ;  /* 0x0000000406027981 */ /* 0x001ea2000c1e1900 */
[----:B------:R-:W-:-:S04]  /*0640*/  IMAD.WIDE R8, R11, 0x18, R8 ;  /* 0x000000180b087825 */ /* 0x000fc800078e0208 */
[----:B------:R-:W-:-:S05]  /*0650*/  IMAD.WIDE R8, R13, 0x4, R8 ;  /* 0x000000040d087825 */ /* 0x000fca00078e0208 */
[----:B------:R-:W2:Y:S01]  /*0660*/  LDG.E R13, desc[UR4][R8.64] ;  /* 0x00000004080d7981 */ /* 0x000ea2000c1e1900 */
        /* <DEDUP_REMOVED lines=14> */
[----:B------:R-:W-:-:S04]  /*0750*/  IMAD.WIDE R10, R15, 0x18, R10 ;  /* 0x000000180f0a7825 */ /* 0x000fc800078e020a */
[----:B------:R-:W-:-:S04]  /*0760*/  IMAD.WIDE R10, R17, 0x4, R10 ;  /* 0x00000004110a7825 */ /* 0x000fc800078e020a */
[----:B--2---:R-:W-:-:S05]  /*0770*/  FADD R13, R2, R13 ;  /* 0x0000000d020d7221 */ /* 0x004fca0000000000 */
[----:B------:R0:W-:Y:S04]  /*0780*/  STG.E desc[UR4][R8.64], R13 ;  /* 0x0000000d08007986 */ /* 0x0001e8000c101904 */
[----:B------:R-:W2:Y:S04]  /*0790*/  LDG.E R2, desc[UR4][R6.64] ;  /* 0x0000000406027981 */ /* 0x000ea8000c1e1900 */
        /* <DEDUP_REMOVED lines=39> */
[----:B------:R-:W3:Y:S04]  /*0a10*/  LDG.E R2, desc[UR4][R6.64] ;  /* 0x0000000406027981 */ /* 0x000ee8000c1e1900 */
[----:B------:R-:W3:Y:S01]  /*0a20*/  LDG.E R15, desc[UR4][R10.64] ;  /* 0x000000040a0f7981 */ /* 0x000ee2000c1e1900 */
[----:B------:R-:W-:-:S04]  /*0a30*/  IADD3 R3, PT, PT, R3, 0x4, RZ ;  /* 0x0000000403037810 */ /* 0x000fc80007ffe0ff */
[----:B------:R-:W-:Y:S01]  /*0a40*/  ISETP.NE.AND P0, PT, R3, R0, PT ;  /* 0x000000000300720c */ /* 0x000fe20003f05270 */
[----:B---3--:R-:W-:-:S05]  /*0a50*/  FADD R15, R2, R15 ;  /* 0x0000000f020f7221 */ /* 0x008fca0000000000 */
[----:B------:R2:W-:Y:S07]  /*0a60*/  STG.E desc[UR4][R10.64], R15 ;  /* 0x0000000f0a007986 */ /* 0x0005ee000c101904 */
[----:B------:R-:W-:Y:S05]  /*0a70*/  @P0 BRA `(.L_x_155) ;  /* 0xfffffff800b80947 */ /* 0x000fea000383ffff */
[----:B------:R-:W-:Y:S05]  /*0a80*/  EXIT ;  /* 0x000000000000794d */ /* 0x000fea0003800000 */
.L_x_156:
        /* <DEDUP_REMOVED lines=15> */
.L_x_232:


//--------------------- .text._Z12fp_preact_s1PA24_A24_fPA6_A6_fPA4_A4_f --------------------------
	.section	.text._Z12fp_preact_s1PA24_A24_fPA6_A6_fPA4_A4_f,"ax",@progbits
	.align	128
        .global         _Z12fp_preact_s1PA24_A24_fPA6_A6_fPA4_A4_f
        .type           _Z12fp_preact_s1PA24_A24_fPA6_A6_fPA4_A4_f,@function
        .size           _Z12fp_preact_s1PA24_A24_fPA6_A6_fPA4_A4_f,(.L_x_233 - _Z12fp_preact_s1PA24_A24_fPA6_A6_fPA4_A4_f)
        .other          _Z12fp_preact_s1PA24_A24_fPA6_A6_fPA4_A4_f,@"STO_CUDA_ENTRY STV_DEFAULT"
_Z12fp_preact_s1PA24_A24_fPA6_A6_fPA4_A4_f:
.text._Z12fp_preact_s1PA24_A24_fPA6_A6_fPA4_A4_f:
        /* <DEDUP_REMOVED lines=60> */
[C---:B------:R-:W-:Y:S01]  /*03c0*/  IMAD.HI R12, R15.reuse, 0x2aaaaaab, RZ ;  /* 0x2aaaaaab0f0c7827 */ /* 0x040fe200078e02ff */
[----:B------:R-:W-:Y:S01]  /*03d0*/  SHF.R.S32.HI R14, RZ, 0x1f, R15 ;  /* 0x0000001fff0e7819 */ /* 0x000fe2000001140f */
[----:B------:R-:W1:Y:S02]  /*03e0*/  LDC.64 R10, c[0x0][0x380] ;  /* 0x0000e000ff0a7b82 */ /* 0x000e640000000a00 */
[----:B------:R-:W-:Y:S01]  /*03f0*/  IMAD.HI R20, R15, 0x38e38e39, RZ ;  /* 0x38e38e390f147827 */ /* 0x000fe200078e02ff */
[----:B------:R-:W-:Y:S02]  /*0400*/  LEA.HI R16, R14, R15, RZ, 0x4 ;  /* 0x0000000f0e107211 */ /* 0x000fe400078f20ff */
[----:B------:R-:W-:Y:S02]  /*0410*/  SHF.R.U32.HI R9, RZ, 0x1f, R12 ;  /* 0x0000001fff097819 */ /* 0x000fe4000001160c */
[----:B------:R-:W-:Y:S02]  /*0420*/  SHF.R.S32.HI R16, RZ, 0x4, R16 ;  /* 0x00000004ff107819 */ /* 0x000fe40000011410 */
[----:B------:R-:W-:-:S02]  /*0430*/  LEA.HI.SX32 R12, R12, R9, 0x1c ;  /* 0x000000090c0c7211 */ /* 0x000fc400078fe2ff */
[----:B------:R-:W4:Y:S01]  /*0440*/  LDC.64 R8, c[0x0][0x390] ;  /* 0x0000e400ff087b82 */ /* 0x000f220000000a00 */
        /* <DEDUP_REMOVED lines=9> */
[----:B------:R-:W-:Y:S02]  /*04e0*/  LEA.HI R21, R19, R19, RZ, 0x1 ;  /* 0x0000001313157211 */ /* 0x000fe400078f08ff */
[----:B------:R-:W-:Y:S01]  /*04f0*/  IADD3 R19, PT, PT, R15, -R20, RZ ;  /* 0x800000140f137210 */ /* 0x000fe20007ffe0ff */
[----:B------:R-:W-:Y:S01]  /*0500*/  IMAD R15, R17, -0x6, R16 ;  /* 0xfffffffa110f7824 */ /* 0x000fe200078e0210 */
[----:B------:R-:W-:Y:S01]  /*0510*/  LEA.HI R16, R18, R18, RZ, 0x2 ;  /* 0x0000001212107211 */ /* 0x000fe200078f10ff */
[----:B------:R-:W-:Y:S01]  /*0520*/  IMAD R12, R21, -0x6, R12 ;  /* 0xfffffffa150c7824 */ /* 0x000fe200078e020c */
[----:B------:R-:W-:Y:S02]  /*0530*/  LEA.HI R23, R22, R22, RZ, 0x1 ;  /* 0x0000001616177211 */ /* 0x000fe400078f08ff */
[----:B------:R-:W-:Y:S01]  /*0540*/  LOP3.LUT R21, R16, 0xfffffffc, RZ, 0xc0, !PT ;  /* 0xfffffffc10157812 */ /* 0x000fe200078ec0ff */
[----:B-1----:R-:W-:-:S03]  /*0550*/  IMAD.WIDE R16, R15, 0x900, R10 ;  /* 0x000009000f107825 */ /* 0x002fc600078e020a */
[----:B------:R-:W-:Y:S01]  /*0560*/  IADD3 R21, PT, PT, R18, -R21, RZ ;  /* 0x8000001512157210 */ /* 0x000fe20007ffe0ff */
[----:B------:R-:W-:Y:S02]  /*0570*/  IMAD R11, R12, 0x4, R19 ;  /* 0x000000040c0b7824 */ /* 0x000fe400078e0213 */
[----:B------:R-:W-:Y:S02]  /*0580*/  IMAD R10, R23, -0x6, R14 ;  /* 0xfffffffa170a7824 */ /* 0x000fe400078e020e */
[----:B----4-:R-:W-:-:S04]  /*0590*/  IMAD.WIDE R8, R19, 0x10, R8 ;  /* 0x0000001013087825 */ /* 0x010fc800078e0208 */
[----:B------:R-:W-:-:S04]  /*05a0*/  IMAD.WIDE R18, R11, 0x60, R16 ;  /* 0x000000600b127825 */ /* 0x000fc800078e0210 */
[----:B------:R-:W-:Y:S02]  /*05b0*/  IMAD R11, R10, 0x4, R21 ;  /* 0x000000040a0b7824 */ /* 0x000fe400078e0215 */
[----:B------:R-:W-:Y:S02]  /*05c0*/  IMAD.WIDE R16, R21, 0x4, R8 ;  /* 0x0000000415107825 */ /* 0x000fe400078e0208 */
[----:B------:R-:W1:Y:S02]  /*05d0*/  LDC.64 R8, c[0x0][0x388] ;  /* 0x0000e200ff087b82 */ /* 0x000e640000000a00 */
[----:B------:R-:W-:Y:S02]  /*05e0*/  IMAD.WIDE R18, R11, 0x4, R18 ;  /* 0x000000040b127825 */ /* 0x000fe400078e0212 */
[----:B------:R-:W4:Y:S04]  /*05f0*/  LDG.E R16, desc[UR4][R16.64] ;  /* 0x0000000410107981 */ /* 0x000f28000c1e1900 */
[----:B------:R-:W4:Y:S01]  /*0600*/  LDG.E R19, desc[UR4][R18.64] ;  /* 0x0000000412137981 */ /* 0x000f22000c1e1900 */
[----:B-1----:R-:W-:-:S04]  /*0610*/  IMAD.WIDE R8, R15, 0x90, R8 ;  /* 0x000000900f087825 */ /* 0x002fc800078e0208 */
[----:B------:R-:W-:-:S04]  /*0620*/  IMAD.WIDE R8, R12, 0x18, R8 ;  /* 0x000000180c087825 */ /* 0x000fc800078e0208 */
[----:B------:R-:W-:-:S04]  /*0630*/  IMAD.WIDE R8, R10, 0x4, R8 ;  /* 0x000000040a087825 */ /* 0x000fc800078e0208 */
[----:B----4-:R-:W-:-:S05]  /*0640*/  FMUL R11, R16, R19 ;  /* 0x00000013100b7220 */ /* 0x010fca0000400000 */
[----:B------:R1:W-:Y:S01]  /*0650*/  REDG.E.ADD.F32.FTZ.RN.STRONG.GPU desc[UR4][R8.64], R11 ;  /* 0x0000000b080079a6 */ /* 0x0003e2000c12f304 */
[----:B------:R-:W-:-:S07]  /*0660*/  MOV R15, R13 ;  /* 0x0000000d000f7202 */ /* 0x000fce0000000f00 */
.L_x_158:
[----:B------:R-:W-:Y:S05]  /*0670*/  BSYNC.RECONVERGENT B0 ;  /* 0x0000000000007941 */ /* 0x000fea0003800200 */
.L_x_157:
[----:B------:R-:W-:Y:S05]  /*0680*/  @!P1 EXIT ;  /* 0x000000000000994d */ /* 0x000fea0003800000 */
.L_x_159:
[----:B-1--4-:R-:W-:Y:S01]  /*0690*/  SHF.R.S32.HI R8, RZ, 0x1f, R15 ;  /* 0x0000001fff087819 */ /* 0x012fe2000001140f */
[----:B------:R-:W-:-:S03]  /*06a0*/  IMAD.HI R10, R15, 0x2aaaaaab, RZ ;  /* 0x2aaaaaab0f0a7827 */ /* 0x000fc600078e02ff */
        /* <DEDUP_REMOVED lines=10> */
[----:B------:R-:W-:Y:S02]  /*0750*/  SHF.R.S32.HI R12, RZ, 0x2, R8 ;  /* 0x00000002ff0c7819 */ /* 0x000fe40000011408 */
[----:B------:R-:W-:Y:S01]  /*0760*/  LEA.HI R14, R10, R10, RZ, 0x1 ;  /* 0x0000000a0a0e7211 */ /* 0x000fe200078f08ff */
        /* <DEDUP_REMOVED lines=9> */
[----:B--2---:R-:W-:-:S03]  /*0800*/  IMAD.WIDE R8, R11, 0x900, R6 ;  /* 0x000009000b087825 */ /* 0x004fc600078e0206 */
[----:B------:R-:W-:Y:S01]  /*0810*/  LEA R21, R13, R10, 0x2 ;  /* 0x0000000a0d157211 */ /* 0x000fe200078e10ff */
[----:B------:R-:W-:Y:S02]  /*0820*/  IMAD R17, R18, -0x6, R17 ;  /* 0xfffffffa12117824 */ /* 0x000fe400078e0211 */
[----:B------:R-:W-:Y:S02]  /*0830*/  IMAD.IADD R12, R12, 0x1, -R19 ;  /* 0x000000010c0c7824 */ /* 0x000fe400078e0a13 */
[----:B0-----:R-:W-:-:S04]  /*0840*/  IMAD.WIDE R18, R10, 0x10, R4 ;  /* 0x000000100a127825 */ /* 0x001fc800078e0204 */
[----:B------:R-:W-:Y:S01]  /*0850*/  IMAD.WIDE R8, R21, 0x60, R8 ;  /* 0x0000006015087825 */ /* 0x000fe200078e0208 */
[----:B------:R-:W-:-:S03]  /*0860*/  LEA R21, R17, R12, 0x2 ;  /* 0x0000000c11157211 */ /* 0x000fc600078e10ff */
[----:B------:R-:W-:-:S04]  /*0870*/  IMAD.WIDE R18, R12, 0x4, R18 ;  /* 0x000000040c127825 */ /* 0x000fc800078e0212 */
[----:B------:R-:W-:Y:S02]  /*0880*/  IMAD.WIDE R8, R21, 0x4, R8 ;  /* 0x0000000415087825 */ /* 0x000fe400078e0208 */
[----:B------:R-:W2:Y:S04]  /*0890*/  LDG.E R19, desc[UR4][R18.64] ;  /* 0x0000000412137981 */ /* 0x000ea8000c1e1900 */
[----:B------:R0:W2:Y:S01]  /*08a0*/  LDG.E R14, desc[UR4][R8.64] ;  /* 0x00000004080e7981 */ /* 0x0000a2000c1e1900 */
[----:B------:R-:W-:-:S04]  /*08b0*/  VIADD R25, R15, 0x1 ;  /* 0x000000010f197836 */ /* 0x000fc80000000000 */
[----:B------:R-:W-:Y:S01]  /*08c0*/  IMAD.HI R16, R25, 0x2aaaaaab, RZ ;  /* 0x2aaaaaab19107827 */ /* 0x000fe200078e02ff */
[----:B------:R-:W-:-:S03]  /*08d0*/  SHF.R.S32.HI R10, RZ, 0x1f, R25 ;  /* 0x0000001fff0a7819 */ /* 0x000fc60000011419 */
[----:B------:R-:W-:Y:S01]  /*08e0*/  IMAD.HI R12, R25, 0x38e38e39, RZ ;  /* 0x38e38e39190c7827 */ /* 0x000fe200078e02ff */
[----:B------:R-:W-:Y:S02]  /*08f0*/  LEA.HI R21, R10, R25, RZ, 0x4 ;  /* 0x000000190a157211 */ /* 0x000fe400078f20ff */
[----:B------:R-:W-:Y:S02]  /*0900*/  SHF.R.U32.HI R23, RZ, 0x1f, R16 ;  /* 0x0000001fff177819 */ /* 0x000fe40000011610 */
[----:B------:R-:W-:Y:S02]  /*0910*/  SHF.R.S32.HI R21, RZ, 0x4, R21 ;  /* 0x00000004ff157819 */ /* 0x000fe40000011415 */
[----:B------:R-:W-:Y:S02]  /*0920*/  LEA.HI.SX32 R16, R16, R23, 0x1c ;  /* 0x0000001710107211 */ /* 0x000fe400078fe2ff */
[----:B------:R-:W-:Y:S01]  /*0930*/  SHF.R.U32.HI R23, RZ, 0x1f, R12 ;  /* 0x0000001fff177819 */ /* 0x000fe2000001160c */
[----:B0-----:R-:W-:Y:S01]  /*0940*/  IMAD.HI R8, R21, 0x2aaaaaab, RZ ;  /* 0x2aaaaaab15087827 */ /* 0x001fe200078e02ff */
[----:B------:R-:W-:-:S02]  /*0950*/  LEA.HI R10, R10, R25, RZ, 0x2 ;  /* 0x000000190a0a7211 */ /* 0x000fc400078f10ff */
[----:B------:R-:W-:Y:S01]  /*0960*/  LEA.HI.SX32 R18, R12, R23, 0x19 ;  /* 0x000000170c127211 */ /* 0x000fe200078fcaff */
[----:B------:R-:W-:Y:S01]  /*0970*/  IMAD.HI R9, R16, 0x2aaaaaab, RZ ;  /* 0x2aaaaaab10097827 */ /* 0x000fe200078e02ff */
[----:B------:R-:W-:Y:S02]  /*0980*/  SHF.R.S32.HI R23, RZ, 0x2, R10 ;  /* 0x00000002ff177819 */ /* 0x000fe4000001140a */
[----:B------:R-:W-:Y:S01]  /*0990*/  LEA.HI R12, R8, R8, RZ, 0x1 ;  /* 0x00000008080c7211 */ /* 0x000fe200078f08ff */
[----:B------:R-:W-:Y:S01]  /*09a0*/  IMAD.HI R20, R18, 0x2aaaaaab, RZ ;  /* 0x2aaaaaab12147827 */ /* 0x000fe200078e02ff */
[----:B------:R-:W-:Y:S02]  /*09b0*/  LEA.HI R8, R23, R23, RZ, 0x2 ;  /* 0x0000001717087211 */ /* 0x000fe400078f10ff */
[----:B------:R-:W-:Y:S01]  /*09c0*/  LEA.HI R9, R9, R9, RZ, 0x1 ;  /* 0x0000000909097211 */ /* 0x000fe200078f08ff */
[----:B------:R-:W-:Y:S01]  /*09d0*/  IMAD R21, R12, -0x6, R21 ;  /* 0xfffffffa0c157824 */ /* 0x000fe200078e0215 */
[----:B------:R-:W-:-:S02]  /*09e0*/  LOP3.LUT R10, R10, 0xfffffffc, RZ, 0xc0, !PT ;  /* 0xfffffffc0a0a7812 */ /* 0x000fc400078ec0ff */
[----:B------:R-:W-:Y:S01]  /*09f0*/  LOP3.LUT R8, R8, 0xfffffffc, RZ, 0xc0, !PT ;  /* 0xfffffffc08087812 */ /* 0x000fe200078ec0ff */
[----:B------:R-:W-:Y:S01]  /*0a00*/  IMAD R16, R9, -0x6, R16 ;  /* 0xfffffffa09107824 */ /* 0x000fe200078e0210 */
[----:B------:R-:W-:Y:S01]  /*0a10*/  IADD3 R25, PT, PT, R25, -R10, RZ ;  /* 0x8000000a19197210 */ /* 0x000fe20007ffe0ff */
[----:B---3--:R-:W-:Y:S01]  /*0a20*/  IMAD.WIDE R10, R11, 0x90, R2 ;  /* 0x000000900b0a7825 */ /* 0x008fe200078e0202 */
[----:B------:R-:W-:Y:S02]  /*0a30*/  LEA.HI R27, R20, R20, RZ, 0x1 ;  /* 0x00000014141b7211 */ /* 0x000fe400078f08ff */
[----:B------:R-:W-:Y:S01]  /*0a40*/  LEA R29, R16, R25, 0x2 ;  /* 0x00000019101d7211 */ /* 0x000fe200078e10ff */
[----:B------:R-:W-:Y:S02]  /*0a50*/  IMAD.IADD R23, R23, 0x1, -R8 ;  /* 0x0000000117177824 */ /* 0x000fe400078e0a08 */
[----:B------:R-:W-:-:S04]  /*0a60*/  IMAD.WIDE R8, R21, 0x900, R6 ;  /* 0x0000090015087825 */ /* 0x000fc800078e0206 */
[----:B------:R-:W-:Y:S02]  /*0a70*/  IMAD R18, R27, -0x6, R18 ;  /* 0xfffffffa1b127824 */ /* 0x000fe400078e0212 */
[----:B------:R-:W-:-:S04]  /*0a80*/  IMAD.WIDE R10, R13, 0x18, R10 ;  /* 0x000000180d0a7825 */ /* 0x000fc800078e020a */
[----:B------:R-:W-:-:S04]  /*0a90*/  IMAD.WIDE R12, R25, 0x10, R4 ;  /* 0x00000010190c7825 */ /* 0x000fc800078e0204 */
[----:B------:R-:W-:-:S04]  /*0aa0*/  IMAD.WIDE R8, R29, 0x60, R8 ;  /* 0x000000601d087825 */ /* 0x000fc800078e0208 */
[----:B------:R-:W-:Y:S02]  /*0ab0*/  IMAD R25, R18, 0x4, R23 ;  /* 0x0000000412197824 */ /* 0x000fe400078e0217 */
        /* <DEDUP_REMOVED lines=9> */
[----:B------:R-:W-:Y:S01]  /*0b50*/  ISETP.NE.AND P0, PT, R15, R0, PT ;  /* 0x000000000f00720c */ /* 0x000fe20003f05270 */
[----:B------:R-:W-:-:S04]  /*0b60*/  IMAD.WIDE R8, R16, 0x18, R8 ;  /* 0x0000001810087825 */ /* 0x000fc800078e0208 */
[----:B------:R-:W-:-:S04]  /*0b70*/  IMAD.WIDE R8, R18, 0x4, R8 ;  /* 0x0000000412087825 */ /* 0x000fc800078e0208 */
[----:B--2---:R-:W-:-:S05]  /*0b80*/  FMUL R17, R12, R23 ;  /* 0x000000170c117220 */ /* 0x004fca0000400000 */
[----:B------:R4:W-:Y:S01]  /*0b90*/  REDG.E.ADD.F32.FTZ.RN.STRONG.GPU desc[UR4][R8.64], R17 ;  /* 0x00000011080079a6 */ /* 0x0009e2000c12f304 */
[----:B------:R-:W-:Y:S05]  /*0ba0*/  @P0 BRA `(.L_x_159) ;  /* 0xfffffff800b80947 */ /* 0x000fea000383ffff */
[----:B------:R-:W-:Y:S05]  /*0bb0*/  EXIT ;  /* 0x000000000000794d */ /* 0x000fea0003800000 */
.L_x_160:
        /* <DEDUP_REMOVED lines=12> */
.L_x_233:


//--------------------- .text._Z10fp_bias_c1PA24_A24_fPf --------------------------
	.section	.text._Z10fp_bias_c1PA24_A24_fPf,"ax",@progbits
	.align	128
        .global         _Z10fp_bias_c1PA24_A24_fPf
        .type           _Z10fp_bias_c1PA24_A24_fPf,@function
        .size           _Z10fp_bias_c1PA24_A24_fPf,(.L_x_234 - _Z10fp_bias_c1PA24_A24_fPf)
        .other          _Z10fp_bias_c1PA24_A24_fPf,@"STO_CUDA_ENTRY STV_DEFAULT"
_Z10fp_bias_c1PA24_A24_fPf:
.text._Z10fp_bias_c1PA24_A24_fPf:
        /* <DEDUP_REMOVED lines=35> */
[----:B------:R-:W-:Y:S02]  /*0230*/  @!P5 IADD3 R4, PT, PT, R4, 0x1, RZ ;  /* 0x000000010404d810 */ /* 0x000fe40007ffe0ff */
[-C--:B------:R-:W-:Y:S02]  /*0240*/  ISETP.GE.U32.AND P2, PT, R2, R9.reuse, PT ;  /* 0x000000090200720c */ /* 0x080fe40003f46070 */
[----:B------:R-:W-:Y:S02]  /*0250*/  ISETP.GE.U32.AND P3, PT, R6, R9, PT ;  /* 0x000000090600720c */ /* 0x000fe40003f66070 */
[----:B------:R-:W-:-:S09]  /*0260*/  @!P4 IADD3 R3, PT, PT, R3, 0x1, RZ ;  /* 0x000000010303c810 */ /* 0x000fd20007ffe0ff */
[----:B------:R-:W-:Y:S02]  /*0270*/  @P2 IADD3 R3, PT, PT, R3, 0x1, RZ ;  /* 0x0000000103032810 */ /* 0x000fe40007ffe0ff */
[----:B------:R-:W-:Y:S01]  /*0280*/  @P3 VIADD R4, R4, 0x1 ;  /* 0x0000000104043836 */ /* 0x000fe20000000000 */
[----:B------:R-:W-:Y:S02]  /*0290*/  ISETP.NE.AND P2, PT, R0, RZ, PT ;  /* 0x000000ff0000720c */ /* 0x000fe40003f45270 */
[----:B------:R-:W-:Y:S02]  /*02a0*/  LOP3.LUT R0, RZ, R0, RZ, 0x33, !PT ;  /* 0x00000000ff007212 */ /* 0x000fe400078e33ff */
[----:B------:R-:W-:Y:S02]  /*02b0*/  @!P0 IADD3 R3, PT, PT, -R3, RZ, RZ ;  /* 0x000000ff03038210 */ /* 0x000fe40007ffe1ff */
[----:B------:R-:W-:Y:S02]  /*02c0*/  @!P1 IADD3 R4, PT, PT, -R4, RZ, RZ ;  /* 0x000000ff04049210 */ /* 0x000fe40007ffe1ff */
[----:B------:R-:W-:-:S02]  /*02d0*/  SEL R7, R0, R3, !P2 ;  /* 0x0000000300077207 */ /* 0x000fc40005000000 */
[----:B------:R-:W-:-:S04]  /*02e0*/  SEL R0, R0, R4, !P2 ;  /* 0x0000000400007207 */ /* 0x000fc80005000000 */
[----:B------:R-:W-:-:S13]  /*02f0*/  ISETP.GE.AND P0, PT, R7, R0, PT ;  /* 0x000000000700720c */ /* 0x000fda0003f06270 */
[----:B------:R-:W-:Y:S05]  /*0300*/  @P0 EXIT ;  /* 0x000000000000094d */ /* 0x000fea0003800000 */
[----:B------:R-:W0:Y:S01]  /*0310*/  LDC.64 R2, c[0x0][0x380] ;  /* 0x0000e000ff027b82 */ /* 0x000e220000000a00 */
[C---:B------:R-:W-:Y:S01]  /*0320*/  IADD3 R6, PT, PT, -R7.reuse, R0, RZ ;  /* 0x0000000007067210 */ /* 0x040fe20007ffe1ff */
[----:B------:R-:W-:Y:S01]  /*0330*/  IMAD.IADD R8, R7, 0x1, -R0 ;  /* 0x0000000107087824 */ /* 0x000fe200078e0a00 */
[----:B------:R-:W1:Y:S01]  /*0340*/  LDCU.64 UR4, c[0x0][0x358] ;  /* 0x00006b00ff0477ac */ /* 0x000e620008000a00 */
[----:B------:R-:W-:Y:S01]  /*0350*/  BSSY.RECONVERGENT B0, `(.L_x_161) ;  /* 0x0000022000007945 */ /* 0x000fe20003800200 */
[----:B------:R-:W-:Y:S02]  /*0360*/  LOP3.LUT P0, R6, R6, 0x3, RZ, 0xc0, !PT ;  /* 0x0000000306067812 */ /* 0x000fe4000780c0ff */
[----:B------:R-:W-:Y:S01]  /*0370*/  ISETP.GT.U32.AND P1, PT, R8, -0x4, PT ;  /* 0xfffffffc0800780c */ /* 0x000fe20003f24070 */
[----:B------:R-:W2:Y:S10]  /*0380*/  LDC.64 R4, c[0x0][0x388] ;  /* 0x0000e200ff047b82 */ /* 0x000eb40000000a00 */
[----:B------:R-:W-:Y:S05]  /*0390*/  @!P0 BRA `(.L_x_162) ;  /* 0x0000000000748947 */ /* 0x000fea0003800000 */
[----:B------:R-:W3:Y:S01]  /*03a0*/  LDC.64 R8, c[0x0][0x380] ;  /* 0x0000e000ff087b82 */ /* 0x000ee20000000a00 */
[----:B------:R-:W-:-:S07]  /*03b0*/  IADD3 R6, PT, PT, -R6, RZ, RZ ;  /* 0x000000ff06067210 */ /* 0x000fce0007ffe1ff */
[----:B------:R-:W4:Y:S02]  /*03c0*/  LDC.64 R10, c[0x0][0x388] ;  /* 0x0000e200ff0a7b82 */ /* 0x000f240000000a00 */
.L_x_163:
[----:B------:R-:W-:-:S04]  /*03d0*/  IMAD.HI R12, R7, 0x2aaaaaab, RZ ;  /* 0x2aaaaaab070c7827 */ /* 0x000fc800078e02ff */
[----:B------:R-:W-:Y:S01]  /*03e0*/  IMAD.HI R13, R7, 0x38e38e39, RZ ;  /* 0x38e38e39070d7827 */ /* 0x000fe200078e02ff */
[----:B-1----:R-:W-:-:S04]  /*03f0*/  LEA.HI R14, R12, R12, RZ, 0x1 ;  /* 0x0000000c0c0e7211 */ /* 0x002fc800078f08ff */
[----:B------:R-:W-:Y:S01]  /*0400*/  SHF.R.U32.HI R16, RZ, 0x1f, R13 ;  /* 0x0000001fff107819 */ /* 0x000fe2000001160d */
[----:B------:R-:W-:-:S03]  /*0410*/  IMAD.HI R12, R14, 0x2aaaaaab, RZ ;  /* 0x2aaaaaab0e0c7827 */ /* 0x000fc600078e02ff */
[----:B------:R-:W-:Y:S01]  /*0420*/  LEA.HI.SX32 R16, R13, R16, 0x1b ;  /* 0x000000100d107211 */ /* 0x000fe200078fdaff */
[----:B------:R-:W-:Y:S01]  /*0430*/  IMAD R17, R14, -0x6, R7 ;  /* 0xfffffffa0e117824 */ /* 0x000fe200078e0207 */
[----:B------:R-:W-:-:S03]  /*0440*/  SHF.R.U32.HI R13, RZ, 0x1f, R12 ;  /* 0x0000001fff0d7819 */ /* 0x000fc6000001160c */
[----:B------:R-:W-:Y:S01]  /*0450*/  IMAD.HI R18, R16, 0x2aaaaaab, RZ ;  /* 0x2aaaaaab10127827 */ /* 0x000fe200078e02ff */
[----:B------:R-:W-:-:S03]  /*0460*/  LEA.HI R15, R12, R13, RZ, 0x1e ;  /* 0x0000000d0c0f7211 */ /* 0x000fc600078ff0ff */
[----:B---3--:R-:W-:Y:S01]  /*0470*/  IMAD.WIDE R12, R17, 0x900, R8 ;  /* 0x00000900110c7825 */ /* 0x008fe200078e0208 */
[----:B------:R-:W-:-:S03]  /*0480*/  SHF.R.U32.HI R19, RZ, 0x1f, R18 ;  /* 0x0000001fff137819 */ /* 0x000fc60000011612 */
[----:B------:R-:W-:Y:S01]  /*0490*/  IMAD R15, R15, -0x18, R14 ;  /* 0xffffffe80f0f7824 */ /* 0x000fe200078e020e */
[----:B------:R-:W-:-:S03]  /*04a0*/  LEA.HI R19, R18, R19, RZ, 0x1e ;  /* 0x0000001312137211 */ /* 0x000fc600078ff0ff */
[----:B------:R-:W-:-:S04]  /*04b0*/  IMAD.WIDE R14, R15, 0x60, R12 ;  /* 0x000000600f0e7825 */ /* 0x000fc800078e020c */
[----:B------:R-:W-:Y:S02]  /*04c0*/  IMAD R19, R19, -0x18, R16 ;  /* 0xffffffe813137824 */ /* 0x000fe400078e0210 */
[----:B----4-:R-:W-:-:S04]  /*04d0*/  IMAD.WIDE R12, R17, 0x4, R10 ;  /* 0x00000004110c7825 */ /* 0x010fc800078e020a */
[----:B------:R-:W-:Y:S02]  /*04e0*/  IMAD.WIDE R14, R19, 0x4, R14 ;  /* 0x00000004130e7825 */ /* 0x000fe400078e020e */
[----:B-1----:R-:W3:Y:S04]  /*04f0*/  LDG.E R12, desc[UR4][R12.64] ;  /* 0x000000040c0c7981 */ /* 0x002ee8000c1e1900 */
[----:B------:R-:W3:Y:S01]  /*0500*/  LDG.E R17, desc[UR4][R14.64] ;  /* 0x000000040e117981 */ /* 0x000ee2000c1e1900 */
[----:B------:R-:W-:Y:S02]  /*0510*/  IADD3 R6, PT, PT, R6, 0x1, RZ ;  /* 0x0000000106067810 */ /* 0x000fe40007ffe0ff */
[----:B------:R-:W-:Y:S02]  /*0520*/  IADD3 R7, PT, PT, R7, 0x1, RZ ;  /* 0x0000000107077810 */ /* 0x000fe40007ffe0ff */
[----:B------:R-:W-:Y:S01]  /*0530*/  ISETP.NE.AND P0, PT, R6, RZ, PT ;  /* 0x000000ff0600720c */ /* 0x000fe20003f05270 */
[----:B---3--:R-:W-:-:S05]  /*0540*/  FADD R17, R12, R17 ;  /* 0x000000110c117221 */ /* 0x008fca0000000000 */
[----:B------:R1:W-:Y:S07]  /*0550*/  STG.E desc[UR4][R14.64], R17 ;  /* 0x000000110e007986 */ /* 0x0003ee000c101904 */
[----:B------:R-:W-:Y:S05]  /*0560*/  @P0 BRA `(.L_x_163) ;  /* 0xfffffffc00980947 */ /* 0x000fea000383ffff */
.L_x_162:
[----:B-1----:R-:W-:Y:S05]  /*0570*/  BSYNC.RECONVERGENT B0 ;  /* 0x0000000000007941 */ /* 0x002fea0003800200 */
.L_x_161:
[----:B------:R-:W-:Y:S05]  /*0580*/  @P1 EXIT ;  /* 0x000000000000194d */ /* 0x000fea0003800000 */
.L_x_164:
[----:B------:R-:W-:-:S04]  /*0590*/  IMAD.HI R6, R7, 0x2aaaaaab, RZ ;  /* 0x2aaaaaab07067827 */ /* 0x000fc800078e02ff */
[----:B-1----:R-:W-:Y:S01]  /*05a0*/  IMAD.HI R9, R7, 0x38e38e39, RZ ;  /* 0x38e38e3907097827 */ /* 0x002fe200078e02ff */
        /* <DEDUP_REMOVED lines=13> */
[----:B------:R-:W-:Y:S02]  /*0680*/  IMAD R15, R15, -0x18, R10 ;  /* 0xffffffe80f0f7824 */ /* 0x000fe400078e020a */
[----:B--2---:R-:W-:-:S04]  /*0690*/  IMAD.WIDE R10, R11, 0x4, R4 ;  /* 0x000000040b0a7825 */ /* 0x004fc800078e0204 */
[----:B------:R-:W-:Y:S01]  /*06a0*/  IMAD.WIDE R8, R15, 0x4, R8 ;  /* 0x000000040f087825 */ /* 0x000fe200078e0208 */
[----:B------:R0:W2:Y:S04]  /*06b0*/  LDG.E R6, desc[UR4][R10.64] ;  /* 0x000000040a067981 */ /* 0x0000a8000c1e1900 */
[----:B------:R-:W2:Y:S01]  /*06c0*/  LDG.E R13, desc[UR4][R8.64] ;  /* 0x00000004080d7981 */ /* 0x000ea2000c1e1900 */
[----:B------:R-:W-:-:S04]  /*06d0*/  VIADD R17, R7, 0x1 ;  /* 0x0000000107117836 */ /* 0x000fc80000000000 */
        /* <DEDUP_REMOVED lines=16> */
[----:B------:R-:W-:-:S04]  /*07e0*/  IMAD.WIDE R10, R19, 0x4, R10 ;  /* 0x00000004130a7825 */ /* 0x000fc800078e020a */
[----:B--2---:R-:W-:Y:S01]  /*07f0*/  FADD R15, R6, R13 ;  /* 0x0000000d060f7221 */ /* 0x004fe20000000000 */
[----:B------:R-:W-:-:S04]  /*0800*/  IMAD.WIDE R12, R17, 0x4, R4 ;  /* 0x00000004110c7825 */ /* 0x000fc800078e0204 */
[----:B------:R0:W-:Y:S04]  /*0810*/  STG.E desc[UR4][R8.64], R15 ;  /* 0x0000000f08007986 */ /* 0x0001e8000c101904 */
[----:B------:R1:W2:Y:S04]  /*0820*/  LDG.E R12, desc[UR4][R12.64] ;  /* 0x000000040c0c7981 */ /* 0x0002a8000c1e1900 */
        /* <DEDUP_REMOVED lines=8> */
[----:B-1----:R-:W-:Y:S01]  /*08b0*/  IMAD R13, R19, -0x6, R6 ;  /* 0xfffffffa130d7824 */ /* 0x002fe200078e0206 */
[----:B------:R-:W-:-:S03]  /*08c0*/  SHF.R.U32.HI R21, RZ, 0x1f, R14 ;  /* 0x0000001fff157819 */ /* 0x000fc6000001160e */
[----:B0-----:R-:W-:Y:S01]  /*08d0*/  IMAD.HI R15, R16, 0x2aaaaaab, RZ ;  /* 0x2aaaaaab100f7827 */ /* 0x001fe200078e02ff */
[----:B------:R-:W-:-:S03]  /*08e0*/  LEA.HI R14, R14, R21, RZ, 0x1e ;  /* 0x000000150e0e7211 */ /* 0x000fc600078ff0ff */
[----:B------:R-:W-:Y:S01]  /*08f0*/  IMAD.WIDE R8, R13, 0x900, R2 ;  /* 0x000009000d087825 */ /* 0x000fe200078e0202 */
        /* <DEDUP_REMOVED lines=18> */
[----:B0-----:R-:W-:Y:S01]  /*0a20*/  IMAD R17, R19, -0x6, R14 ;  /* 0xfffffffa13117824 */ /* 0x001fe200078e020e */
[----:B------:R-:W-:-:S03]  /*0a30*/  SHF.R.U32.HI R21, RZ, 0x1f, R16 ;  /* 0x0000001fff157819 */ /* 0x000fc60000011610 */
[----:B------:R-:W-:Y:S01]  /*0a40*/  IMAD.HI R20, R18, 0x2aaaaaab, RZ ;  /* 0x2aaaaaab12147827 */ /* 0x000fe200078e02ff */
[----:B------:R-:W-:-:S03]  /*0a50*/  LEA.HI R16, R16, R21, RZ, 0x1e ;  /* 0x0000001510107211 */ /* 0x000fc600078ff0ff */
[----:B------:R-:W-:Y:S01]  /*0a60*/  IMAD.WIDE R10, R17, 0x900, R2 ;  /* 0x00000900110a7825 */ /* 0x000fe200078e0202 */
[----:B------:R-:W-:-:S03]  /*0a70*/  SHF.R.U32.HI R21, RZ, 0x1f, R20 ;  /* 0x0000001fff157819 */ /* 0x000fc60000011614 */
[----:B-1----:R-:W-:Y:S01]  /*0a80*/  IMAD R13, R16, -0x18, R19 ;  /* 0xffffffe8100d7824 */ /* 0x002fe200078e0213 */
[----:B------:R-:W-:-:S03]  /*0a90*/  LEA.HI R21, R20, R21, RZ, 0x1e ;  /* 0x0000001514157211 */ /* 0x000fc600078ff0ff */
[----:B------:R-:W-:-:S04]  /*0aa0*/  IMAD.WIDE R12, R13, 0x60, R10 ;  /* 0x000000600d0c7825 */ /* 0x000fc800078e020a */
[----:B------:R-:W-:Y:S02]  /*0ab0*/  IMAD R21, R21, -0x18, R18 ;  /* 0xffffffe815157824 */ /* 0x000fe400078e0212 */
[----:B------:R-:W-:-:S04]  /*0ac0*/  IMAD.WIDE R10, R17, 0x4, R4 ;  /* 0x00000004110a7825 */ /* 0x000fc800078e0204 */
[----:B------:R-:W-:-:S04]  /*0ad0*/  IMAD.WIDE R12, R21, 0x4, R12 ;  /* 0x00000004150c7825 */ /* 0x000fc800078e020c */
[----:B--2---:R-:W-:-:S05]  /*0ae0*/  FADD R15, R6, R15 ;  /* 0x0000000f060f7221 */ /* 0x004fca0000000000 */
[----:B------:R1:W-:Y:S04]  /*0af0*/  STG.E desc[UR4][R8.64], R15 ;  /* 0x0000000f08007986 */ /* 0x0003e8000c101904 */
[----:B------:R-:W2:Y:S04]  /*0b00*/  LDG.E R10, desc[UR4][R10.64] ;  /* 0x000000040a0a7981 */ /* 0x000ea8000c1e1900 */
[----:B------:R-:W2:Y:S01]  /*0b10*/  LDG.E R17, desc[UR4][R12.64] ;  /* 0x000000040c117981 */ /* 0x000ea2000c1e1900 */
[----:B------:R-:W-:-:S04]  /*0b20*/  IADD3 R7, PT, PT, R7, 0x4, RZ ;  /* 0x0000000407077810 */ /* 0x000fc80007ffe0ff */
[----:B------:R-:W-:Y:S01]  /*0b30*/  ISETP.NE.AND P0, PT, R7, R0, PT ;  /* 0x000000000700720c */ /* 0x000fe20003f05270 */
[----:B--2---:R-:W-:-:S05]  /*0b40*/  FADD R17, R10, R17 ;  /* 0x000000110a117221 */ /* 0x004fca0000000000 */
[----:B------:R1:W-:Y:S07]  /*0b50*/  STG.E desc[UR4][R12.64], R17 ;  /* 0x000000110c007986 */ /* 0x0003ee000c101904 */
[----:B------:R-:W-:Y:S05]  /*0b60*/  @P0 BRA `(.L_x_164) ;  /* 0xfffffff800880947 */ /* 0x000fea000383ffff */
[----:B------:R-:W-:Y:S05]  /*0b70*/  EXIT ;  /* 0x000000000000794d */ /* 0x000fea0003800000 */
.L_x_165:
        /* <DEDUP_REMOVED lines=16> */
.L_x_234:


//--------------------- .text._Z12fp_preact_c1PA28_fPA24_A24_fPA5_A5_f --------------------------
	.section	.text._Z12fp_preact_c1PA28_fPA24_A24_fPA5_A5_f,"ax",@progbits
	.align	128
        .global         _Z12fp_preact_c1PA28_fPA24_A24_fPA5_A5_f
        .type           _Z12fp_preact_c1PA28_fPA24_A24_fPA5_A5_f,@function
        .size           _Z12fp_preact_c1PA28_fPA24_A24_fPA5_A5_f,(.L_x_235 - _Z12fp_preact_c1PA28_fPA24_A24_fPA5_A5_f)
        .other          _Z12fp_preact_c1PA28_fPA24_A24_fPA5_A5_f,@"STO_CUDA_ENTRY STV_DEFAULT"
_Z12fp_preact_c1PA28_fPA24_A24_fPA5_A5_f:
.text._Z12fp_preact_c1PA28_fPA24_A24_fPA5_A5_f:
        /* <DEDUP_REMOVED lines=18> */
[----:B0-----:R-:W-:-:S05]  /*0120*/  IADD3 R6, PT, PT, RZ, -R3, RZ ;  /* 0x80000003ff067210 */ /* 0x001fca0007ffe0ff */
[----:B------:R-:W-:Y:S01]  /*0130*/  IMAD.MOV.U32 R2, RZ, RZ, R6 ;  /* 0x000000ffff027224 */ /* 0x000fe200078e0006 */
        /* <DEDUP_REMOVED lines=19> */
[----:B------:R-:W-:Y:S01]  /*0270*/  @P2 VIADD R3, R3, 0x1 ;  /* 0x0000000103032836 */ /* 0x000fe20000000000 */
[----:B------:R-:W-:Y:S02]  /*0280*/  ISETP.NE.AND P2, PT, R0, RZ, PT ;  /* 0x000000ff0000720c */ /* 0x000fe40003f45270 */
[----:B------:R-:W-:Y:S02]  /*0290*/  @P3 IADD3 R4, PT, PT, R4, 0x1, RZ ;  /* 0x0000000104043810 */ /* 0x000fe40007ffe0ff */
[----:B------:R-:W-:Y:S02]  /*02a0*/  LOP3.LUT R0, RZ, R0, RZ, 0x33, !PT ;  /* 0x00000000ff007212 */ /* 0x000fe400078e33ff */
[----:B------:R-:W-:Y:S01]  /*02b0*/  @!P0 IADD3 R3, PT, PT, -R3, RZ, RZ ;  /* 0x000000ff03038210 */ /* 0x000fe20007ffe1ff */
[----:B------:R-:W-:-:S03]  /*02c0*/  @!P1 IMAD.MOV R4, RZ, RZ, -R4 ;  /* 0x000000ffff049224 */ /* 0x000fc600078e0a04 */
[C---:B------:R-:W-:Y:S02]  /*02d0*/  SEL R9, R0.reuse, R3, !P2 ;  /* 0x0000000300097207 */ /* 0x040fe40005000000 */
[----:B------:R-:W-:-:S04]  /*02e0*/  SEL R0, R0, R4, !P2 ;  /* 0x0000000400007207 */ /* 0x000fc80005000000 */
[----:B------:R-:W-:-:S13]  /*02f0*/  ISETP.GT.AND P0, PT, R0, R9, PT ;  /* 0x000000090000720c */ /* 0x000fda0003f04270 */
[----:B------:R-:W-:Y:S05]  /*0300*/  @!P0 EXIT ;  /* 0x000000000000894d */ /* 0x000fea0003800000 */
[C---:B------:R-:W-:Y:S01]  /*0310*/  IADD3 R8, PT, PT, -R9.reuse, R0, RZ ;  /* 0x0000000009087210 */ /* 0x040fe20007ffe1ff */
[----:B------:R-:W0:Y:S01]  /*0320*/  LDC.64 R4, c[0x0][0x390] ;  /* 0x0000e400ff047b82 */ /* 0x000e220000000a00 */
[----:B------:R-:W-:Y:S01]  /*0330*/  IADD3 R13, PT, PT, R9, 0x1, RZ ;  /* 0x00000001090d7810 */ /* 0x000fe20007ffe0ff */
[----:B------:R-:W1:Y:S01]  /*0340*/  LDCU.64 UR4, c[0x0][0x358] ;  /* 0x00006b00ff0477ac */ /* 0x000e620008000a00 */
[----:B------:R-:W-:Y:S01]  /*0350*/  LOP3.LUT R8, R8, 0x1, RZ, 0xc0, !PT ;  /* 0x0000000108087812 */ /* 0x000fe200078ec0ff */
[----:B------:R-:W-:Y:S01]  /*0360*/  BSSY.RECONVERGENT B0, `(.L_x_166) ;  /* 0x0000035000007945 */ /* 0x000fe20003800200 */
[----:B------:R-:W-:Y:S02]  /*0370*/  ISETP.NE.AND P1, PT, R0, R13, PT ;  /* 0x0000000d0000720c */ /* 0x000fe40003f25270 */
[----:B------:R-:W-:Y:S01]  /*0380*/  ISETP.NE.U32.AND P0, PT, R8, 0x1, PT ;  /* 0x000000010800780c */ /* 0x000fe20003f05070 */
[----:B------:R-:W2:Y:S08]  /*0390*/  LDC.64 R6, c[0x0][0x380] ;  /* 0x0000e000ff067b82 */ /* 0x000eb00000000a00 */
[----:B------:R-:W3:Y:S04]  /*03a0*/  LDC.64 R2, c[0x0][0x388] ;  /* 0x0000e200ff027b82 */ /* 0x000ee80000000a00 */
[----:B-1----:R-:W-:Y:S05]  /*03b0*/  @P0 BRA `(.L_x_167) ;  /* 0x0000000000bc0947 */ /* 0x002fea0003800000 */
[C---:B------:R-:W-:Y:S01]  /*03c0*/  IMAD.HI R12, R9.reuse, 0x1b4e81b5, RZ ;  /* 0x1b4e81b5090c7827 */ /* 0x040fe200078e02ff */
[----:B------:R-:W1:Y:S03]  /*03d0*/  LDC.64 R14, c[0x0][0x390] ;  /* 0x0000e400ff0e7b82 */ /* 0x000e660000000a00 */
[----:B------:R-:W-:Y:S01]  /*03e0*/  IMAD.HI R10, R9, 0x51eb851f, RZ ;  /* 0x51eb851f090a7827 */ /* 0x000fe200078e02ff */
[----:B------:R-:W-:-:S03]  /*03f0*/  SHF.R.U32.HI R19, RZ, 0x1f, R12 ;  /* 0x0000001fff137819 */ /* 0x000fc6000001160c */
[----:B------:R-:W-:Y:S01]  /*0400*/  IMAD.MOV.U32 R8, RZ, RZ, RZ ;  /* 0x000000ffff087224 */ /* 0x000fe200078e00ff */
[----:B------:R-:W-:Y:S01]  /*0410*/  SHF.R.U32.HI R17, RZ, 0x1f, R10 ;  /* 0x0000001fff117819 */ /* 0x000fe2000001160a */
[C---:B------:R-:W-:Y:S01]  /*0420*/  IMAD.HI R16, R9.reuse, 0x66666667, RZ ;  /* 0x6666666709107827 */ /* 0x040fe200078e02ff */
[----:B------:R-:W-:Y:S02]  /*0430*/  LEA.HI.SX32 R12, R12, R19, 0x1c ;  /* 0x000000130c0c7211 */ /* 0x000fe400078fe2ff */
[----:B------:R-:W-:Y:S01]  /*0440*/  LEA.HI.SX32 R20, R10, R17, 0x1d ;  /* 0x000000110a147211 */ /* 0x000fe200078feaff */
[----:B------:R-:W-:Y:S01]  /*0450*/  IMAD.HI R18, R9, -0x6e5d4c3b, R8 ;  /* 0x91a2b3c509127827 */ /* 0x000fe200078e0208 */
[----:B------:R-:W-:-:S03]  /*0460*/  SHF.R.S32.HI R11, RZ, 0x1, R16 ;  /* 0x00000001ff0b7819 */ /* 0x000fc60000011410 */
[----:B------:R-:W-:Y:S01]  /*0470*/  IMAD.HI R22, R12, 0x2aaaaaab, RZ ;  /* 0x2aaaaaab0c167827 */ /* 0x000fe200078e02ff */
[----:B------:R-:W-:Y:S02]  /*0480*/  SHF.R.U32.HI R17, RZ, 0x1f, R18 ;  /* 0x0000001fff117819 */ /* 0x000fe40000011612 */
[----:B------:R-:W-:Y:S01]  /*0490*/  LEA.HI R16, R16, R11, RZ, 0x1 ;  /* 0x0000000b10107211 */ /* 0x000fe200078f08ff */
[----:B------:R-:W-:Y:S01]  /*04a0*/  IMAD.HI R21, R20, 0x2aaaaaab, RZ ;  /* 0x2aaaaaab14157827 */ /* 0x000fe200078e02ff */
[----:B------:R-:W4:Y:S01]  /*04b0*/  LDC.64 R10, c[0x0][0x380] ;  /* 0x0000e000ff0a7b82 */ /* 0x000f220000000a00 */
[----:B------:R-:W-:Y:S02]  /*04c0*/  LEA.HI.SX32 R17, R18, R17, 0x15 ;  /* 0x0000001112117211 */ /* 0x000fe400078faaff */
[----:B------:R-:W-:Y:S01]  /*04d0*/  IMAD.HI R8, R16, 0x66666667, RZ ;  /* 0x6666666710087827 */ /* 0x000fe200078e02ff */
[----:B------:R-:W-:Y:S02]  /*04e0*/  SHF.R.U32.HI R25, RZ, 0x1f, R22 ;  /* 0x0000001fff197819 */ /* 0x000fe40000011616 */
[----:B------:R-:W-:Y:S01]  /*04f0*/  LEA.HI R23, R21, R21, RZ, 0x1 ;  /* 0x0000001515177211 */ /* 0x000fe200078f08ff */
[----:B------:R-:W-:Y:S01]  /*0500*/  IMAD.HI R18, R17, 0x2aaaaaab, RZ ;  /* 0x2aaaaaab11127827 */ /* 0x000fe200078e02ff */
[----:B------:R-:W-:-:S02]  /*0510*/  SHF.R.S32.HI R19, RZ, 0x1, R8 ;  /* 0x00000001ff137819 */ /* 0x000fc40000011408 */
[----:B------:R-:W-:Y:S02]  /*0520*/  LEA.HI R25, R22, R25, RZ, 0x1e ;  /* 0x0000001916197211 */ /* 0x000fe400078ff0ff */
[----:B------:R-:W-:Y:S02]  /*0530*/  SHF.R.U32.HI R27, RZ, 0x1f, R18 ;  /* 0x0000001fff1b7819 */ /* 0x000fe40000011612 */
[----:B------:R-:W-:Y:S01]  /*0540*/  LEA.HI R21, R8, R19, RZ, 0x1 ;  /* 0x0000001308157211 */ /* 0x000fe200078f08ff */
[----:B------:R-:W-:Y:S01]  /*0550*/  IMAD R8, R23, -0x6, R20 ;  /* 0xfffffffa17087824 */ /* 0x000fe200078e0214 */
[----:B------:R-:W-:Y:S01]  /*0560*/  LEA.HI R18, R18, R27, RZ, 0x1e ;  /* 0x0000001b12127211 */ /* 0x000fe200078ff0ff */
[----:B------:R-:W-:Y:S02]  /*0570*/  IMAD R12, R25, -0x18, R12 ;  /* 0xffffffe8190c7824 */ /* 0x000fe400078e020c */
[----:B------:R-:W-:Y:S02]  /*0580*/  IMAD R19, R16, -0x5, R9 ;  /* 0xfffffffb10137824 */ /* 0x000fe400078e0209 */
[----:B-1----:R-:W-:-:S03]  /*0590*/  IMAD.WIDE R14, R8, 0x64, R14 ;  /* 0x00000064080e7825 */ /* 0x002fc600078e020e */
[----:B------:R-:W-:Y:S01]  /*05a0*/  IADD3 R23, PT, PT, R19, R12, RZ ;  /* 0x0000000c13177210 */ /* 0x000fe20007ffe0ff */
[----:B------:R-:W-:Y:S02]  /*05b0*/  IMAD R21, R21, -0x5, R16 ;  /* 0xfffffffb15157824 */ /* 0x000fe400078e0210 */
[----:B------:R-:W-:Y:S02]  /*05c0*/  IMAD R9, R18, -0x18, R17 ;  /* 0xffffffe812097824 */ /* 0x000fe400078e0211 */
[----:B------:R-:W-:-:S03]  /*05d0*/  IMAD.WIDE R14, R19, 0x14, R14 ;  /* 0x00000014130e7825 */ /* 0x000fc600078e020e */
[----:B------:R-:W-:Y:S01]  /*05e0*/  IADD3 R17, PT, PT, R21, R9, RZ ;  /* 0x0000000915117210 */ /* 0x000fe20007ffe0ff */
[----:B----4-:R-:W-:-:S04]  /*05f0*/  IMAD.WIDE R10, R23, 0x70, R10 ;  /* 0x00000070170a7825 */ /* 0x010fc800078e020a */
[----:B------:R-:W-:-:S04]  /*0600*/  IMAD.WIDE R14, R21, 0x4, R14 ;  /* 0x00000004150e7825 */ /* 0x000fc800078e020e */
[----:B------:R-:W-:Y:S02]  /*0610*/  IMAD.WIDE R16, R17, 0x4, R10 ;  /* 0x0000000411107825 */ /* 0x000fe400078e020a */
[----:B------:R-:W4:Y:S01]  /*0620*/  LDG.E R14, desc[UR4][R14.64] ;  /* 0x000000040e0e7981 */ /* 0x000f22000c1e1900 */
[----:B------:R-:W1:Y:S03]  /*0630*/  LDC.64 R10, c[0x0][0x388] ;  /* 0x0000e200ff0a7b82 */ /* 0x000e660000000a00 */
[----:B------:R-:W4:Y:S01]  /*0640*/  LDG.E R17, desc[UR4][R16.64] ;  /* 0x0000000410117981 */ /* 0x000f22000c1e1900 */
[----:B-1----:R-:W-:-:S04]  /*0650*/  IMAD.WIDE R10, R8, 0x900, R10 ;  /* 0x00000900080a7825 */ /* 0x002fc800078e020a */
[----:B------:R-:W-:-:S04]  /*0660*/  IMAD.WIDE R10, R12, 0x60, R10 ;  /* 0x000000600c0a7825 */ /* 0x000fc800078e020a */
[----:B------:R-:W-:-:S04]  /*0670*/  IMAD.WIDE R10, R9, 0x4, R10 ;  /* 0x00000004090a7825 */ /* 0x000fc800078e020a */
[----:B----4-:R-:W-:-:S05]  /*0680*/  FMUL R19, R14, R17 ;  /* 0x000000110e137220 */ /* 0x010fca0000400000 */
[----:B------:R1:W-:Y:S01]  /*0690*/  REDG.E.ADD.F32.FTZ.RN.STRONG.GPU desc[UR4][R10.64], R19 ;  /* 0x000000130a0079a6 */ /* 0x0003e2000c12f304 */
[----:B------:R-:W-:-:S07]  /*06a0*/  IMAD.MOV.U32 R9, RZ, RZ, R13 ;  /* 0x000000ffff097224 */ /* 0x000fce00078e000d */
.L_x_167:
[----:B------:R-:W-:Y:S05]  /*06b0*/  BSYNC.RECONVERGENT B0 ;  /* 0x0000000000007941 */ /* 0x000fea0003800200 */
.L_x_166:
[----:B------:R-:W-:Y:S05]  /*06c0*/  @!P1 EXIT ;  /* 0x000000000000994d */ /* 0x000fea0003800000 */
.L_x_168:
[----:B------:R-:W-:Y:S02]  /*06d0*/  HFMA2 R8, -RZ, RZ, 0, 0 ;  /* 0x00000000ff087431 */ /* 0x000fe400000001ff */
[----:B------:R-:W-:-:S04]  /*06e0*/  IMAD.HI R14, R9, 0x1b4e81b5, RZ ;  /* 0x1b4e81b5090e7827 */ /* 0x000fc800078e02ff */
[----:B-1--4-:R-:W-:Y:S01]  /*06f0*/  IMAD.HI R10, R9, 0x66666667, RZ ;  /* 0x66666667090a7827 */ /* 0x012fe200078e02ff */
[----:B------:R-:W-:-:S03]  /*0700*/  SHF.R.U32.HI R15, RZ, 0x1f, R14 ;  /* 0x0000001fff0f7819 */ /* 0x000fc6000001160e */
[C---:B------:R-:W-:Y:S01]  /*0710*/  IMAD.HI R12, R9.reuse, 0x51eb851f, RZ ;  /* 0x51eb851f090c7827 */ /* 0x040fe200078e02ff */
[----:B------:R-:W-:Y:S02]  /*0720*/  SHF.R.S32.HI R11, RZ, 0x1, R10 ;  /* 0x00000001ff0b7819 */ /* 0x000fe4000001140a */
[----:B------:R-:W-:Y:S01]  /*0730*/  LEA.HI.SX32 R14, R14, R15, 0x1c ;  /* 0x0000000f0e0e7211 */ /* 0x000fe200078fe2ff */
[----:B------:R-:W-:Y:S01]  /*0740*/  IMAD.HI R21, R9, -0x6e5d4c3b, R8 ;  /* 0x91a2b3c509157827 */ /* 0x000fe200078e0208 */
[----:B------:R-:W-:Y:S02]  /*0750*/  SHF.R.U32.HI R13, RZ, 0x1f, R12 ;  /* 0x0000001fff0d7819 */ /* 0x000fe4000001160c */
[----:B------:R-:W-:Y:S01]  /*0760*/  LEA.HI R8, R10, R11, RZ, 0x1 ;  /* 0x0000000b0a087211 */ /* 0x000fe200078f08ff */
[----:B------:R-:W-:Y:S01]  /*0770*/  IMAD.HI R15, R14, 0x2aaaaaab, RZ ;  /* 0x2aaaaaab0e0f7827 */ /* 0x000fe200078e02ff */
[----:B------:R-:W-:Y:S02]  /*0780*/  SHF.R.U32.HI R10, RZ, 0x1f, R21 ;  /* 0x0000001fff0a7819 */ /* 0x000fe40000011615 */
[----:B------:R-:W-:-:S02]  /*0790*/  LEA.HI.SX32 R13, R12, R13, 0x1d ;  /* 0x0000000d0c0d7211 */ /* 0x000fc400078feaff */
[----:B------:R-:W-:Y:S01]  /*07a0*/  LEA.HI.SX32 R21, R21, R10, 0x15 ;  /* 0x0000000a15157211 */ /* 0x000fe200078faaff */
[----:B------:R-:W-:Y:S01]  /*07b0*/  IMAD.HI R10, R8, 0x66666667, RZ ;  /* 0x66666667080a7827 */ /* 0x000fe200078e02ff */
[----:B------:R-:W-:-:S03]  /*07c0*/  SHF.R.U32.HI R16, RZ, 0x1f, R15 ;  /* 0x0000001fff107819 */ /* 0x000fc6000001160f */
[----:B------:R-:W-:Y:S01]  /*07d0*/  IMAD.HI R12, R13, 0x2aaaaaab, RZ ;  /* 0x2aaaaaab0d0c7827 */ /* 0x000fe200078e02ff */
[----:B------:R-:W-:Y:S02]  /*07e0*/  SHF.R.S32.HI R11, RZ, 0x1, R10 ;  /* 0x00000001ff0b7819 */ /* 0x000fe4000001140a */
[----:B------:R-:W-:Y:S01]  /*07f0*/  LEA.HI R17, R15, R16, RZ, 0x1e ;  /* 0x000000100f117211 */ /* 0x000fe200078ff0ff */
[----:B------:R-:W-:Y:S01]  /*0800*/  IMAD.HI R18, R21, 0x2aaaaaab, RZ ;  /* 0x2aaaaaab15127827 */ /* 0x000fe200078e02ff */
[----:B------:R-:W-:Y:S02]  /*0810*/  LEA.HI R12, R12, R12, RZ, 0x1 ;  /* 0x0000000c0c0c7211 */ /* 0x000fe400078f08ff */
[----:B------:R-:W-:Y:S01]  /*0820*/  LEA.HI R15, R10, R11, RZ, 0x1 ;  /* 0x0000000b0a0f7211 */ /* 0x000fe200078f08ff */
[----:B------:R-:W-:Y:S01]  /*0830*/  IMAD R17, R17, -0x18, R14 ;  /* 0xffffffe811117824 */ /* 0x000fe200078e020e */
[----:B------:R-:W-:Y:S01]  /*0840*/  SHF.R.U32.HI R11, RZ, 0x1f, R18 ;  /* 0x0000001fff0b7819 */ /* 0x000fe20000011612 */
[----:B------:R-:W-:-:S02]  /*0850*/  IMAD R13, R12, -0x6, R13 ;  /* 0xfffffffa0c0d7824 */ /* 0x000fc400078e020d */
[----:B------:R-:W-:Y:S01]  /*0860*/  IMAD R12, R8, -0x5, R9 ;  /* 0xfffffffb080c7824 */ /* 0x000fe200078e0209 */
[----:B------:R-:W-:Y:S01]  /*0870*/  LEA.HI R18, R18, R11, RZ, 0x1e ;  /* 0x0000000b12127211 */ /* 0x000fe200078ff0ff */
[----:B0-----:R-:W-:-:S03]  /*0880*/  IMAD.WIDE R10, R13, 0x64, R4 ;  /* 0x000000640d0a7825 */ /* 0x001fc600078e0204 */
[----:B------:R-:W-:Y:S01]  /*0890*/  IADD3 R19, PT, PT, R12, R17, RZ ;  /* 0x000000110c137210 */ /* 0x000fe20007ffe0ff */
[----:B------:R-:W-:Y:S02]  /*08a0*/  IMAD R15, R15, -0x5, R8 ;  /* 0xfffffffb0f0f7824 */ /* 0x000fe400078e0208 */
[----:B------:R-:W-:Y:S02]  /*08b0*/  IMAD R21, R18, -0x18, R21 ;  /* 0xffffffe812157824 */ /* 0x000fe400078e0215 */
[----:B------:R-:W-:-:S04]  /*08c0*/  IMAD.WIDE R10, R12, 0x14, R10 ;  /* 0x000000140c0a7825 */ /* 0x000fc800078e020a */
[----:B--2---:R-:W-:-:S04]  /*08d0*/  IMAD.WIDE R18, R19, 0x70, R6 ;  /* 0x0000007013127825 */ /* 0x004fc800078e0206 */
[C---:B------:R-:W-:Y:S02]  /*08e0*/  IMAD.IADD R23, R15.reuse, 0x1, R21 ;  /* 0x000000010f177824 */ /* 0x040fe400078e0215 */
[----:B------:R-:W-:-:S04]  /*08f0*/  IMAD.WIDE R14, R15, 0x4, R10 ;  /* 0x000000040f0e7825 */ /* 0x000fc800078e020a */
[----:B------:R-:W-:Y:S02]  /*0900*/  IMAD.WIDE R18, R23, 0x4, R18 ;  /* 0x0000000417127825 */ /* 0x000fe400078e0212 */
[----:B------:R0:W2:Y:S04]  /*0910*/  LDG.E R14, desc[UR4][R14.64] ;  /* 0x000000040e0e7981 */ /* 0x0000a8000c1e1900 */
[----:B------:R1:W2:Y:S01]  /*0920*/  LDG.E R19, desc[UR4][R18.64] ;  /* 0x0000000412137981 */ /* 0x0002a2000c1e1900 */
[----:B------:R-:W-:Y:S02]  /*0930*/  IADD3 R11, PT, PT, R9, 0x1, RZ ;  /* 0x00000001090b7810 */ /* 0x000fe40007ffe0ff */
[----:B------:R-:W-:-:S03]  /*0940*/  MOV R10, RZ ;  /* 0x000000ff000a7202 */ /* 0x000fc60000000f00 */
[----:B------:R-:W-:-:S04]  /*0950*/  IMAD.HI R12, R11, 0x51eb851f, RZ ;  /* 0x51eb851f0b0c7827 */ /* 0x000fc800078e02ff */
[----:B------:R-:W-:Y:S01]  /*0960*/  IMAD.HI R8, R11, 0x1b4e81b5, RZ ;  /* 0x1b4e81b50b087827 */ /* 0x000fe200078e02ff */
[----:B------:R-:W-:-:S03]  /*0970*/  SHF.R.U32.HI R25, RZ, 0x1f, R12 ;  /* 0x0000001fff197819 */ /* 0x000fc6000001160c */
[C---:B------:R-:W-:Y:S01]  /*0980*/  IMAD.HI R23, R11.reuse, 0x66666667, RZ ;  /* 0x666666670b177827 */ /* 0x040fe200078e02ff */
[----:B------:R-:W-:Y:S02]  /*0990*/  SHF.R.U32.HI R27, RZ, 0x1f, R8 ;  /* 0x0000001fff1b7819 */ /* 0x000fe40000011608 */
[----:B0-----:R-:W-:Y:S01]  /*09a0*/  LEA.HI.SX32 R15, R12, R25, 0x1d ;  /* 0x000000190c0f7211 */ /* 0x001fe200078feaff */
[----:B------:R-:W-:Y:S01]  /*09b0*/  IMAD.HI R16, R11, -0x6e5d4c3b, R10 ;  /* 0x91a2b3c50b107827 */ /* 0x000fe200078e020a */
[----:B------:R-:W-:Y:S02]  /*09c0*/  SHF.R.S32.HI R10, RZ, 0x1, R23 ;  /* 0x00000001ff0a7819 */ /* 0x000fe40000011417 */
[----:B------:R-:W-:Y:S01]  /*09d0*/  LEA.HI.SX32 R8, R8, R27, 0x1c ;  /* 0x0000001b08087211 */ /* 0x000fe200078fe2ff */
[----:B------:R-:W-:Y:S01]  /*09e0*/  IMAD.HI R12, R15, 0x2aaaaaab, RZ ;  /* 0x2aaaaaab0f0c7827 */ /* 0x000fe200078e02ff */
[----:B------:R-:W-:Y:S02]  /*09f0*/  SHF.R.U32.HI R25, RZ, 0x1f, R16 ;  /* 0x0000001fff197819 */ /* 0x000fe40000011610 */
[----:B------:R-:W-:Y:S01]  /*0a00*/  LEA.HI R23, R23, R10, RZ, 0x1 ;  /* 0x0000000a17177211 */ /* 0x000fe200078f08ff */
[----:B------:R-:W-:Y:S01]  /*0a10*/  IMAD.HI R20, R8, 0x2aaaaaab, RZ ;  /* 0x2aaaaaab08147827 */ /* 0x000fe200078e02ff */
[----:B-1----:R-:W-:-:S02]  /*0a20*/  LEA.HI.SX32 R18, R16, R25, 0x15 ;  /* 0x0000001910127211 */ /* 0x002fc400078faaff */
[----:B------:R-:W-:Y:S01]  /*0a30*/  LEA.HI R12, R12, R12, RZ, 0x1 ;  /* 0x0000000c0c0c7211 */ /* 0x000fe200078f08ff */
[----:B------:R-:W-:Y:S01]  /*0a40*/  IMAD.HI R16, R23, 0x66666667, RZ ;  /* 0x6666666717107827 */ /* 0x000fe200078e02ff */
[----:B------:R-:W-:-:S03]  /*0a50*/  SHF.R.U32.HI R27, RZ, 0x1f, R20 ;  /* 0x0000001fff1b7819 */ /* 0x000fc60000011614 */
[----:B------:R-:W-:Y:S01]  /*0a60*/  IMAD.HI R10, R18, 0x2aaaaaab, RZ ;  /* 0x2aaaaaab120a7827 */ /* 0x000fe200078e02ff */
[----:B------:R-:W-:Y:S02]  /*0a70*/  SHF.R.S32.HI R25, RZ, 0x1, R16 ;  /* 0x00000001ff197819 */ /* 0x000fe40000011410 */
[----:B------:R-:W-:Y:S01]  /*0a80*/  LEA.HI R27, R20, R27, RZ, 0x1e ;  /* 0x0000001b141b7211 */ /* 0x000fe200078ff0ff */
[----:B------:R-:W-:Y:S01]  /*0a90*/  IMAD R15, R12, -0x6, R15 ;  /* 0xfffffffa0c0f7824 */ /* 0x000fe200078e020f */
[----:B------:R-:W-:Y:S01]  /*0aa0*/  SHF.R.U32.HI R29, RZ, 0x1f, R10 ;  /* 0x0000001fff1d7819 */ /* 0x000fe2000001160a */
[----:B---3--:R-:W-:Y:S01]  /*0ab0*/  IMAD.WIDE R12, R13, 0x900, R2 ;  /* 0x000009000d0c7825 */ /* 0x008fe200078e0202 */
[----:B------:R-:W-:Y:S02]  /*0ac0*/  LEA.HI R16, R16, R25, RZ, 0x1 ;  /* 0x0000001910107211 */ /* 0x000fe400078f08ff */
[----:B------:R-:W-:Y:S01]  /*0ad0*/  LEA.HI R29, R10, R29, RZ, 0x1e ;  /* 0x0000001d0a1d7211 */ /* 0x000fe200078ff0ff */
[----:B------:R-:W-:-:S02]  /*0ae0*/  IMAD R8, R27, -0x18, R8 ;  /* 0xffffffe81b087824 */ /* 0x000fc400078e0208 */
[----:B------:R-:W-:Y:S02]  /*0af0*/  IMAD R25, R23, -0x5, R11 ;  /* 0xfffffffb17197824 */ /* 0x000fe400078e020b */
[----:B------:R-:W-:-:S04]  /*0b00*/  IMAD.WIDE R10, R15, 0x64, R4 ;  /* 0x000000640f0a7825 */ /* 0x000fc800078e0204 */
[----:B------:R-:W-:Y:S02]  /*0b10*/  IMAD R23, R16, -0x5, R23 ;  /* 0xfffffffb10177824 */ /* 0x000fe400078e0217 */
[----:B------:R-:W-:Y:S02]  /*0b20*/  IMAD.IADD R27, R25, 0x1, R8 ;  /* 0x00000001191b7824 */ /* 0x000fe400078e0208 */
[----:B------:R-:W-:Y:S02]  /*0b30*/  IMAD R18, R29, -0x18, R18 ;  /* 0xffffffe81d127824 */ /* 0x000fe400078e0212 */
[----:B------:R-:W-:-:S04]  /*0b40*/  IMAD.WIDE R12, R17, 0x60, R12 ;  /* 0x00000060110c7825 */ /* 0x000fc800078e020c */
[----:B------:R-:W-:Y:S01]  /*0b50*/  IMAD.WIDE R16, R25, 0x14, R10 ;  /* 0x0000001419107825 */ /* 0x000fe200078e020a */
[----:B------:R-:W-:-:S03]  /*0b60*/  IADD3 R25, PT, PT, R23, R18, RZ ;  /* 0x0000001217197210 */ /* 0x000fc60007ffe0ff */
[----:B------:R-:W-:-:S04]  /*0b70*/  IMAD.WIDE R10, R27, 0x70, R6 ;  /* 0x000000701b0a7825 */ /* 0x000fc800078e0206 */
        /* <DEDUP_REMOVED lines=16> */
.L_x_169:
        /* <DEDUP_REMOVED lines=16> */
.L_x_235:


//--------------------- .text._Z10apply_gradPfS_i --------------------------
	.section	.text._Z10apply_gradPfS_i,"ax",@progbits
	.align	128
        .global         _Z10apply_gradPfS_i
        .type           _Z10apply_gradPfS_i,@function
        .size           _Z10apply_gradPfS_i,(.L_x_236 - _Z10apply_gradPfS_i)
        .other          _Z10apply_gradPfS_i,@"STO_CUDA_ENTRY STV_DEFAULT"
_Z10apply_gradPfS_i:
.text._Z10apply_gradPfS_i:
[----:B------:R-:W-:Y:S08]  /*0000*/  LDC R1, c[0x0][0x37c] ;  /* 0x0000df00ff017b82 */ /* 0x000ff00000000800 */
[----:B------:R-:W0:Y:S01]  /*0010*/  LDC R2, c[0x0][0x360] ;  /* 0x0000d800ff027b82 */ /* 0x000e220000000800 */
[----:B------:R-:W0:Y:S01]  /*0020*/  LDCU UR4, c[0x0][0x370] ;  /* 0x00006e00ff0477ac */ /* 0x000e220008000800 */
[----:B------:R-:W1:Y:S01]  /*0030*/  S2R R5, SR_TID.X ;  /* 0x0000000000057919 */ /* 0x000e620000002100 */
[----:B------:R-:W2:Y:S01]  /*0040*/  LDCU UR5, c[0x0][0x390] ;  /* 0x00007200ff0577ac */ /* 0x000ea20008000800 */
[----:B0-----:R-:W-:-:S04]  /*0050*/  IMAD R0, R2, UR4, RZ ;  /* 0x0000000402007c24 */ /* 0x001fc8000f8e02ff */
[----:B------:R-:W1:Y:S01]  /*0060*/  S2UR UR4, SR_CTAID.X ;  /* 0x00000000000479c3 */ /* 0x000e620000002500 */
[----:B------:R-:W-:-:S04]  /*0070*/  IABS R9, R0 ;  /* 0x0000000000097213 */ /* 0x000fc80000000000 */
[----:B------:R-:W0:Y:S08]  /*0080*/  I2F.RP R4, R9 ;  /* 0x0000000900047306 */ /* 0x000e300000209400 */
[----:B0-----:R-:W0:Y:S01]  /*0090*/  MUFU.RCP R4, R4 ;  /* 0x0000000400047308 */ /* 0x001e220000001000 */
[----:B-1----:R-:W-:-:S04]  /*00a0*/  IMAD R2, R2, UR4, R5 ;  /* 0x0000000402027c24 */ /* 0x002fc8000f8e0205 */
[----:B--2---:R-:W-:-:S04]  /*00b0*/  IMAD R5, R2, UR5, RZ ;  /* 0x0000000502057c24 */ /* 0x004fc8000f8e02ff */
[----:B------:R-:W-:-:S05]  /*00c0*/  VIADD R7, R5, UR5 ;  /* 0x0000000505077c36 */ /* 0x000fca0008000000 */
[----:B------:R-:W-:Y:S02]  /*00d0*/  IABS R13, R7 ;  /* 0x00000007000d7213 */ /* 0x000fe40000000000 */
[-C--:B------:R-:W-:Y:S01]  /*00e0*/  LOP3.LUT R7, R7, R0.reuse, RZ, 0x3c, !PT ;  /* 0x0000000007077212 */ /* 0x080fe200078e3cff */
[----:B0-----:R-:W-:Y:S01]  /*00f0*/  VIADD R3, R4, 0xffffffe ;  /* 0x0ffffffe04037836 */ /* 0x001fe20000000000 */
[----:B------:R-:W-:Y:S02]  /*0100*/  IABS R4, R0 ;  /* 0x0000000000047213 */ /* 0x000fe40000000000 */
        /* <DEDUP_REMOVED lines=45> */
.L_x_172:
        /* <DEDUP_REMOVED lines=10> */
.L_x_171:
[----:B0-----:R-:W-:Y:S05]  /*0480*/  BSYNC.RECONVERGENT B0 ;  /* 0x0000000000007941 */ /* 0x001fea0003800200 */
.L_x_170:
[----:B------:R-:W-:Y:S05]  /*0490*/  @P1 EXIT ;  /* 0x000000000000194d */ /* 0x000fea0003800000 */
[----:B------:R-:W0:Y:S01]  /*04a0*/  LDCU.128 UR4, c[0x0][0x380] ;  /* 0x00007000ff0477ac */ /* 0x000e220008000c00 */
[----:B------:R-:W-:Y:S01]  /*04b0*/  IMAD.IADD R6, R0, 0x1, -R12 ;  /* 0x0000000100067824 */ /* 0x000fe200078e0a0c */
[----:B0-----:R-:W-:Y:S02]  /*04c0*/  UIADD3 UR6, UP0, UPT, UR6, 0x8, URZ ;  /* 0x0000000806067890 */ /* 0x001fe4000ff1e0ff */
[----:B------:R-:W-:Y:S02]  /*04d0*/  UIADD3 UR4, UP1, UPT, UR4, 0x8, URZ ;  /* 0x0000000804047890 */ /* 0x000fe4000ff3e0ff */
[----:B------:R-:W-:Y:S02]  /*04e0*/  UIADD3.X UR7, UPT, UPT, URZ, UR7, URZ, UP0, !UPT ;  /* 0x00000007ff077290 */ /* 0x000fe400087fe4ff */
[----:B------:R-:W-:-:S12]  /*04f0*/  UIADD3.X UR5, UPT, UPT, URZ, UR5, URZ, UP1, !UPT ;  /* 0x00000005ff057290 */ /* 0x000fd80008ffe4ff */
.L_x_173:
        /* <DEDUP_REMOVED lines=27> */
.L_x_174:
        /* <DEDUP_REMOVED lines=13> */
.L_x_236:


//--------------------- .text._Z9makeErrorPfS_ji  --------------------------
	.section	.text._Z9makeErrorPfS_ji,"ax",@progbits
	.align	128
        .global         _Z9makeErrorPfS_ji
        .type           _Z9makeErrorPfS_ji,@function
        .size           _Z9makeErrorPfS_ji,(.L_x_237 - _Z9makeErrorPfS_ji)
        .other          _Z9makeErrorPfS_ji,@"STO_CUDA_ENTRY STV_DEFAULT"
_Z9makeErrorPfS_ji:
.text._Z9makeErrorPfS_ji:
        /* <DEDUP_REMOVED lines=11> */
[----:B--2---:R-:W-:-:S05]  /*00b0*/  IMAD R5, R2, UR5, RZ ;  /* 0x0000000502057c24 */ /* 0x004fca000f8e02ff */
[----:B------:R-:W-:-:S04]  /*00c0*/  IADD3 R7, PT, PT, R5, UR5, RZ ;  /* 0x0000000505077c10 */ /* 0x000fc8000fffe0ff */
[----:B------:R-:W-:Y:S02]  /*00d0*/  IABS R13, R7 ;  /* 0x00000007000d7213 */ /* 0x000fe40000000000 */
[-C--:B------:R-:W-:Y:S01]  /*00e0*/  LOP3.LUT R7, R7, R0.reuse, RZ, 0x3c, !PT ;  /* 0x0000000007077212 */ /* 0x080fe200078e3cff */
[----:B0-----:R-:W-:Y:S01]  /*00f0*/  VIADD R3, R4, 0xffffffe ;  /* 0x0ffffffe04037836 */ /* 0x001fe20000000000 */
[----:B------:R-:W-:Y:S02]  /*0100*/  IABS R4, R0 ;  /* 0x0000000000047213 */ /* 0x000fe40000000000 */
[----:B------:R-:W-:-:S03]  /*0110*/  ISETP.GE.AND P1, PT, R7, RZ, PT ;  /* 0x000000ff0700720c */ /* 0x000fc60003f26270 */
[----:B------:R-:W0:Y:S02]  /*0120*/  F2I.FTZ.U32.TRUNC.NTZ R3, R3 ;  /* 0x0000000300037305 */ /* 0x000e24000021f000 */
[----:B0-----:R-:W-:-:S04]  /*0130*/  IMAD.MOV R6, RZ, RZ, -R3 ;  /* 0x000000ffff067224 */ /* 0x001fc800078e0a03 */
[----:B------:R-:W-:Y:S01]  /*0140*/  IMAD.MOV.U32 R2, RZ, RZ, R6 ;  /* 0x000000ffff027224 */ /* 0x000fe200078e0006 */
[----:B------:R-:W-:Y:S02]  /*0150*/  IABS R6, R5 ;  /* 0x0000000500067213 */ /* 0x000fe40000000000 */
[----:B------:R-:W-:Y:S01]  /*0160*/  LOP3.LUT R5, R5, R0, RZ, 0x3c, !PT ;  /* 0x0000000005057212 */ /* 0x000fe200078e3cff */
[----:B------:R-:W-:Y:S02]  /*0170*/  IMAD R11, R2, R9, RZ ;  /* 0x00000009020b7224 */ /* 0x000fe400078e02ff */
[----:B------:R-:W-:Y:S01]  /*0180*/  IMAD.MOV.U32 R2, RZ, RZ, RZ ;  /* 0x000000ffff027224 */ /* 0x000fe200078e00ff */
[----:B------:R-:W-:-:S03]  /*0190*/  ISETP.GE.AND P0, PT, R5, RZ, PT ;  /* 0x000000ff0500720c */ /* 0x000fc60003f06270 */
        /* <DEDUP_REMOVED lines=8> */
[----:B------:R-:W-:Y:S02]  /*0220*/  @!P4 IMAD.IADD R2, R2, 0x1, -R9 ;  /* 0x000000010202c824 */ /* 0x000fe400078e0a09 */
[-C--:B------:R-:W-:Y:S01]  /*0230*/  @!P5 IADD3 R6, PT, PT, R6, -R9.reuse, RZ ;  /* 0x800000090606d210 */ /* 0x080fe20007ffe0ff */
[----:B------:R-:W-:Y:S02]  /*0240*/  @!P4 VIADD R3, R3, 0x1 ;  /* 0x000000010303c836 */ /* 0x000fe40000000000 */
[-C--:B------:R-:W-:Y:S01]  /*0250*/  ISETP.GE.U32.AND P2, PT, R2, R9.reuse, PT ;  /* 0x000000090200720c */ /* 0x080fe20003f46070 */
[----:B------:R-:W-:Y:S01]  /*0260*/  @!P5 VIADD R4, R4, 0x1 ;  /* 0x000000010404d836 */ /* 0x000fe20000000000 */
[----:B------:R-:W-:-:S11]  /*0270*/  ISETP.GE.U32.AND P3, PT, R6, R9, PT ;  /* 0x000000090600720c */ /* 0x000fd60003f66070 */
[----:B------:R-:W-:Y:S02]  /*0280*/  @P2 IADD3 R3, PT, PT, R3, 0x1, RZ ;  /* 0x0000000103032810 */ /* 0x000fe40007ffe0ff */
[----:B------:R-:W-:Y:S01]  /*0290*/  @P3 VIADD R4, R4, 0x1 ;  /* 0x0000000104043836 */ /* 0x000fe20000000000 */
[----:B------:R-:W-:Y:S02]  /*02a0*/  ISETP.NE.AND P2, PT, R0, RZ, PT ;  /* 0x000000ff0000720c */ /* 0x000fe40003f45270 */
[----:B------:R-:W-:Y:S01]  /*02b0*/  @!P0 IMAD.MOV R3, RZ, RZ, -R3 ;  /* 0x000000ffff038224 */ /* 0x000fe200078e0a03 */
[----:B------:R-:W-:Y:S02]  /*02c0*/  LOP3.LUT R0, RZ, R0, RZ, 0x33, !PT ;  /* 0x00000000ff007212 */ /* 0x000fe400078e33ff */
[----:B------:R-:W-:Y:S02]  /*02d0*/  @!P1 IADD3 R4, PT, PT, -R4, RZ, RZ ;  /* 0x000000ff04049210 */ /* 0x000fe40007ffe1ff */
[----:B------:R-:W-:-:S02]  /*02e0*/  SEL R3, R0, R3, !P2 ;  /* 0x0000000300037207 */ /* 0x000fc40005000000 */
[----:B------:R-:W-:-:S04]  /*02f0*/  SEL R0, R0, R4, !P2 ;  /* 0x0000000400007207 */ /* 0x000fc80005000000 */
[----:B------:R-:W-:-:S13]  /*0300*/  ISETP.GE.AND P0, PT, R3, R0, PT ;  /* 0x000000000300720c */ /* 0x000fda0003f06270 */
[----:B------:R-:W-:Y:S05]  /*0310*/  @P0 EXIT ;  /* 0x000000000000094d */ /* 0x000fea0003800000 */
[----:B------:R-:W-:Y:S01]  /*0320*/  IMAD.IADD R2, R0, 0x1, -R3 ;  /* 0x0000000100027824 */ /* 0x000fe200078e0a03 */
[----:B------:R-:W0:Y:S01]  /*0330*/  LDCU.64 UR4, c[0x0][0x358] ;  /* 0x00006b00ff0477ac */ /* 0x000e220008000a00 */
[----:B------:R-:W-:Y:S01]  /*0340*/  IMAD.IADD R4, R3, 0x1, -R0 ;  /* 0x0000000103047824 */ /* 0x000fe200078e0a00 */
[----:B------:R-:W-:Y:S02]  /*0350*/  BSSY.RECONVERGENT B0, `(.L_x_175) ;  /* 0x0000015000007945 */ /* 0x000fe40003800200 */
[----:B------:R-:W-:Y:S02]  /*0360*/  LOP3.LUT P0, R2, R2, 0x3, RZ, 0xc0, !PT ;  /* 0x0000000302027812 */ /* 0x000fe4000780c0ff */
[----:B------:R-:W-:-:S11]  /*0370*/  ISETP.GT.U32.AND P1, PT, R4, -0x4, PT ;  /* 0xfffffffc0400780c */ /* 0x000fd60003f24070 */
[----:B------:R-:W-:Y:S05]  /*0380*/  @!P0 BRA `(.L_x_176) ;  /* 0x0000000000448947 */ /* 0x000fea0003800000 */
[----:B------:R-:W1:Y:S01]  /*0390*/  LDC.64 R8, c[0x0][0x380] ;  /* 0x0000e000ff087b82 */ /* 0x000e620000000a00 */
[----:B------:R-:W2:Y:S01]  /*03a0*/  LDCU UR6, c[0x0][0x390] ;  /* 0x00007200ff0677ac */ /* 0x000ea20008000800 */
[----:B------:R-:W-:-:S06]  /*03b0*/  IADD3 R12, PT, PT, -R2, RZ, RZ ;  /* 0x000000ff020c7210 */ /* 0x000fcc0007ffe1ff */
[----:B------:R-:W3:Y:S01]  /*03c0*/  LDC.64 R10, c[0x0][0x388] ;  /* 0x0000e200ff0a7b82 */ /* 0x000ee20000000a00 */
[----:B--2---:R-:W-:-:S07]  /*03d0*/  VIADD R2, R3, -UR6 ;  /* 0x8000000603027c36 */ /* 0x004fce0008000000 */
.L_x_177:
[----:B---3--:R-:W-:-:S06]  /*03e0*/  IMAD.WIDE R6, R3, 0x4, R10 ;  /* 0x0000000403067825 */ /* 0x008fcc00078e020a */
[----:B0-2---:R-:W2:Y:S01]  /*03f0*/  LDG.E R6, desc[UR4][R6.64] ;  /* 0x0000000406067981 */ /* 0x005ea2000c1e1900 */
[----:B------:R-:W-:Y:S01]  /*0400*/  ISETP.NE.AND P0, PT, R2, RZ, PT ;  /* 0x000000ff0200720c */ /* 0x000fe20003f05270 */
[C---:B-1----:R-:W-:Y:S01]  /*0410*/  IMAD.WIDE R4, R3.reuse, 0x4, R8 ;  /* 0x0000000403047825 */ /* 0x042fe200078e0208 */
[----:B------:R-:W-:Y:S02]  /*0420*/  IADD3 R3, PT, PT, R3, 0x1, RZ ;  /* 0x0000000103037810 */ /* 0x000fe40007ffe0ff */
[----:B------:R-:W-:Y:S01]  /*0430*/  FSEL R13, RZ, 1, P0 ;  /* 0x3f800000ff0d7808 */ /* 0x000fe20000000000 */
[----:B------:R-:W-:Y:S02]  /*0440*/  VIADD R12, R12, 0x1 ;  /* 0x000000010c0c7836 */ /* 0x000fe40000000000 */
[----:B------:R-:W-:-:S03]  /*0450*/  VIADD R2, R2, 0x1 ;  /* 0x0000000102027836 */ /* 0x000fc60000000000 */
[----:B------:R-:W-:Y:S01]  /*0460*/  ISETP.NE.AND P0, PT, R12, RZ, PT ;  /* 0x000000ff0c00720c */ /* 0x000fe20003f05270 */
[----:B--2---:R-:W-:-:S05]  /*0470*/  FADD R13, R13, -R6 ;  /* 0x800000060d0d7221 */ /* 0x004fca0000000000 */
[----:B------:R2:W-:Y:S07]  /*0480*/  STG.E desc[UR4][R4.64], R13 ;  /* 0x0000000d04007986 */ /* 0x0005ee000c101904 */
[----:B------:R-:W-:Y:S05]  /*0490*/  @P0 BRA `(.L_x_177) ;  /* 0xfffffffc00d00947 */ /* 0x000fea000383ffff */
.L_x_176:
[----:B0-----:R-:W-:Y:S05]  /*04a0*/  BSYNC.RECONVERGENT B0 ;  /* 0x0000000000007941 */ /* 0x001fea0003800200 */
.L_x_175:
[----:B------:R-:W-:Y:S05]  /*04b0*/  @P1 EXIT ;  /* 0x000000000000194d */ /* 0x000fea0003800000 */
[----:B--2---:R-:W0:Y:S01]  /*04c0*/  LDC.64 R4, c[0x0][0x380] ;  /* 0x0000e000ff047b82 */ /* 0x004e220000000a00 */
[----:B------:R-:W1:Y:S07]  /*04d0*/  LDCU UR6, c[0x0][0x390] ;  /* 0x00007200ff0677ac */ /* 0x000e6e0008000800 */
[----:B------:R-:W2:Y:S01]  /*04e0*/  LDC.64 R6, c[0x0][0x388] ;  /* 0x0000e200ff067b82 */ /* 0x000ea20000000a00 */
[----:B-1----:R-:W-:-:S07]  /*04f0*/  VIADD R2, R3, -UR6 ;  /* 0x8000000603027c36 */ /* 0x002fce0008000000 */
.L_x_178:
[----:B--2---:R-:W-:-:S05]  /*0500*/  IMAD.WIDE R10, R3, 0x4, R6 ;  /* 0x00000004030a7825 */ /* 0x004fca00078e0206 */
[----:B-1----:R-:W2:Y:S01]  /*0510*/  LDG.E R13, desc[UR4][R10.64] ;  /* 0x000000040a0d7981 */ /* 0x002ea2000c1e1900 */
[----:B------:R-:W-:Y:S01]  /*0520*/  ISETP.NE.AND P0, PT, R2, RZ, PT ;  /* 0x000000ff0200720c */ /* 0x000fe20003f05270 */
[----:B0-----:R-:W-:-:S03]  /*0530*/  IMAD.WIDE R8, R3, 0x4, R4 ;  /* 0x0000000403087825 */ /* 0x001fc600078e0204 */
[----:B------:R-:W-:-:S05]  /*0540*/  FSEL R12, RZ, 1, P0 ;  /* 0x3f800000ff0c7808 */ /* 0x000fca0000000000 */
[----:B--2---:R-:W-:-:S05]  /*0550*/  FADD R13, R12, -R13 ;  /* 0x8000000d0c0d7221 */ /* 0x004fca0000000000 */
[----:B------:R0:W-:Y:S04]  /*0560*/  STG.E desc[UR4][R8.64], R13 ;  /* 0x0000000d08007986 */ /* 0x0001e8000c101904 */
[----:B------:R-:W2:Y:S01]  /*0570*/  LDG.E R15, desc[UR4][R10.64+0x4] ;  /* 0x000004040a0f7981 */ /* 0x000ea2000c1e1900 */
[----:B------:R-:W-:-:S04]  /*0580*/  IADD3 R12, PT, PT, R3, 0x1, RZ ;  /* 0x00000001030c7810 */ /* 0x000fc80007ffe0ff */
[----:B------:R-:W-:-:S04]  /*0590*/  ISETP.NE.AND P0, PT, R12, UR6, PT ;  /* 0x000000060c007c0c */ /* 0x000fc8000bf05270 */
[----:B------:R-:W-:-:S05]  /*05a0*/  FSEL R12, RZ, 1, P0 ;  /* 0x3f800000ff0c7808 */ /* 0x000fca0000000000 */
[----:B--2---:R-:W-:-:S05]  /*05b0*/  FADD R15, R12, -R15 ;  /* 0x8000000f0c0f7221 */ /* 0x004fca0000000000 */
[----:B------:R1:W-:Y:S04]  /*05c0*/  STG.E desc[UR4][R8.64+0x4], R15 ;  /* 0x0000040f08007986 */ /* 0x0003e8000c101904 */
[----:B------:R-:W2:Y:S01]  /*05d0*/  LDG.E R17, desc[UR4][R10.64+0x8] ;  /* 0x000008040a117981 */ /* 0x000ea2000c1e1900 */
[----:B------:R-:W-:-:S05]  /*05e0*/  VIADD R12, R3, 0x2 ;  /* 0x00000002030c7836 */ /* 0x000fca0000000000 */
[----:B------:R-:W-:-:S04]  /*05f0*/  ISETP.NE.AND P0, PT, R12, UR6, PT ;  /* 0x000000060c007c0c */ /* 0x000fc8000bf05270 */
[----:B------:R-:W-:-:S05]  /*0600*/  FSEL R12, RZ, 1, P0 ;  /* 0x3f800000ff0c7808 */ /* 0x000fca0000000000 */
[----:B--2---:R-:W-:-:S05]  /*0610*/  FADD R17, R12, -R17 ;  /* 0x800000110c117221 */ /* 0x004fca0000000000 */
[----:B------:R1:W-:Y:S04]  /*0620*/  STG.E desc[UR4][R8.64+0x8], R17 ;  /* 0x0000081108007986 */ /* 0x0003e8000c101904 */
[----:B0-----:R-:W2:Y:S01]  /*0630*/  LDG.E R13, desc[UR4][R10.64+0xc] ;  /* 0x00000c040a0d7981 */ /* 0x001ea2000c1e1900 */
[C---:B------:R-:W-:Y:S01]  /*0640*/  VIADD R12, R3.reuse, 0x3 ;  /* 0x00000003030c7836 */ /* 0x040fe20000000000 */
[----:B------:R-:W-:Y:S01]  /*0650*/  IADD3 R3, PT, PT, R3, 0x4, RZ ;  /* 0x0000000403037810 */ /* 0x000fe20007ffe0ff */
[----:B------:R-:W-:-:S03]  /*0660*/  VIADD R2, R2, 0x4 ;  /* 0x0000000402027836 */ /* 0x000fc60000000000 */
[----:B------:R-:W-:-:S04]  /*0670*/  ISETP.NE.AND P0, PT, R12, UR6, PT ;  /* 0x000000060c007c0c */ /* 0x000fc8000bf05270 */
[----:B------:R-:W-:Y:S02]  /*0680*/  FSEL R12, RZ, 1, P0 ;  /* 0x3f800000ff0c7808 */ /* 0x000fe40000000000 */
[----:B------:R-:W-:-:S03]  /*0690*/  ISETP.NE.AND P0, PT, R3, R0, PT ;  /* 0x000000000300720c */ /* 0x000fc60003f05270 */
[----:B--2---:R-:W-:-:S05]  /*06a0*/  FADD R13, R12, -R13 ;  /* 0x8000000d0c0d7221 */ /* 0x004fca0000000000 */
[----:B------:R1:W-:Y:S05]  /*06b0*/  STG.E desc[UR4][R8.64+0xc], R13 ;  /* 0x00000c0d08007986 */ /* 0x0003ea000c101904 */
[----:B------:R-:W-:Y:S05]  /*06c0*/  @P0 BRA `(.L_x_178) ;  /* 0xfffffffc008c0947 */ /* 0x000fea000383ffff */
[----:B------:R-:W-:Y:S05]  /*06d0*/  EXIT ;  /* 0x000000000000794d */ /* 0x000fea0003800000 */
.L_x_179:
        /* <DEDUP_REMOVED lines=10> */
.L_x_237:


//--------------------- .text._Z12custom_snrm2PfiS_ --------------------------
	.section	.text._Z12custom_snrm2PfiS_,"ax",@progbits
	.align	128
        .global         _Z12custom_snrm2PfiS_
        .type           _Z12custom_snrm2PfiS_,@function
        .size           _Z12custom_snrm2PfiS_,(.L_x_218 - _Z12custom_snrm2PfiS_)
        .other          _Z12custom_snrm2PfiS_,@"STO_CUDA_ENTRY STV_DEFAULT"
_Z12custom_snrm2PfiS_:
.text._Z12custom_snrm2PfiS_:
[----:B------:R-:W-:Y:S01]  /*0000*/  LDC R1, c[0x0][0x37c] ;  /* 0x0000df00ff017b82 */ /* 0x000fe20000000800 */
[----:B------:R-:W0:Y:S07]  /*0010*/  S2R R9, SR_TID.X ;  /* 0x0000000000097919 */ /* 0x000e2e0000002100 */
[----:B------:R-:W0:Y:S01]  /*0020*/  S2UR UR4, SR_CTAID.X ;  /* 0x00000000000479c3 */ /* 0x000e220000002500 */
[----:B------:R-:W1:Y:S01]  /*0030*/  LDCU UR5, c[0x0][0x388] ;  /* 0x00007100ff0577ac */ /* 0x000e620008000800 */
[----:B------:R-:W-:Y:S01]  /*0040*/  BSSY.RECONVERGENT B0, `(.L_x_180) ;  /* 0x0000011000007945 */ /* 0x000fe20003800200 */
[----:B------:R-:W-:Y:S01]  /*0050*/  HFMA2 R7, -RZ, RZ, 0, 0 ;  /* 0x00000000ff077431 */ /* 0x000fe200000001ff */
[----:B------:R-:W2:Y:S04]  /*0060*/  LDCU.64 UR6, c[0x0][0x358] ;  /* 0x00006b00ff0677ac */ /* 0x000ea80008000a00 */
[----:B------:R-:W0:Y:S02]  /*0070*/  LDC R6, c[0x0][0x360] ;  /* 0x0000d800ff067b82 */ /* 0x000e240000000800 */
[----:B0-----:R-:W-:-:S05]  /*0080*/  IMAD R0, R6, UR4, R9 ;  /* 0x0000000406007c24 */ /* 0x001fca000f8e0209 */
[----:B-1----:R-:W-:-:S13]  /*0090*/  ISETP.GE.AND P0, PT, R0, UR5, PT ;  /* 0x0000000500007c0c */ /* 0x002fda000bf06270 */
[----:B--2---:R-:W-:Y:S05]  /*00a0*/  @P0 BRA `(.L_x_181) ;  /* 0x0000000000280947 */ /* 0x004fea0003800000 */
[----:B------:R-:W0:Y:S01]  /*00b0*/  LDC.64 R4, c[0x0][0x380] ;  /* 0x0000e000ff047b82 */ /* 0x000e220000000a00 */
[----:B------:R-:W1:Y:S01]  /*00c0*/  LDCU UR4, c[0x0][0x370] ;  /* 0x00006e00ff0477ac */ /* 0x000e620008000800 */
[----:B------:R-:W-:Y:S01]  /*00d0*/  MOV R7, RZ ;  /* 0x000000ff00077202 */ /* 0x000fe20000000f00 */
[----:B-1----:R-:W-:-:S07]  /*00e0*/  IMAD R11, R6, UR4, RZ ;  /* 0x00000004060b7c24 */ /* 0x002fce000f8e02ff */
.L_x_182:
[----:B0-----:R-:W-:-:S06]  /*00f0*/  IMAD.WIDE R2, R0, 0x4, R4 ;  /* 0x0000000400027825 */ /* 0x001fcc00078e0204 */
[----:B------:R-:W2:Y:S01]  /*0100*/  LDG.E R2, desc[UR6][R2.64] ;  /* 0x0000000602027981 */ /* 0x000ea2000c1e1900 */
[----:B------:R-:W-:-:S05]  /*0110*/  IMAD.IADD R0, R11, 0x1, R0 ;  /* 0x000000010b007824 */ /* 0x000fca00078e0200 */
[----:B------:R-:W-:Y:S01]  /*0120*/  ISETP.GE.AND P0, PT, R0, UR5, PT ;  /* 0x0000000500007c0c */ /* 0x000fe2000bf06270 */
[----:B--2---:R-:W-:-:S12]  /*0130*/  FFMA R7, R2, R2, R7 ;  /* 0x0000000202077223 */ /* 0x004fd80000000007 */
[----:B------:R-:W-:Y:S05]  /*0140*/  @!P0 BRA `(.L_x_182) ;  /* 0xfffffffc00e88947 */ /* 0x000fea000383ffff */
.L_x_181:
[----:B------:R-:W-:Y:S05]  /*0150*/  BSYNC.RECONVERGENT B0 ;  /* 0x0000000000007941 */ /* 0x000fea0003800200 */
.L_x_180:
[----:B------:R-:W0:Y:S01]  /*0160*/  S2UR UR5, SR_CgaCtaId ;  /* 0x00000000000579c3 */ /* 0x000e220000008800 */
[----:B------:R-:W-:Y:S01]  /*0170*/  UMOV UR4, 0x400 ;  /* 0x0000040000047882 */ /* 0x000fe20000000000 */
[----:B------:R-:W-:Y:S02]  /*0180*/  ISETP.GE.U32.AND P1, PT, R6, 0x2, PT ;  /* 0x000000020600780c */ /* 0x000fe40003f26070 */
[----:B------:R-:W-:Y:S01]  /*0190*/  ISETP.NE.AND P0, PT, R9, RZ, PT ;  /* 0x000000ff0900720c */ /* 0x000fe20003f05270 */
[----:B0-----:R-:W-:-:S06]  /*01a0*/  ULEA UR4, UR5, UR4, 0x18 ;  /* 0x0000000405047291 */ /* 0x001fcc000f8ec0ff */
[----:B------:R-:W-:-:S05]  /*01b0*/  LEA R0, R9, UR4, 0x2 ;  /* 0x0000000409007c11 */ /* 0x000fca000f8e10ff */
[----:B------:R0:W-:Y:S01]  /*01c0*/  STS [R0], R7 ;  /* 0x0000000700007388 */ /* 0x0001e20000000800 */
[----:B------:R-:W-:Y:S06]  /*01d0*/  BAR.SYNC.DEFER_BLOCKING 0x0 ;  /* 0x0000000000007b1d */ /* 0x000fec0000010000 */
[----:B------:R-:W-:Y:S05]  /*01e0*/  @!P1 BRA `(.L_x_183) ;  /* 0x00000000002c9947 */ /* 0x000fea0003800000 */
.L_x_184:
[----:B------:R-:W-:-:S04]  /*01f0*/  SHF.R.U32.HI R4, RZ, 0x1, R6 ;  /* 0x00000001ff047819 */ /* 0x000fc80000011606 */
[----:B------:R-:W-:-:S13]  /*0200*/  ISETP.GE.U32.AND P1, PT, R9, R4, PT ;  /* 0x000000040900720c */ /* 0x000fda0003f26070 */
[----:B------:R-:W-:Y:S01]  /*0210*/  @!P1 LEA R2, R4, R0, 0x2 ;  /* 0x0000000004029211 */ /* 0x000fe200078e10ff */
[----:B------:R-:W-:Y:S05]  /*0220*/  @!P1 LDS R3, [R0] ;  /* 0x0000000000039984 */ /* 0x000fea0000000800 */
[----:B------:R-:W1:Y:S02]  /*0230*/  @!P1 LDS R2, [R2] ;  /* 0x0000000002029984 */ /* 0x000e640000000800 */
[----:B-1----:R-:W-:-:S05]  /*0240*/  @!P1 FADD R3, R2, R3 ;  /* 0x0000000302039221 */ /* 0x002fca0000000000 */
[----:B------:R1:W-:Y:S01]  /*0250*/  @!P1 STS [R0], R3 ;  /* 0x0000000300009388 */ /* 0x0003e20000000800 */
[----:B------:R-:W-:Y:S01]  /*0260*/  BAR.SYNC.DEFER_BLOCKING 0x0 ;  /* 0x0000000000007b1d */ /* 0x000fe20000010000 */
[----:B------:R-:W-:Y:S01]  /*0270*/  ISETP.GT.U32.AND P1, PT, R6, 0x3, PT ;  /* 0x000000030600780c */ /* 0x000fe20003f24070 */
[----:B------:R-:W-:-:S12]  /*0280*/  IMAD.MOV.U32 R6, RZ, RZ, R4 ;  /* 0x000000ffff067224 */ /* 0x000fd800078e0004 */
[----:B-1----:R-:W-:Y:S05]  /*0290*/  @P1 BRA `(.L_x_184) ;  /* 0xfffffffc00d41947 */ /* 0x002fea000383ffff */
.L_x_183:
[----:B------:R-:W-:Y:S05]  /*02a0*/  @P0 EXIT ;  /* 0x000000000000094d */ /* 0x000fea0003800000 */
[----:B------:R-:W1:Y:S01]  /*02b0*/  S2UR UR5, SR_CgaCtaId ;  /* 0x00000000000579c3 */ /* 0x000e620000008800 */
[----:B------:R-:W-:Y:S02]  /*02c0*/  UMOV UR4, 0x400 ;  /* 0x0000040000047882 */ /* 0x000fe40000000000 */
[----:B-1----:R-:W-:-:S09]  /*02d0*/  ULEA UR4, UR5, UR4, 0x18 ;  /* 0x0000000405047291 */ /* 0x002fd2000f8ec0ff */
[----:B0-----:R-:W0:Y:S02]  /*02e0*/  LDS R0, [UR4] ;  /* 0x00000004ff007984 */ /* 0x001e240008000800 */
[----:B0-----:R-:W-:Y:S01]  /*02f0*/  IADD3 R2, PT, PT, R0, -0xd000000, RZ ;  /* 0xf300000000027810 */ /* 0x001fe20007ffe0ff */
[----:B------:R0:W1:Y:S03]  /*0300*/  MUFU.RSQ R3, R0 ;  /* 0x0000000000037308 */ /* 0x0000660000001400 */
[----:B------:R-:W-:-:S13]  /*0310*/  ISETP.GT.U32.AND P0, PT, R2, 0x727fffff, PT ;  /* 0x727fffff0200780c */ /* 0x000fda0003f04070 */
[----:B0-----:R-:W-:Y:S05]  /*0320*/  @!P0 BRA `(.L_x_185) ;  /* 0x00000000000c8947 */ /* 0x001fea0003800000 */
[----:B------:R-:W-:-:S07]  /*0330*/  MOV R4, 0x350 ;  /* 0x0000035000047802 */ /* 0x000fce0000000f00 */
[----:B-1----:R-:W-:Y:S05]  /*0340*/  CALL.REL.NOINC `($__internal_5_$__cuda_sm20_sqrt_rn_f32_slowpath) ;  /* 0x0000000000207944 */ /* 0x002fea0003c00000 */
[----:B------:R-:W-:Y:S05]  /*0350*/  BRA `(.L_x_186) ;  /* 0x0000000000107947 */ /* 0x000fea0003800000 */
.L_x_185:
[----:B-1----:R-:W-:Y:S01]  /*0360*/  FMUL.FTZ R5, R0, R3 ;  /* 0x0000000300057220 */ /* 0x002fe20000410000 */
[----:B------:R-:W-:-:S03]  /*0370*/  FMUL.FTZ R3, R3, 0.5 ;  /* 0x3f00000003037820 */ /* 0x000fc60000410000 */
[----:B------:R-:W-:-:S04]  /*0380*/  FFMA R0, -R5, R5, R0 ;  /* 0x0000000505007223 */ /* 0x000fc80000000100 */
[----:B------:R-:W-:-:S07]  /*0390*/  FFMA R5, R0, R3, R5 ;  /* 0x0000000300057223 */ /* 0x000fce0000000005 */
.L_x_186:
[----:B------:R-:W0:Y:S02]  /*03a0*/  LDC.64 R2, c[0x0][0x390] ;  /* 0x0000e400ff027b82 */ /* 0x000e240000000a00 */
[----:B0-----:R-:W-:Y:S01]  /*03b0*/  REDG.E.ADD.F32.FTZ.RN.STRONG.GPU desc[UR6][R2.64], R5 ;  /* 0x00000005020079a6 */ /* 0x001fe2000c12f306 */
[----:B------:R-:W-:Y:S05]  /*03c0*/  EXIT ;  /* 0x000000000000794d */ /* 0x000fea0003800000 */
        .weak           $__internal_5_$__cuda_sm20_sqrt_rn_f32_slowpath
        .type           $__internal_5_$__cuda_sm20_sqrt_rn_f32_slowpath,@function
        .size           $__internal_5_$__cuda_sm20_sqrt_rn_f32_slowpath,(.L_x_218 - $__internal_5_$__cuda_sm20_sqrt_rn_f32_slowpath)
$__internal_5_$__cuda_sm20_sqrt_rn_f32_slowpath:
[----:B------:R-:W-:-:S13]  /*03d0*/  LOP3.LUT P0, RZ, R0, 0x7fffffff, RZ, 0xc0, !PT ;  /* 0x7fffffff00ff7812 */ /* 0x000fda000780c0ff */
[----:B------:R-:W-:Y:S01]  /*03e0*/  @!P0 IMAD.MOV.U32 R2, RZ, RZ, R0 ;  /* 0x000000ffff028224 */ /* 0x000fe200078e0000 */
[----:B------:R-:W-:Y:S06]  /*03f0*/  @!P0 BRA `(.L_x_187) ;  /* 0x0000000000448947 */ /* 0x000fec0003800000 */
[----:B------:R-:W-:-:S13]  /*0400*/  FSETP.GEU.FTZ.AND P0, PT, R0, RZ, PT ;  /* 0x000000ff0000720b */ /* 0x000fda0003f1e000 */
[----:B------:R-:W-:Y:S01]  /*0410*/  @!P0 MOV R2, 0x7fffffff ;  /* 0x7fffffff00028802 */ /* 0x000fe20000000f00 */
[----:B------:R-:W-:Y:S06]  /*0420*/  @!P0 BRA `(.L_x_187) ;  /* 0x0000000000388947 */ /* 0x000fec0003800000 */
[----:B------:R-:W-:-:S13]  /*0430*/  FSETP.GTU.FTZ.AND P0, PT, |R0|, +INF , PT ;  /* 0x7f8000000000780b */ /* 0x000fda0003f1c200 */
[----:B------:R-:W-:Y:S01]  /*0440*/  @P0 FADD.FTZ R2, R0, 1 ;  /* 0x3f80000000020421 */ /* 0x000fe20000010000 */
[----:B------:R-:W-:Y:S06]  /*0450*/  @P0 BRA `(.L_x_187) ;  /* 0x00000000002c0947 */ /* 0x000fec0003800000 */
[----:B------:R-:W-:-:S13]  /*0460*/  FSETP.NEU.FTZ.AND P0, PT, |R0|, +INF , PT ;  /* 0x7f8000000000780b */ /* 0x000fda0003f1d200 */
[----:B------:R-:W-:Y:S01]  /*0470*/  @!P0 MOV R2, R0 ;  /* 0x0000000000028202 */ /* 0x000fe20000000f00 */
[----:B------:R-:W-:Y:S06]  /*0480*/  @!P0 BRA `(.L_x_187) ;  /* 0x0000000000208947 */ /* 0x000fec0003800000 */
[----:B------:R-:W-:-:S04]  /*0490*/  FFMA R0, R0, 1.84467440737095516160e+19, RZ ;  /* 0x5f80000000007823 */ /* 0x000fc800000000ff */
[----:B------:R-:W0:Y:S02]  /*04a0*/  MUFU.RSQ R3, R0 ;  /* 0x0000000000037308 */ /* 0x000e240000001400 */
[----:B0-----:R-:W-:Y:S01]  /*04b0*/  FMUL.FTZ R5, R0, R3 ;  /* 0x0000000300057220 */ /* 0x001fe20000410000 */
[----:B------:R-:W-:-:S03]  /*04c0*/  FMUL.FTZ R3, R3, 0.5 ;  /* 0x3f00000003037820 */ /* 0x000fc60000410000 */
[----:B------:R-:W-:-:S04]  /*04d0*/  FADD.FTZ R2, -R5, -RZ ;  /* 0x800000ff05027221 */ /* 0x000fc80000010100 */
[----:B------:R-:W-:-:S04]  /*04e0*/  FFMA R2, R5, R2, R0 ;  /* 0x0000000205027223 */ /* 0x000fc80000000000 */
[----:B------:R-:W-:-:S04]  /*04f0*/  FFMA R2, R2, R3, R5 ;  /* 0x0000000302027223 */ /* 0x000fc80000000005 */
[----:B------:R-:W-:-:S07]  /*0500*/  FMUL.FTZ R2, R2, 2.3283064365386962891e-10 ;  /* 0x2f80000002027820 */ /* 0x000fce0000410000 */
.L_x_187:
[----:B------:R-:W-:Y:S02]  /*0510*/  HFMA2 R3, -RZ, RZ, 0, 0 ;  /* 0x00000000ff037431 */ /* 0x000fe400000001ff */
[----:B------:R-:W-:Y:S01]  /*0520*/  IMAD.MOV.U32 R5, RZ, RZ, R2 ;  /* 0x000000ffff057224 */ /* 0x000fe200078e0002 */
[----:B------:R-:W-:-:S04]  /*0530*/  MOV R2, R4 ;  /* 0x0000000400027202 */ /* 0x000fc80000000f00 */
[----:B------:R-:W-:Y:S05]  /*0540*/  RET.REL.NODEC R2 `(_Z12custom_snrm2PfiS_) ;  /* 0xfffffff802ac7950 */ /* 0x000fea0003c3ffff */
.L_x_188:
        /* <DEDUP_REMOVED lines=11> */
.L_x_218:


//--------------------- .text._Z19apply_step_functionPfS_i --------------------------
	.section	.text._Z19apply_step_functionPfS_i,"ax",@progbits
	.align	128
        .global         _Z19apply_step_functionPfS_i
        .type           _Z19apply_step_functionPfS_i,@function
        .size           _Z19apply_step_functionPfS_i,(.L_x_219 - _Z19apply_step_functionPfS_i)
        .other          _Z19apply_step_functionPfS_i,@"STO_CUDA_ENTRY STV_DEFAULT"
_Z19apply_step_functionPfS_i:
.text._Z19apply_step_functionPfS_i:
        /* <DEDUP_REMOVED lines=14> */
[-C--:B------:R-:W-:Y:S02]  /*00e0*/  LOP3.LUT R7, R7, R0.reuse, RZ, 0x3c, !PT ;  /* 0x0000000007077212 */ /* 0x080fe400078e3cff */
[----:B0-----:R-:W-:Y:S02]  /*00f0*/  IADD3 R3, PT, PT, R4, 0xffffffe, RZ ;  /* 0x0ffffffe04037810 */ /* 0x001fe40007ffe0ff */
[----:B------:R-:W-:Y:S02]  /*0100*/  IABS R4, R0 ;  /* 0x0000000000047213 */ /* 0x000fe40000000000 */
[----:B------:R-:W-:Y:S02]  /*0110*/  ISETP.GE.AND P1, PT, R7, RZ, PT ;  /* 0x000000ff0700720c */ /* 0x000fe40003f26270 */
        /* <DEDUP_REMOVED lines=32> */
[----:B------:R-:W-:Y:S01]  /*0320*/  IADD3 R0, PT, PT, -R8, R9, RZ ;  /* 0x0000000908007210 */ /* 0x000fe20007ffe1ff */
[----:B------:R-:W0:Y:S01]  /*0330*/  LDCU.64 UR12, c[0x0][0x358] ;  /* 0x00006b00ff0c77ac */ /* 0x000e220008000a00 */
[----:B------:R-:W-:Y:S01]  /*0340*/  BSSY.RECONVERGENT B0, `(.L_x_189) ;  /* 0x0000028000007945 */ /* 0x000fe20003800200 */
[----:B------:R-:W-:Y:S01]  /*0350*/  IMAD.MOV.U32 R3, RZ, RZ, R8 ;  /* 0x000000ffff037224 */ /* 0x000fe200078e0008 */
[----:B------:R-:W-:-:S13]  /*0360*/  LOP3.LUT P0, R0, R0, 0x3, RZ, 0xc0, !PT ;  /* 0x0000000300007812 */ /* 0x000fda000780c0ff */
[----:B------:R-:W-:Y:S05]  /*0370*/  @!P0 BRA `(.L_x_190) ;  /* 0x0000000000908947 */ /* 0x000fea0003800000 */
[----:B------:R-:W1:Y:S01]  /*0380*/  LDC.64 R4, c[0x0][0x380] ;  /* 0x0000e000ff047b82 */ /* 0x000e620000000a00 */
[----:B------:R-:W-:Y:S01]  /*0390*/  IADD3 R10, PT, PT, -R0, RZ, RZ ;  /* 0x000000ff000a7210 */ /* 0x000fe20007ffe1ff */
[----:B------:R-:W-:-:S06]  /*03a0*/  IMAD.MOV.U32 R3, RZ, RZ, R8 ;  /* 0x000000ffff037224 */ /* 0x000fcc00078e0008 */
[----:B------:R-:W2:Y:S02]  /*03b0*/  LDC.64 R6, c[0x0][0x388] ;  /* 0x0000e200ff067b82 */ /* 0x000ea40000000a00 */
.L_x_194:
[----:B-1-3--:R-:W-:-:S06]  /*03c0*/  IMAD.WIDE R12, R3, 0x4, R4 ;  /* 0x00000004030c7825 */ /* 0x00afcc00078e0204 */
[----:B0-----:R-:W3:Y:S01]  /*03d0*/  LDG.E R12, desc[UR12][R12.64] ;  /* 0x0000000c0c0c7981 */ /* 0x001ee2000c1e1900 */
[----:B------:R-:W-:Y:S01]  /*03e0*/  MOV R11, 0x3bbb989d ;  /* 0x3bbb989d000b7802 */ /* 0x000fe20000000f00 */
[----:B------:R-:W-:Y:S01]  /*03f0*/  IMAD.MOV.U32 R15, RZ, RZ, 0x437c0000 ;  /* 0x437c0000ff0f7424 */ /* 0x000fe200078e00ff */
[----:B------:R-:W-:Y:S01]  /*0400*/  IADD3 R10, PT, PT, R10, 0x1, RZ ;  /* 0x000000010a0a7810 */ /* 0x000fe20007ffe0ff */
[----:B------:R-:W-:Y:S03]  /*0410*/  BSSY.RECONVERGENT B1, `(.L_x_191) ;  /* 0x0000017000017945 */ /* 0x000fe60003800200 */
[----:B------:R-:W-:Y:S01]  /*0420*/  ISETP.NE.AND P3, PT, R10, RZ, PT ;  /* 0x000000ff0a00720c */ /* 0x000fe20003f65270 */
[----:B---3--:R-:W-:-:S04]  /*0430*/  FFMA.SAT R0, R12, -R11, 0.5 ;  /* 0x3f0000000c007423 */ /* 0x008fc8000000280b */
[----:B------:R-:W-:-:S04]  /*0440*/  FFMA.RM R0, R0, R15, 12582913 ;  /* 0x4b40000100007423 */ /* 0x000fc8000000400f */
[C---:B------:R-:W-:Y:S01]  /*0450*/  FADD R11, R0.reuse, -12583039 ;  /* 0xcb40007f000b7421 */ /* 0x040fe20000000000 */
[----:B------:R-:W-:-:S03]  /*0460*/  SHF.L.U32 R0, R0, 0x17, RZ ;  /* 0x0000001700007819 */ /* 0x000fc600000006ff */
[----:B------:R-:W-:-:S04]  /*0470*/  FFMA R11, R12, -1.4426950216293334961, -R11 ;  /* 0xbfb8aa3b0c0b7823 */ /* 0x000fc8000000080b */
[----:B------:R-:W-:Y:S01]  /*0480*/  FFMA R11, R12, -1.925963033500011079e-08, R11 ;  /* 0xb2a570600c0b7823 */ /* 0x000fe2000000000b */
[----:B--2---:R-:W-:-:S05]  /*0490*/  IMAD.WIDE R12, R3, 0x4, R6 ;  /* 0x00000004030c7825 */ /* 0x004fca00078e0206 */
[----:B------:R-:W0:Y:S02]  /*04a0*/  MUFU.EX2 R11, R11 ;  /* 0x0000000b000b7308 */ /* 0x000e240000000800 */
[----:B0-----:R-:W-:-:S04]  /*04b0*/  FFMA R2, R0, R11, 1 ;  /* 0x3f80000000027423 */ /* 0x001fc8000000000b */
[----:B------:R-:W-:-:S05]  /*04c0*/  VIADD R0, R2, 0x1800000 ;  /* 0x0180000002007836 */ /* 0x000fca0000000000 */
[----:B------:R-:W-:-:S04]  /*04d0*/  LOP3.LUT R0, R0, 0x7f800000, RZ, 0xc0, !PT ;  /* 0x7f80000000007812 */ /* 0x000fc800078ec0ff */
[----:B------:R-:W-:-:S13]  /*04e0*/  ISETP.GT.U32.AND P0, PT, R0, 0x1ffffff, PT ;  /* 0x01ffffff0000780c */ /* 0x000fda0003f04070 */
[----:B------:R-:W-:Y:S05]  /*04f0*/  @P0 BRA `(.L_x_192) ;  /* 0x0000000000100947 */ /* 0x000fea0003800000 */
[----:B------:R-:W-:Y:S01]  /*0500*/  IMAD.MOV.U32 R0, RZ, RZ, R2 ;  /* 0x000000ffff007224 */ /* 0x000fe200078e0002 */
[----:B------:R-:W-:-:S07]  /*0510*/  MOV R14, 0x530 ;  /* 0x00000530000e7802 */ /* 0x000fce0000000f00 */
[----:B------:R-:W-:Y:S05]  /*0520*/  CALL.REL.NOINC `($__internal_6_$__cuda_sm20_rcp_rn_f32_slowpath) ;  /* 0x00000008001c7944 */ /* 0x000fea0003c00000 */
[----:B------:R-:W-:Y:S05]  /*0530*/  BRA `(.L_x_193) ;  /* 0x0000000000107947 */ /* 0x000fea0003800000 */
.L_x_192:
[----:B------:R-:W0:Y:S02]  /*0540*/  MUFU.RCP R11, R2 ;  /* 0x00000002000b7308 */ /* 0x000e240000001000 */
[----:B0-----:R-:W-:-:S04]  /*0550*/  FFMA R0, R2, R11, -1 ;  /* 0xbf80000002007423 */ /* 0x001fc8000000000b */
[----:B------:R-:W-:-:S04]  /*0560*/  FADD.FTZ R0, -R0, -RZ ;  /* 0x800000ff00007221 */ /* 0x000fc80000010100 */
[----:B------:R-:W-:-:S07]  /*0570*/  FFMA R11, R11, R0, R11 ;  /* 0x000000000b0b7223 */ /* 0x000fce000000000b */
.L_x_193:
[----:B------:R-:W-:Y:S05]  /*0580*/  BSYNC.RECONVERGENT B1 ;  /* 0x0000000000017941 */ /* 0x000fea0003800200 */
.L_x_191:
[----:B------:R3:W-:Y:S01]  /*0590*/  STG.E desc[UR12][R12.64], R11 ;  /* 0x0000000b0c007986 */ /* 0x0007e2000c10190c */
[----:B------:R-:W-:Y:S01]  /*05a0*/  IADD3 R3, PT, PT, R3, 0x1, RZ ;  /* 0x0000000103037810 */ /* 0x000fe20007ffe0ff */
[----:B------:R-:W-:Y:S06]  /*05b0*/  @P3 BRA `(.L_x_194) ;  /* 0xfffffffc00803947 */ /* 0x000fec000383ffff */
.L_x_190:
[----:B0-----:R-:W-:Y:S05]  /*05c0*/  BSYNC.RECONVERGENT B0 ;  /* 0x0000000000007941 */ /* 0x001fea0003800200 */
.L_x_189:
[----:B------:R-:W-:-:S05]  /*05d0*/  IMAD.IADD R0, R8, 0x1, -R9 ;  /* 0x0000000108007824 */ /* 0x000fca00078e0a09 */
[----:B------:R-:W-:-:S13]  /*05e0*/  ISETP.GT.U32.AND P0, PT, R0, -0x4, PT ;  /* 0xfffffffc0000780c */ /* 0x000fda0003f04070 */
[----:B------:R-:W-:Y:S05]  /*05f0*/  @P0 EXIT ;  /* 0x000000000000094d */ /* 0x000fea0003800000 */
[----:B------:R-:W0:Y:S01]  /*0600*/  LDCU.128 UR8, c[0x0][0x380] ;  /* 0x00007000ff0877ac */ /* 0x000e220008000c00 */
[----:B------:R-:W-:Y:S01]  /*0610*/  IADD3 R9, PT, PT, -R9, R3, RZ ;  /* 0x0000000309097210 */ /* 0x000fe20007ffe1ff */
[----:B0-----:R-:W-:Y:S02]  /*0620*/  UIADD3 UR6, UP0, UPT, UR8, 0x8, URZ ;  /* 0x0000000808067890 */ /* 0x001fe4000ff1e0ff */
[----:B------:R-:W-:Y:S02]  /*0630*/  UIADD3 UR4, UP1, UPT, UR10, 0x8, URZ ;  /* 0x000000080a047890 */ /* 0x000fe4000ff3e0ff */
[----:B------:R-:W-:Y:S02]  /*0640*/  UIADD3.X UR7, UPT, UPT, URZ, UR9, URZ, UP0, !UPT ;  /* 0x00000009ff077290 */ /* 0x000fe400087fe4ff */
[----:B------:R-:W-:-:S12]  /*0650*/  UIADD3.X UR5, UPT, UPT, URZ, UR11, URZ, UP1, !UPT ;  /* 0x0000000bff057290 */ /* 0x000fd80008ffe4ff */
.L_x_207:
[----:B0-----:R-:W-:Y:S01]  /*0660*/  MOV R5, UR7 ;  /* 0x0000000700057c02 */ /* 0x001fe20008000f00 */
[----:B------:R-:W-:-:S04]  /*0670*/  IMAD.U32 R4, RZ, RZ, UR6 ;  /* 0x00000006ff047e24 */ /* 0x000fc8000f8e00ff */
[----:B------:R-:W-:-:S05]  /*0680*/  IMAD.WIDE R4, R3, 0x4, R4 ;  /* 0x0000000403047825 */ /* 0x000fca00078e0204 */
[----:B------:R-:W2:Y:S01]  /*0690*/  LDG.E R0, desc[UR12][R4.64+-0x8] ;  /* 0xfffff80c04007981 */ /* 0x000ea2000c1e1900 */
[----:B---3--:R-:W-:Y:S02]  /*06a0*/  HFMA2 R11, -RZ, RZ, 3.7421875, 0 ;  /* 0x437c0000ff0b7431 */ /* 0x008fe400000001ff */
[----:B------:R-:W-:Y:S01]  /*06b0*/  IMAD.MOV.U32 R7, RZ, RZ, 0x3bbb989d ;  /* 0x3bbb989dff077424 */ /* 0x000fe200078e00ff */
[----:B------:R-:W-:Y:S01]  /*06c0*/  MOV R6, UR4 ;  /* 0x0000000400067c02 */ /* 0x000fe20008000f00 */
[----:B------:R-:W-:Y:S01]  /*06d0*/  VIADD R9, R9, 0x4 ;  /* 0x0000000409097836 */ /* 0x000fe20000000000 */
[----:B------:R-:W-:Y:S04]  /*06e0*/  BSSY.RECONVERGENT B0, `(.L_x_195) ;  /* 0x0000018000007945 */ /* 0x000fe80003800200 */
[----:B------:R-:W-:Y:S01]  /*06f0*/  ISETP.NE.AND P3, PT, R9, RZ, PT ;  /* 0x000000ff0900720c */ /* 0x000fe20003f65270 */
[----:B--2---:R-:W-:-:S04]  /*0700*/  FFMA.SAT R2, R0, -R7, 0.5 ;  /* 0x3f00000000027423 */ /* 0x004fc80000002807 */
[----:B------:R-:W-:-:S04]  /*0710*/  FFMA.RM R2, R2, R11, 12582913 ;  /* 0x4b40000102027423 */ /* 0x000fc8000000400b */
[C---:B------:R-:W-:Y:S01]  /*0720*/  FADD R7, R2.reuse, -12583039 ;  /* 0xcb40007f02077421 */ /* 0x040fe20000000000 */
[----:B------:R-:W-:-:S03]  /*0730*/  IMAD.SHL.U32 R2, R2, 0x800000, RZ ;  /* 0x0080000002027824 */ /* 0x000fc600078e00ff */
[----:B------:R-:W-:-:S04]  /*0740*/  FFMA R7, R0, -1.4426950216293334961, -R7 ;  /* 0xbfb8aa3b00077823 */ /* 0x000fc80000000807 */
[----:B------:R-:W-:-:S04]  /*0750*/  FFMA R0, R0, -1.925963033500011079e-08, R7 ;  /* 0xb2a5706000007823 */ /* 0x000fc80000000007 */
[----:B------:R-:W0:Y:S02]  /*0760*/  MUFU.EX2 R7, R0 ;  /* 0x0000000000077308 */ /* 0x000e240000000800 */
[----:B0-----:R-:W-:Y:S01]  /*0770*/  FFMA R8, R2, R7, 1 ;  /* 0x3f80000002087423 */ /* 0x001fe20000000007 */
[----:B------:R-:W-:-:S04]  /*0780*/  IMAD.U32 R7, RZ, RZ, UR5 ;  /* 0x00000005ff077e24 */ /* 0x000fc8000f8e00ff */
[----:B------:R-:W-:Y:S01]  /*0790*/  IADD3 R2, PT, PT, R8, 0x1800000, RZ ;  /* 0x0180000008027810 */ /* 0x000fe20007ffe0ff */
[----:B------:R-:W-:-:S03]  /*07a0*/  IMAD.WIDE R6, R3, 0x4, R6 ;  /* 0x0000000403067825 */ /* 0x000fc600078e0206 */
[----:B------:R-:W-:-:S04]  /*07b0*/  LOP3.LUT R2, R2, 0x7f800000, RZ, 0xc0, !PT ;  /* 0x7f80000002027812 */ /* 0x000fc800078ec0ff */
[----:B------:R-:W-:-:S13]  /*07c0*/  ISETP.GT.U32.AND P0, PT, R2, 0x1ffffff, PT ;  /* 0x01ffffff0200780c */ /* 0x000fda0003f04070 */
[----:B------:R-:W-:Y:S05]  /*07d0*/  @P0 BRA `(.L_x_196) ;  /* 0x0000000000100947 */ /* 0x000fea0003800000 */
[----:B------:R-:W-:Y:S02]  /*07e0*/  MOV R0, R8 ;  /* 0x0000000800007202 */ /* 0x000fe40000000f00 */
[----:B------:R-:W-:-:S07]  /*07f0*/  MOV R14, 0x810 ;  /* 0x00000810000e7802 */ /* 0x000fce0000000f00 */
[----:B------:R-:W-:Y:S05]  /*0800*/  CALL.REL.NOINC `($__internal_6_$__cuda_sm20_rcp_rn_f32_slowpath) ;  /* 0x0000000400647944 */ /* 0x000fea0003c00000 */
[----:B------:R-:W-:Y:S05]  /*0810*/  BRA `(.L_x_197) ;  /* 0x0000000000107947 */ /* 0x000fea0003800000 */
.L_x_196:
[----:B------:R-:W0:Y:S02]  /*0820*/  MUFU.RCP R11, R8 ;  /* 0x00000008000b7308 */ /* 0x000e240000001000 */
[----:B0-----:R-:W-:-:S04]  /*0830*/  FFMA R0, R8, R11, -1 ;  /* 0xbf80000008007423 */ /* 0x001fc8000000000b */
[----:B------:R-:W-:-:S04]  /*0840*/  FADD.FTZ R0, -R0, -RZ ;  /* 0x800000ff00007221 */ /* 0x000fc80000010100 */
[----:B------:R-:W-:-:S07]  /*0850*/  FFMA R11, R11, R0, R11 ;  /* 0x000000000b0b7223 */ /* 0x000fce000000000b */
.L_x_197:
[----:B------:R-:W-:Y:S05]  /*0860*/  BSYNC.RECONVERGENT B0 ;  /* 0x0000000000007941 */ /* 0x000fea0003800200 */
.L_x_195:
[----:B------:R0:W-:Y:S04]  /*0870*/  STG.E desc[UR12][R6.64+-0x8], R11 ;  /* 0xfffff80b06007986 */ /* 0x0001e8000c10190c */
[----:B------:R-:W2:Y:S01]  /*0880*/  LDG.E R0, desc[UR12][R4.64+-0x4] ;  /* 0xfffffc0c04007981 */ /* 0x000ea2000c1e1900 */
[----:B------:R-:W-:Y:S01]  /*0890*/  IMAD.MOV.U32 R13, RZ, RZ, 0x3bbb989d ;  /* 0x3bbb989dff0d7424 */ /* 0x000fe200078e00ff */
[----:B------:R-:W-:Y:S01]  /*08a0*/  MOV R15, 0x437c0000 ;  /* 0x437c0000000f7802 */ /* 0x000fe20000000f00 */
[----:B------:R-:W-:Y:S02]  /*08b0*/  BSSY.RECONVERGENT B0, `(.L_x_198) ;  /* 0x0000015000007945 */ /* 0x000fe40003800200 */
[----:B--2---:R-:W-:-:S04]  /*08c0*/  FFMA.SAT R2, R0, -R13, 0.5 ;  /* 0x3f00000000027423 */ /* 0x004fc8000000280d */
[----:B------:R-:W-:-:S04]  /*08d0*/  FFMA.RM R2, R2, R15, 12582913 ;  /* 0x4b40000102027423 */ /* 0x000fc8000000400f */
[C---:B------:R-:W-:Y:S01]  /*08e0*/  FADD R13, R2.reuse, -12583039 ;  /* 0xcb40007f020d7421 */ /* 0x040fe20000000000 */
[----:B------:R-:W-:-:S03]  /*08f0*/  SHF.L.U32 R2, R2, 0x17, RZ ;  /* 0x0000001702027819 */ /* 0x000fc600000006ff */
[----:B------:R-:W-:-:S04]  /*0900*/  FFMA R13, R0, -1.4426950216293334961, -R13 ;  /* 0xbfb8aa3b000d7823 */ /* 0x000fc8000000080d */
[----:B------:R-:W-:-:S06]  /*0910*/  FFMA R13, R0, -1.925963033500011079e-08, R13 ;  /* 0xb2a57060000d7823 */ /* 0x000fcc000000000d */
[----:B------:R-:W1:Y:S02]  /*0920*/  MUFU.EX2 R13, R13 ;  /* 0x0000000d000d7308 */ /* 0x000e640000000800 */
[----:B-1----:R-:W-:-:S04]  /*0930*/  FFMA R2, R2, R13, 1 ;  /* 0x3f80000002027423 */ /* 0x002fc8000000000d */
[----:B------:R-:W-:-:S05]  /*0940*/  VIADD R0, R2, 0x1800000 ;  /* 0x0180000002007836 */ /* 0x000fca0000000000 */
[----:B------:R-:W-:-:S04]  /*0950*/  LOP3.LUT R0, R0, 0x7f800000, RZ, 0xc0, !PT ;  /* 0x7f80000000007812 */ /* 0x000fc800078ec0ff */
[----:B------:R-:W-:-:S13]  /*0960*/  ISETP.GT.U32.AND P0, PT, R0, 0x1ffffff, PT ;  /* 0x01ffffff0000780c */ /* 0x000fda0003f04070 */
[----:B0-----:R-:W-:Y:S05]  /*0970*/  @P0 BRA `(.L_x_199) ;  /* 0x0000000000100947 */ /* 0x001fea0003800000 */
[----:B------:R-:W-:Y:S02]  /*0980*/  MOV R0, R2 ;  /* 0x0000000200007202 */ /* 0x000fe40000000f00 */
[----:B------:R-:W-:-:S07]  /*0990*/  MOV R14, 0x9b0 ;  /* 0x000009b0000e7802 */ /* 0x000fce0000000f00 */
[----:B------:R-:W-:Y:S05]  /*09a0*/  CALL.REL.NOINC `($__internal_6_$__cuda_sm20_rcp_rn_f32_slowpath) ;  /* 0x0000000000fc7944 */ /* 0x000fea0003c00000 */
[----:B------:R-:W-:Y:S05]  /*09b0*/  BRA `(.L_x_200) ;  /* 0x0000000000107947 */ /* 0x000fea0003800000 */
.L_x_199:
[----:B------:R-:W0:Y:S02]  /*09c0*/  MUFU.RCP R11, R2 ;  /* 0x00000002000b7308 */ /* 0x000e240000001000 */
[----:B0-----:R-:W-:-:S04]  /*09d0*/  FFMA R0, R2, R11, -1 ;  /* 0xbf80000002007423 */ /* 0x001fc8000000000b */
[----:B------:R-:W-:-:S04]  /*09e0*/  FADD.FTZ R0, -R0, -RZ ;  /* 0x800000ff00007221 */ /* 0x000fc80000010100 */
[----:B------:R-:W-:-:S07]  /*09f0*/  FFMA R11, R11, R0, R11 ;  /* 0x000000000b0b7223 */ /* 0x000fce000000000b */
.L_x_200:
[----:B------:R-:W-:Y:S05]  /*0a00*/  BSYNC.RECONVERGENT B0 ;  /* 0x0000000000007941 */ /* 0x000fea0003800200 */
.L_x_198:
        /* <DEDUP_REMOVED lines=16> */
[----:B0-----:R-:W-:Y:S05]  /*0b10*/  @P0 BRA `(.L_x_202) ;  /* 0x0000000000100947 */ /* 0x001fea0003800000 */
[----:B------:R-:W-:Y:S01]  /*0b20*/  IMAD.MOV.U32 R0, RZ, RZ, R2 ;  /* 0x000000ffff007224 */ /* 0x000fe200078e0002 */
[----:B------:R-:W-:-:S07]  /*0b30*/  MOV R14, 0xb50 ;  /* 0x00000b50000e7802 */ /* 0x000fce0000000f00 */
[----:B------:R-:W-:Y:S05]  /*0b40*/  CALL.REL.NOINC `($__internal_6_$__cuda_sm20_rcp_rn_f32_slowpath) ;  /* 0x0000000000947944 */ /* 0x000fea0003c00000 */
[----:B------:R-:W-:Y:S05]  /*0b50*/  BRA `(.L_x_203) ;  /* 0x0000000000107947 */ /* 0x000fea0003800000 */
.L_x_202:
[----:B------:R-:W0:Y:S02]  /*0b60*/  MUFU.RCP R11, R2 ;  /* 0x00000002000b7308 */ /* 0x000e240000001000 */
[----:B0-----:R-:W-:-:S04]  /*0b70*/  FFMA R0, R2, R11, -1 ;  /* 0xbf80000002007423 */ /* 0x001fc8000000000b */
[----:B------:R-:W-:-:S04]  /*0b80*/  FADD.FTZ R0, -R0, -RZ ;  /* 0x800000ff00007221 */ /* 0x000fc80000010100 */
[----:B------:R-:W-:-:S07]  /*0b90*/  FFMA R11, R11, R0, R11 ;  /* 0x000000000b0b7223 */ /* 0x000fce000000000b */
.L_x_203:
[----:B------:R-:W-:Y:S05]  /*0ba0*/  BSYNC.RECONVERGENT B0 ;  /* 0x0000000000007941 */ /* 0x000fea0003800200 */
.L_x_201:
        /* <DEDUP_REMOVED lines=17> */
[----:B------:R-:W-:Y:S02]  /*0cc0*/  MOV R0, R2 ;  /* 0x0000000200007202 */ /* 0x000fe40000000f00 */
[----:B------:R-:W-:-:S07]  /*0cd0*/  MOV R14, 0xcf0 ;  /* 0x00000cf0000e7802 */ /* 0x000fce0000000f00 */
[----:B------:R-:W-:Y:S05]  /*0ce0*/  CALL.REL.NOINC `($__internal_6_$__cuda_sm20_rcp_rn_f32_slowpath) ;  /* 0x00000000002c7944 */ /* 0x000fea0003c00000 */
[----:B------:R-:W-:Y:S01]  /*0cf0*/  IMAD.MOV.U32 R5, RZ, RZ, R11 ;  /* 0x000000ffff057224 */ /* 0x000fe200078e000b */
[----:B------:R-:W-:Y:S06]  /*0d00*/  BRA `(.L_x_206) ;  /* 0x0000000000107947 */ /* 0x000fec0003800000 */
.L_x_205:
[----:B------:R-:W0:Y:S02]  /*0d10*/  MUFU.RCP R5, R2 ;  /* 0x0000000200057308 */ /* 0x000e240000001000 */
[----:B0-----:R-:W-:-:S04]  /*0d20*/  FFMA R0, R2, R5, -1 ;  /* 0xbf80000002007423 */ /* 0x001fc80000000005 */
[----:B------:R-:W-:-:S04]  /*0d30*/  FADD.FTZ R0, -R0, -RZ ;  /* 0x800000ff00007221 */ /* 0x000fc80000010100 */
[----:B------:R-:W-:-:S07]  /*0d40*/  FFMA R5, R5, R0, R5 ;  /* 0x0000000005057223 */ /* 0x000fce0000000005 */
.L_x_206:
[----:B------:R-:W-:Y:S05]  /*0d50*/  BSYNC.RECONVERGENT B0 ;  /* 0x0000000000007941 */ /* 0x000fea0003800200 */
.L_x_204:
[----:B------:R0:W-:Y:S01]  /*0d60*/  STG.E desc[UR12][R6.64+0x4], R5 ;  /* 0x0000040506007986 */ /* 0x0001e2000c10190c */
[----:B------:R-:W-:Y:S01]  /*0d70*/  IADD3 R3, PT, PT, R3, 0x4, RZ ;  /* 0x0000000403037810 */ /* 0x000fe20007ffe0ff */
[----:B------:R-:W-:Y:S06]  /*0d80*/  @P3 BRA `(.L_x_207) ;  /* 0xfffffff800343947 */ /* 0x000fec000383ffff */
[----:B------:R-:W-:Y:S05]  /*0d90*/  EXIT ;  /* 0x000000000000794d */ /* 0x000fea0003800000 */
        .weak           $__internal_6_$__cuda_sm20_rcp_rn_f32_slowpath
        .type           $__internal_6_$__cuda_sm20_rcp_rn_f32_slowpath,@function
        .size           $__internal_6_$__cuda_sm20_rcp_rn_f32_slowpath,(.L_x_219 - $__internal_6_$__cuda_sm20_rcp_rn_f32_slowpath)
$__internal_6_$__cuda_sm20_rcp_rn_f32_slowpath:
[----:B------:R-:W-:Y:S01]  /*0da0*/  SHF.L.U32 R2, R0, 0x1, RZ ;  /* 0x0000000100027819 */ /* 0x000fe200000006ff */
[----:B------:R-:W-:Y:S03]  /*0db0*/  BSSY.RECONVERGENT B2, `(.L_x_208) ;  /* 0x0000030000027945 */ /* 0x000fe60003800200 */
[----:B------:R-:W-:-:S04]  /*0dc0*/  SHF.R.U32.HI R2, RZ, 0x18, R2 ;  /* 0x00000018ff027819 */ /* 0x000fc80000011602 */
[----:B------:R-:W-:-:S13]  /*0dd0*/  ISETP.NE.U32.AND P0, PT, R2, RZ, PT ;  /* 0x000000ff0200720c */ /* 0x000fda0003f05070 */
[----:B------:R-:W-:Y:S05]  /*0de0*/  @P0 BRA `(.L_x_209) ;  /* 0x0000000000280947 */ /* 0x000fea0003800000 */
[----:B------:R-:W-:-:S05]  /*0df0*/  IMAD.SHL.U32 R2, R0, 0x2, RZ ;  /* 0x0000000200027824 */ /* 0x000fca00078e00ff */
        /* <DEDUP_REMOVED lines=9> */
.L_x_209:
        /* <DEDUP_REMOVED lines=29> */
[----:B------:R-:W-:-:S05]  /*1060*/  @!P0 VIADD R11, R11, 0x1 ;  /* 0x000000010b0b8836 */ /* 0x000fca0000000000 */
[----:B------:R-:W-:-:S04]  /*1070*/  @!P1 SHF.L.U32 R11, R11, 0x1, RZ ;  /* 0x000000010b0b9819 */ /* 0x000fc800000006ff */
[----:B------:R-:W-:Y:S01]  /*1080*/  LOP3.LUT R11, R11, 0x80000000, R0, 0xf8, !PT ;  /* 0x800000000b0b7812 */ /* 0x000fe200078ef800 */
[----:B------:R-:W-:Y:S06]  /*1090*/  BRA `(.L_x_210) ;  /* 0x0000000000047947 */ /* 0x000fec0003800000 */
.L_x_211:
[----:B------:R0:W1:Y:S02]  /*10a0*/  MUFU.RCP R11, R0 ;  /* 0x00000000000b7308 */ /* 0x0000640000001000 */
.L_x_210:
[----:B------:R-:W-:Y:S05]  /*10b0*/  BSYNC.RECONVERGENT B2 ;  /* 0x0000000000027941 */ /* 0x000fea0003800200 */
.L_x_208:
[----:B------:R-:W-:-:S04]  /*10c0*/  HFMA2 R15, -RZ, RZ, 0, 0 ;  /* 0x00000000ff0f7431 */ /* 0x000fc800000001ff */
[----:B01----:R-:W-:Y:S05]  /*10d0*/  RET.REL.NODEC R14 `(_Z19apply_step_functionPfS_i) ;  /* 0xffffffec0ec87950 */ /* 0x003fea0003c3ffff */
.L_x_212:
        /* <DEDUP_REMOVED lines=10> */
.L_x_219:


//--------------------- .nv.shared.reserved.0     --------------------------
	.section	.nv.shared.reserved.0,"aw",@nobits
	.weak		__nv_reservedSMEM_offset_0_alias
	.size		__nv_reservedSMEM_offset_0_alias, 0, 64
	.other		__nv_reservedSMEM_offset_0_alias,@"STO_CUDA_RESERVED_SHARED STV_DEFAULT"
__nv_reservedSMEM_offset_0_alias:
	.zero		0
	.zero		64


//--------------------- .nv.shared._Z12custom_snrm2PfiS_ --------------------------
	.section	.nv.shared._Z12custom_snrm2PfiS_,"aw",@nobits
	.sectionflags	@""
	.align	4
.nv.shared._Z12custom_snrm2PfiS_:
	.zero		2048


//--------------------- .nv.constant0._Z10bp_bias_c1PfPA24_A24_f --------------------------
	.section	.nv.constant0._Z10bp_bias_c1PfPA24_A24_f,"a",@progbits
	.sectionflags	@""
	.align	4
.nv.constant0._Z10bp_bias_c1PfPA24_A24_f:
	.zero		912


//--------------------- .nv.constant0._Z12bp_weight_c1PA5_A5_fPA24_A24_fPA28_f --------------------------
	.section	.nv.constant0._Z12bp_weight_c1PA5_A5_fPA24_A24_fPA28_f,"a",@progbits
	.sectionflags	@""
	.align	4
.nv.constant0._Z12bp_weight_c1PA5_A5_fPA24_A24_fPA28_f:
	.zero		920


//--------------------- .nv.constant0._Z12bp_preact_c1PA24_A24_fS1_S1_ --------------------------
	.section	.nv.constant0._Z12bp_preact_c1PA24_A24_fS1_S1_,"a",@progbits
	.sectionflags	@""
	.align	4
.nv.constant0._Z12bp_preact_c1PA24_A24_fS1_S1_:
	.zero		920


//--------------------- .nv.constant0._Z12bp_output_c1PA24_A24_fPA4_A4_fPA6_A6_f --------------------------
	.section	.nv.constant0._Z12bp_output_c1PA24_A24_fPA4_A4_fPA6_A6_f,"a",@progbits
	.sectionflags	@""
	.align	4
.nv.constant0._Z12bp_output_c1PA24_A24_fPA4_A4_fPA6_A6_f:
	.zero		920


//--------------------- .nv.constant0._Z10bp_bias_s1PfPA6_A6_f --------------------------
	.section	.nv.constant0._Z10bp_bias_s1PfPA6_A6_f,"a",@progbits
	.sectionflags	@""
	.align	4
.nv.constant0._Z10bp_bias_s1PfPA6_A6_f:
	.zero		912


//--------------------- .nv.constant0._Z12bp_weight_s1PA4_A4_fPA6_A6_fPA24_A24_f --------------------------
	.section	.nv.constant0._Z12bp_weight_s1PA4_A4_fPA6_A6_fPA24_A24_f,"a",@progbits
	.sectionflags	@""
	.align	4
.nv.constant0._Z12bp_weight_s1PA4_A4_fPA6_A6_fPA24_A24_f:
	.zero		920


//--------------------- .nv.constant0._Z12bp_preact_s1PA6_A6_fS1_S1_ --------------------------
	.section	.nv.constant0._Z12bp_preact_s1PA6_A6_fS1_S1_,"a",@progbits
	.sectionflags	@""
	.align	4
.nv.constant0._Z12bp_preact_s1PA6_A6_fS1_S1_:
	.zero		920


//--------------------- .nv.constant0._Z12bp_output_s1PA6_A6_fPA6_S0_Pf --------------------------
	.section	.nv.constant0._Z12bp_output_s1PA6_A6_fPA6_S0_Pf,"a",@progbits
	.sectionflags	@""
	.align	4
.nv.constant0._Z12bp_output_s1PA6_A6_fPA6_S0_Pf:
	.zero		920


//--------------------- .nv.constant0._Z9bp_bias_fPfS_ --------------------------
	.section	.nv.constant0._Z9bp_bias_fPfS_,"a",@progbits
	.sectionflags	@""
	.align	4
.nv.constant0._Z9bp_bias_fPfS_:
	.zero		912


//--------------------- .nv.constant0._Z11bp_weight_fPA6_A6_A6_fPfPS0_ --------------------------
	.section	.nv.constant0._Z11bp_weight_fPA6_A6_A6_fPfPS0_,"a",@progbits
	.sectionflags	@""
	.align	4
.nv.constant0._Z11bp_weight_fPA6_A6_A6_fPfPS0_:
	.zero		920


//--------------------- .nv.constant0._Z9fp_bias_fPfS_ --------------------------
	.section	.nv.constant0._Z9fp_bias_fPfS_,"a",@progbits
	.sectionflags	@""
	.align	4
.nv.constant0._Z9fp_bias_fPfS_:
	.zero		912


//--------------------- .nv.constant0._Z11fp_preact_fPA6_A6_fPfPA6_S0_ --------------------------
	.section	.nv.constant0._Z11fp_preact_fPA6_A6_fPfPA6_S0_,"a",@progbits
	.sectionflags	@""
	.align	4
.nv.constant0._Z11fp_preact_fPA6_A6_fPfPA6_S0_:
	.zero		920


//--------------------- .nv.constant0._Z10fp_bias_s1PA6_A6_fPf --------------------------
	.section	.nv.constant0._Z10fp_bias_s1PA6_A6_fPf,"a",@progbits
	.sectionflags	@""
	.align	4
.nv.constant0._Z10fp_bias_s1PA6_A6_fPf:
	.zero		912


//--------------------- .nv.constant0._Z12fp_preact_s1PA24_A24_fPA6_A6_fPA4_A4_f --------------------------
	.section	.nv.constant0._Z12fp_preact_s1PA24_A24_fPA6_A6_fPA4_A4_f,"a",@progbits
	.sectionflags	@""
	.align	4
.nv.constant0._Z12fp_preact_s1PA24_A24_fPA6_A6_fPA4_A4_f:
	.zero		920


//--------------------- .nv.constant0._Z10fp_bias_c1PA24_A24_fPf --------------------------
	.section	.nv.constant0._Z10fp_bias_c1PA24_A24_fPf,"a",@progbits
	.sectionflags	@""
	.align	4
.nv.constant0._Z10fp_bias_c1PA24_A24_fPf:
	.zero		912


//--------------------- .nv.constant0._Z12fp_preact_c1PA28_fPA24_A24_fPA5_A5_f --------------------------
	.section	.nv.constant0._Z12fp_preact_c1PA28_fPA24_A24_fPA5_A5_f,"a",@progbits
	.sectionflags	@""
	.align	4
.nv.constant0._Z12fp_preact_c1PA28_fPA24_A24_fPA5_A5_f:
	.zero		920


//--------------------- .nv.constant0._Z10apply_gradPfS_i --------------------------
	.section	.nv.constant0._Z10apply_gradPfS_i,"a",@progbits
	.sectionflags	@""
	.align	4
.nv.constant0._Z10apply_gradPfS_i:
	.zero		916


//--------------------- .nv.constant0._Z9makeErrorPfS_ji --------------------------
	.section	.nv.constant0._Z9makeErrorPfS_ji,"a",@progbits
	.sectionflags	@""
	.align	4
.nv.constant0._Z9makeErrorPfS_ji:
	.zero		920


//--------------------- .nv.constant0._Z12custom_snrm2PfiS_ --------------------------
	.section	.nv.constant0._Z12custom_snrm2PfiS_,"a",@progbits
	.sectionflags	@""
	.align	4
.nv.constant0._Z12custom_snrm2PfiS_:
	.zero		920


//--------------------- .nv.constant0._Z19apply_step_functionPfS_i --------------------------
	.section	.nv.constant0._Z19apply_step_functionPfS_i,"a",@progbits
	.sectionflags	@""
	.align	4
.nv.constant0._Z19apply_step_functionPfS_i:
	.zero		916


//--------------------- SYMBOLS --------------------------

	.type		.nv.reservedSmem.offset0,@object
	.size		.nv.reservedSmem.offset0,0x4
	.type		.nv.reservedSmem.cap,@object
	.size		.nv.reservedSmem.cap,0x4
